// Copyright (c) 2024, Tri Dao.
// Splitting the different head dimensions to different files to speed up compilation.
// This file is auto-generated. See "generate_kernels.py"
#include "namespace_config.h"
#include "flash_bwd_launch_template.h"

namespace FLASH_NAMESPACE {

template<>
void run_mha_bwd_<cutlass::half_t, 192, false>(Flash_bwd_params &params, cudaStream_t stream) {
    run_mha_bwd_hdim192<cutlass::half_t, false>(params, stream);
}

} // namespace FLASH_NAMESPACE

// ===== COMPILED SASS (sm_90a) =====

	.target	sm_90a

	.elftype	@"ET_EXEC"


//--------------------- .note.nv.tkinfo           --------------------------
	.section	.note.nv.tkinfo,"",@"SHT_NOTE"
	.sectionflags	@"SHF_NOTE_NV_TKINFO"
	.tkinfo
        /*0018*/ 	.word	0x00000002
        /*0030*/ 	.string	""
        /*0030*/ 	.string	"ptxas"
        /*0030*/ 	.string	"Cuda compilation tools, release 13.0, V13.0.88"
        /*0030*/ 	.string	"Build cuda_13.0.r13.0/compiler.36424714_0"
        /*0030*/ 	.string	"-arch sm_90a -m 64 "



//--------------------- .note.nv.cuinfo           --------------------------
	.section	.note.nv.cuinfo,"",@"SHT_NOTE"
	.sectionflags	@"SHF_NOTE_NV_CUINFO"
        /*0018*/ 	.short	0x0002
        /*001a*/ 	.short	0x005a
        /*001c*/ 	.short	0x0082
	.zero		2


//--------------------- .nv.info                  --------------------------
	.section	.nv.info,"",@"SHT_CUDA_INFO"
	.align	4


	//----- nvinfo : EIATTR_REGCOUNT
	.align		4
        /*0000*/ 	.byte	0x04, 0x2f
        /*0002*/ 	.short	(.L_12 - .L_11)
	.align		4
.L_11:
        /*0004*/ 	.word	index@(_ZN5flash25flash_bwd_dot_do_o_kernelILb1E23Flash_bwd_kernel_traitsILi192ELi64ELi64ELi8ELi4ELi2ELi2ELb0ELb0EN7cutlass6half_tE19Flash_kernel_traitsILi192ELi64ELi64ELi8ES3_EEEEvNS_16Flash_bwd_paramsE)
        /*0008*/ 	.word	0x00000041


	//----- nvinfo : EIATTR_FRAME_SIZE
	.align		4
.L_12:
        /*000c*/ 	.byte	0x04, 0x11
        /*000e*/ 	.short	(.L_14 - .L_13)
	.align		4
.L_13:
        /*0010*/ 	.word	index@(_ZN5flash25flash_bwd_dot_do_o_kernelILb1E23Flash_bwd_kernel_traitsILi192ELi64ELi64ELi8ELi4ELi2ELi2ELb0ELb0EN7cutlass6half_tE19Flash_kernel_traitsILi192ELi64ELi64ELi8ES3_EEEEvNS_16Flash_bwd_paramsE)
        /*0014*/ 	.word	0x00000000


	//----- nvinfo : EIATTR_REGCOUNT
	.align		4
.L_14:
        /*0018*/ 	.byte	0x04, 0x2f
        /*001a*/ 	.short	(.L_16 - .L_15)
	.align		4
.L_15:
        /*001c*/ 	.word	index@(_ZN5flash25flash_bwd_dot_do_o_kernelILb0E23Flash_bwd_kernel_traitsILi192ELi64ELi64ELi8ELi4ELi2ELi2ELb0ELb0EN7cutlass6half_tE19Flash_kernel_traitsILi192ELi64ELi64ELi8ES3_EEEEvNS_16Flash_bwd_paramsE)
        /*0020*/ 	.word	0x00000040


	//----- nvinfo : EIATTR_FRAME_SIZE
	.align		4
.L_16:
        /*0024*/ 	.byte	0x04, 0x11
        /*0026*/ 	.short	(.L_18 - .L_17)
	.align		4
.L_17:
        /*0028*/ 	.word	index@(_ZN5flash25flash_bwd_dot_do_o_kernelILb0E23Flash_bwd_kernel_traitsILi192ELi64ELi64ELi8ELi4ELi2ELi2ELb0ELb0EN7cutlass6half_tE19Flash_kernel_traitsILi192ELi64ELi64ELi8ES3_EEEEvNS_16Flash_bwd_paramsE)
        /*002c*/ 	.word	0x00000000


	//----- nvinfo : EIATTR_REGCOUNT
	.align		4
.L_18:
        /*0030*/ 	.byte	0x04, 0x2f
        /*0032*/ 	.short	(.L_20 - .L_19)
	.align		4
.L_19:
        /*0034*/ 	.word	index@(_ZN5flash44flash_bwd_dq_dk_dv_loop_seqk_parallel_kernelI23Flash_bwd_kernel_traitsILi192ELi64ELi64ELi8ELi4ELi2ELi2ELb0ELb0EN7cutlass6half_tE19Flash_kernel_traitsILi192ELi64ELi64ELi8ES3_EELb0ELb0ELb1ELb1ELb0ELb0ELb1EEEvNS_16Flash_bwd_paramsE)
        /*0038*/ 	.word	0x000000fd


	//----- nvinfo : EIATTR_FRAME_SIZE
	.align		4
.L_20:
        /*003c*/ 	.byte	0x04, 0x11
        /*003e*/ 	.short	(.L_22 - .L_21)
	.align		4
.L_21:
        /*0040*/ 	.word	index@(_ZN5flash44flash_bwd_dq_dk_dv_loop_seqk_parallel_kernelI23Flash_bwd_kernel_traitsILi192ELi64ELi64ELi8ELi4ELi2ELi2ELb0ELb0EN7cutlass6half_tE19Flash_kernel_traitsILi192ELi64ELi64ELi8ES3_EELb0ELb0ELb1ELb1ELb0ELb0ELb1EEEvNS_16Flash_bwd_paramsE)
        /*0044*/ 	.word	0x00000000


	//----- nvinfo : EIATTR_REGCOUNT
	.align		4
.L_22:
        /*0048*/ 	.byte	0x04, 0x2f
        /*004a*/ 	.short	(.L_24 - .L_23)
	.align		4
.L_23:
        /*004c*/ 	.word	index@(_ZN5flash44flash_bwd_dq_dk_dv_loop_seqk_parallel_kernelI23Flash_bwd_kernel_traitsILi192ELi64ELi64ELi8ELi4ELi2ELi2ELb0ELb0EN7cutlass6half_tE19Flash_kernel_traitsILi192ELi64ELi64ELi8ES3_EELb1ELb0ELb1ELb1ELb0ELb0ELb0EEEvNS_16Flash_bwd_paramsE)
        /*0050*/ 	.word	0x000000ff


	//----- nvinfo : EIATTR_FRAME_SIZE
	.align		4
.L_24:
        /*0054*/ 	.byte	0x04, 0x11
        /*0056*/ 	.short	(.L_26 - .L_25)
	.align		4
.L_25:
        /*0058*/ 	.word	index@(_ZN5flash44flash_bwd_dq_dk_dv_loop_seqk_parallel_kernelI23Flash_bwd_kernel_traitsILi192ELi64ELi64ELi8ELi4ELi2ELi2ELb0ELb0EN7cutlass6half_tE19Flash_kernel_traitsILi192ELi64ELi64ELi8ES3_EELb1ELb0ELb1ELb1ELb0ELb0ELb0EEEvNS_16Flash_bwd_paramsE)
        /*005c*/ 	.word	0x00000008


	//----- nvinfo : EIATTR_REGCOUNT
	.align		4
.L_26:
        /*0060*/ 	.byte	0x04, 0x2f
        /*0062*/ 	.short	(.L_28 - .L_27)
	.align		4
.L_27:
        /*0064*/ 	.word	index@(_ZN5flash44flash_bwd_dq_dk_dv_loop_seqk_parallel_kernelI23Flash_bwd_kernel_traitsILi192ELi64ELi64ELi8ELi4ELi2ELi2ELb0ELb0EN7cutlass6half_tE19Flash_kernel_traitsILi192ELi64ELi64ELi8ES3_EELb0ELb0ELb1ELb0ELb0ELb1ELb1EEEvNS_16Flash_bwd_paramsE)
        /*0068*/ 	.word	0x000000fc


	//----- nvinfo : EIATTR_FRAME_SIZE
	.align		4
.L_28:
        /*006c*/ 	.byte	0x04, 0x11
        /*006e*/ 	.short	(.L_30 - .L_29)
	.align		4
.L_29:
        /*0070*/ 	.word	index@(_ZN5flash44flash_bwd_dq_dk_dv_loop_seqk_parallel_kernelI23Flash_bwd_kernel_traitsILi192ELi64ELi64ELi8ELi4ELi2ELi2ELb0ELb0EN7cutlass6half_tE19Flash_kernel_traitsILi192ELi64ELi64ELi8ES3_EELb0ELb0ELb1ELb0ELb0ELb1ELb1EEEvNS_16Flash_bwd_paramsE)
        /*0074*/ 	.word	0x00000000


	//----- nvinfo : EIATTR_REGCOUNT
	.align		4
.L_30:
        /*0078*/ 	.byte	0x04, 0x2f
        /*007a*/ 	.short	(.L_32 - .L_31)
	.align		4
.L_31:
        /*007c*/ 	.word	index@(_ZN5flash44flash_bwd_dq_dk_dv_loop_seqk_parallel_kernelI23Flash_bwd_kernel_traitsILi192ELi64ELi64ELi8ELi4ELi2ELi2ELb0ELb0EN7cutlass6half_tE19Flash_kernel_traitsILi192ELi64ELi64ELi8ES3_EELb1ELb0ELb1ELb0ELb0ELb1ELb0EEEvNS_16Flash_bwd_paramsE)
        /*0080*/ 	.word	0x000000fe


	//----- nvinfo : EIATTR_FRAME_SIZE
	.align		4
.L_32:
        /*0084*/ 	.byte	0x04, 0x11
        /*0086*/ 	.short	(.L_34 - .L_33)
	.align		4
.L_33:
        /*0088*/ 	.word	index@(_ZN5flash44flash_bwd_dq_dk_dv_loop_seqk_parallel_kernelI23Flash_bwd_kernel_traitsILi192ELi64ELi64ELi8ELi4ELi2ELi2ELb0ELb0EN7cutlass6half_tE19Flash_kernel_traitsILi192ELi64ELi64ELi8ES3_EELb1ELb0ELb1ELb0ELb0ELb1ELb0EEEvNS_16Flash_bwd_paramsE)
        /*008c*/ 	.word	0x00000000


	//----- nvinfo : EIATTR_REGCOUNT
	.align		4
.L_34:
        /*0090*/ 	.byte	0x04, 0x2f
        /*0092*/ 	.short	(.L_36 - .L_35)
	.align		4
.L_35:
        /*0094*/ 	.word	index@(_ZN5flash44flash_bwd_dq_dk_dv_loop_seqk_parallel_kernelI23Flash_bwd_kernel_traitsILi192ELi64ELi64ELi8ELi4ELi2ELi2ELb0ELb0EN7cutlass6half_tE19Flash_kernel_traitsILi192ELi64ELi64ELi8ES3_EELb0ELb0ELb0ELb1ELb0ELb0ELb1EEEvNS_16Flash_bwd_paramsE)
        /*0098*/ 	.word	0x000000ff


	//----- nvinfo : EIATTR_FRAME_SIZE
	.align		4
.L_36:
        /*009c*/ 	.byte	0x04, 0x11
        /*009e*/ 	.short	(.L_38 - .L_37)
	.align		4
.L_37:
        /*00a0*/ 	.word	index@(_ZN5flash44flash_bwd_dq_dk_dv_loop_seqk_parallel_kernelI23Flash_bwd_kernel_traitsILi192ELi64ELi64ELi8ELi4ELi2ELi2ELb0ELb0EN7cutlass6half_tE19Flash_kernel_traitsILi192ELi64ELi64ELi8ES3_EELb0ELb0ELb0ELb1ELb0ELb0ELb1EEEvNS_16Flash_bwd_paramsE)
        /*00a4*/ 	.word	0x00000000


	//----- nvinfo : EIATTR_REGCOUNT
	.align		4
.L_38:
        /*00a8*/ 	.byte	0x04, 0x2f
        /*00aa*/ 	.short	(.L_40 - .L_39)
	.align		4
.L_39:
        /*00ac*/ 	.word	index@(_ZN5flash44flash_bwd_dq_dk_dv_loop_seqk_parallel_kernelI23Flash_bwd_kernel_traitsILi192ELi64ELi64ELi8ELi4ELi2ELi2ELb0ELb0EN7cutlass6half_tE19Flash_kernel_traitsILi192ELi64ELi64ELi8ES3_EELb1ELb0ELb0ELb1ELb0ELb0ELb0EEEvNS_16Flash_bwd_paramsE)
        /*00b0*/ 	.word	0x000000fe


	//----- nvinfo : EIATTR_FRAME_SIZE
	.align		4
.L_40:
        /*00b4*/ 	.byte	0x04, 0x11
        /*00b6*/ 	.short	(.L_42 - .L_41)
	.align		4
.L_41:
        /*00b8*/ 	.word	index@(_ZN5flash44flash_bwd_dq_dk_dv_loop_seqk_parallel_kernelI23Flash_bwd_kernel_traitsILi192ELi64ELi64ELi8ELi4ELi2ELi2ELb0ELb0EN7cutlass6half_tE19Flash_kernel_traitsILi192ELi64ELi64ELi8ES3_EELb1ELb0ELb0ELb1ELb0ELb0ELb0EEEvNS_16Flash_bwd_paramsE)
        /*00bc*/ 	.word	0x00000000


	//----- nvinfo : EIATTR_REGCOUNT
	.align		4
.L_42:
        /*00c0*/ 	.byte	0x04, 0x2f
        /*00c2*/ 	.short	(.L_44 - .L_43)
	.align		4
.L_43:
        /*00c4*/ 	.word	index@(_ZN5flash44flash_bwd_dq_dk_dv_loop_seqk_parallel_kernelI23Flash_bwd_kernel_traitsILi192ELi64ELi64ELi8ELi4ELi2ELi2ELb0ELb0EN7cutlass6half_tE19Flash_kernel_traitsILi192ELi64ELi64ELi8ES3_EELb0ELb0ELb0ELb0ELb0ELb1ELb1EEEvNS_16Flash_bwd_paramsE)
        /*00c8*/ 	.word	0x000000fe


	//----- nvinfo : EIATTR_FRAME_SIZE
	.align		4
.L_44:
        /*00cc*/ 	.byte	0x04, 0x11
        /*00ce*/ 	.short	(.L_46 - .L_45)
	.align		4
.L_45:
        /*00d0*/ 	.word	index@(_ZN5flash44flash_bwd_dq_dk_dv_loop_seqk_parallel_kernelI23Flash_bwd_kernel_traitsILi192ELi64ELi64ELi8ELi4ELi2ELi2ELb0ELb0EN7cutlass6half_tE19Flash_kernel_traitsILi192ELi64ELi64ELi8ES3_EELb0ELb0ELb0ELb0ELb0ELb1ELb1EEEvNS_16Flash_bwd_paramsE)
        /*00d4*/ 	.word	0x00000000


	//----- nvinfo : EIATTR_REGCOUNT
	.align		4
.L_46:
        /*00d8*/ 	.byte	0x04, 0x2f
        /*00da*/ 	.short	(.L_48 - .L_47)
	.align		4
.L_47:
        /*00dc*/ 	.word	index@(_ZN5flash44flash_bwd_dq_dk_dv_loop_seqk_parallel_kernelI23Flash_bwd_kernel_traitsILi192ELi64ELi64ELi8ELi4ELi2ELi2ELb0ELb0EN7cutlass6half_tE19Flash_kernel_traitsILi192ELi64ELi64ELi8ES3_EELb1ELb0ELb0ELb0ELb0ELb1ELb0EEEvNS_16Flash_bwd_paramsE)
        /*00e0*/ 	.word	0x000000ff


	//----- nvinfo : EIATTR_FRAME_SIZE
	.align		4
.L_48:
        /*00e4*/ 	.byte	0x04, 0x11
        /*00e6*/ 	.short	(.L_50 - .L_49)
	.align		4
.L_49:
        /*00e8*/ 	.word	index@(_ZN5flash44flash_bwd_dq_dk_dv_loop_seqk_parallel_kernelI23Flash_bwd_kernel_traitsILi192ELi64ELi64ELi8ELi4ELi2ELi2ELb0ELb0EN7cutlass6half_tE19Flash_kernel_traitsILi192ELi64ELi64ELi8ES3_EELb1ELb0ELb0ELb0ELb0ELb1ELb0EEEvNS_16Flash_bwd_paramsE)
        /*00ec*/ 	.word	0x00000000


	//----- nvinfo : EIATTR_REGCOUNT
	.align		4
.L_50:
        /*00f0*/ 	.byte	0x04, 0x2f
        /*00f2*/ 	.short	(.L_52 - .L_51)
	.align		4
.L_51:
        /*00f4*/ 	.word	index@(_ZN5flash44flash_bwd_dq_dk_dv_loop_seqk_parallel_kernelI23Flash_bwd_kernel_traitsILi192ELi64ELi64ELi8ELi4ELi2ELi2ELb0ELb0EN7cutlass6half_tE19Flash_kernel_traitsILi192ELi64ELi64ELi8ES3_EELb0ELb0ELb1ELb0ELb0ELb0ELb1EEEvNS_16Flash_bwd_paramsE)
        /*00f8*/ 	.word	0x000000fc


	//----- nvinfo : EIATTR_FRAME_SIZE
	.align		4
.L_52:
        /*00fc*/ 	.byte	0x04, 0x11
        /*00fe*/ 	.short	(.L_54 - .L_53)
	.align		4
.L_53:
        /*0100*/ 	.word	index@(_ZN5flash44flash_bwd_dq_dk_dv_loop_seqk_parallel_kernelI23Flash_bwd_kernel_traitsILi192ELi64ELi64ELi8ELi4ELi2ELi2ELb0ELb0EN7cutlass6half_tE19Flash_kernel_traitsILi192ELi64ELi64ELi8ES3_EELb0ELb0ELb1ELb0ELb0ELb0ELb1EEEvNS_16Flash_bwd_paramsE)
        /*0104*/ 	.word	0x00000000


	//----- nvinfo : EIATTR_REGCOUNT
	.align		4
.L_54:
        /*0108*/ 	.byte	0x04, 0x2f
        /*010a*/ 	.short	(.L_56 - .L_55)
	.align		4
.L_55:
        /*010c*/ 	.word	index@(_ZN5flash44flash_bwd_dq_dk_dv_loop_seqk_parallel_kernelI23Flash_bwd_kernel_traitsILi192ELi64ELi64ELi8ELi4ELi2ELi2ELb0ELb0EN7cutlass6half_tE19Flash_kernel_traitsILi192ELi64ELi64ELi8ES3_EELb1ELb0ELb1ELb0ELb0ELb0ELb0EEEvNS_16Flash_bwd_paramsE)
        /*0110*/ 	.word	0x000000fe


	//----- nvinfo : EIATTR_FRAME_SIZE
	.align		4
.L_56:
        /*0114*/ 	.byte	0x04, 0x11
        /*0116*/ 	.short	(.L_58 - .L_57)
	.align		4
.L_57:
        /*0118*/ 	.word	index@(_ZN5flash44flash_bwd_dq_dk_dv_loop_seqk_parallel_kernelI23Flash_bwd_kernel_traitsILi192ELi64ELi64ELi8ELi4ELi2ELi2ELb0ELb0EN7cutlass6half_tE19Flash_kernel_traitsILi192ELi64ELi64ELi8ES3_EELb1ELb0ELb1ELb0ELb0ELb0ELb0EEEvNS_16Flash_bwd_paramsE)
        /*011c*/ 	.word	0x00000000


	//----- nvinfo : EIATTR_REGCOUNT
	.align		4
.L_58:
        /*0120*/ 	.byte	0x04, 0x2f
        /*0122*/ 	.short	(.L_60 - .L_59)
	.align		4
.L_59:
        /*0124*/ 	.word	index@(_ZN5flash44flash_bwd_dq_dk_dv_loop_seqk_parallel_kernelI23Flash_bwd_kernel_traitsILi192ELi64ELi64ELi8ELi4ELi2ELi2ELb0ELb0EN7cutlass6half_tE19Flash_kernel_traitsILi192ELi64ELi64ELi8ES3_EELb0ELb0ELb0ELb0ELb0ELb0ELb1EEEvNS_16Flash_bwd_paramsE)
        /*0128*/ 	.word	0x000000ff


	//----- nvinfo : EIATTR_FRAME_SIZE
	.align		4
.L_60:
        /*012c*/ 	.byte	0x04, 0x11
        /*012e*/ 	.short	(.L_62 - .L_61)
	.align		4
.L_61:
        /*0130*/ 	.word	index@(_ZN5flash44flash_bwd_dq_dk_dv_loop_seqk_parallel_kernelI23Flash_bwd_kernel_traitsILi192ELi64ELi64ELi8ELi4ELi2ELi2ELb0ELb0EN7cutlass6half_tE19Flash_kernel_traitsILi192ELi64ELi64ELi8ES3_EELb0ELb0ELb0ELb0ELb0ELb0ELb1EEEvNS_16Flash_bwd_paramsE)
        /*0134*/ 	.word	0x00000000


	//----- nvinfo : EIATTR_REGCOUNT
	.align		4
.L_62:
        /*0138*/ 	.byte	0x04, 0x2f
        /*013a*/ 	.short	(.L_64 - .L_63)
	.align		4
.L_63:
        /*013c*/ 	.word	index@(_ZN5flash44flash_bwd_dq_dk_dv_loop_seqk_parallel_kernelI23Flash_bwd_kernel_traitsILi192ELi64ELi64ELi8ELi4ELi2ELi2ELb0ELb0EN7cutlass6half_tE19Flash_kernel_traitsILi192ELi64ELi64ELi8ES3_EELb1ELb0ELb0ELb0ELb0ELb0ELb0EEEvNS_16Flash_bwd_paramsE)
        /*0140*/ 	.word	0x000000ff


	//----- nvinfo : EIATTR_FRAME_SIZE
	.align		4
.L_64:
        /*0144*/ 	.byte	0x04, 0x11
        /*0146*/ 	.short	(.L_66 - .L_65)
	.align		4
.L_65:
        /*0148*/ 	.word	index@(_ZN5flash44flash_bwd_dq_dk_dv_loop_seqk_parallel_kernelI23Flash_bwd_kernel_traitsILi192ELi64ELi64ELi8ELi4ELi2ELi2ELb0ELb0EN7cutlass6half_tE19Flash_kernel_traitsILi192ELi64ELi64ELi8ES3_EELb1ELb0ELb0ELb0ELb0ELb0ELb0EEEvNS_16Flash_bwd_paramsE)
        /*014c*/ 	.word	0x00000000


	//----- nvinfo : EIATTR_REGCOUNT
	.align		4
.L_66:
        /*0150*/ 	.byte	0x04, 0x2f
        /*0152*/ 	.short	(.L_68 - .L_67)
	.align		4
.L_67:
        /*0154*/ 	.word	index@(_ZN5flash27flash_bwd_convert_dq_kernelI23Flash_bwd_kernel_traitsILi192ELi64ELi64ELi8ELi4ELi2ELi2ELb0ELb0EN7cutlass6half_tE19Flash_kernel_traitsILi192ELi64ELi64ELi8ES3_EEEEvNS_16Flash_bwd_paramsEi)
        /*0158*/ 	.word	0x00000060


	//----- nvinfo : EIATTR_FRAME_SIZE
	.align		4
.L_68:
        /*015c*/ 	.byte	0x04, 0x11
        /*015e*/ 	.short	(.L_70 - .L_69)
	.align		4
.L_69:
        /*0160*/ 	.word	index@(_ZN5flash27flash_bwd_convert_dq_kernelI23Flash_bwd_kernel_traitsILi192ELi64ELi64ELi8ELi4ELi2ELi2ELb0ELb0EN7cutlass6half_tE19Flash_kernel_traitsILi192ELi64ELi64ELi8ES3_EEEEvNS_16Flash_bwd_paramsEi)
        /*0164*/ 	.word	0x00000000


	//----- nvinfo : EIATTR_REGCOUNT
	.align		4
.L_70:
        /*0168*/ 	.byte	0x04, 0x2f
        /*016a*/ 	.short	(.L_72 - .L_71)
	.align		4
.L_71:
        /*016c*/ 	.word	index@(_ZN5flash25flash_bwd_dot_do_o_kernelILb1E23Flash_bwd_kernel_traitsILi192ELi64ELi64ELi8ELi4ELi2ELi2ELb1ELb1EN7cutlass6half_tE19Flash_kernel_traitsILi192ELi64ELi64ELi8ES3_EEEEvNS_16Flash_bwd_paramsE)
        /*0170*/ 	.word	0x00000041


	//----- nvinfo : EIATTR_FRAME_SIZE
	.align		4
.L_72:
        /*0174*/ 	.byte	0x04, 0x11
        /*0176*/ 	.short	(.L_74 - .L_73)
	.align		4
.L_73:
        /*0178*/ 	.word	index@(_ZN5flash25flash_bwd_dot_do_o_kernelILb1E23Flash_bwd_kernel_traitsILi192ELi64ELi64ELi8ELi4ELi2ELi2ELb1ELb1EN7cutlass6half_tE19Flash_kernel_traitsILi192ELi64ELi64ELi8ES3_EEEEvNS_16Flash_bwd_paramsE)
        /*017c*/ 	.word	0x00000000


	//----- nvinfo : EIATTR_REGCOUNT
	.align		4
.L_74:
        /*0180*/ 	.byte	0x04, 0x2f
        /*0182*/ 	.short	(.L_76 - .L_75)
	.align		4
.L_75:
        /*0184*/ 	.word	index@(_ZN5flash25flash_bwd_dot_do_o_kernelILb0E23Flash_bwd_kernel_traitsILi192ELi64ELi64ELi8ELi4ELi2ELi2ELb1ELb1EN7cutlass6half_tE19Flash_kernel_traitsILi192ELi64ELi64ELi8ES3_EEEEvNS_16Flash_bwd_paramsE)
        /*0188*/ 	.word	0x00000040


	//----- nvinfo : EIATTR_FRAME_SIZE
	.align		4
.L_76:
        /*018c*/ 	.byte	0x04, 0x11
        /*018e*/ 	.short	(.L_78 - .L_77)
	.align		4
.L_77:
        /*0190*/ 	.word	index@(_ZN5flash25flash_bwd_dot_do_o_kernelILb0E23Flash_bwd_kernel_traitsILi192ELi64ELi64ELi8ELi4ELi2ELi2ELb1ELb1EN7cutlass6half_tE19Flash_kernel_traitsILi192ELi64ELi64ELi8ES3_EEEEvNS_16Flash_bwd_paramsE)
        /*0194*/ 	.word	0x00000000


	//----- nvinfo : EIATTR_REGCOUNT
	.align		4
.L_78:
        /*0198*/ 	.byte	0x04, 0x2f
        /*019a*/ 	.short	(.L_80 - .L_79)
	.align		4
.L_79:
        /*019c*/ 	.word	index@(_ZN5flash44flash_bwd_dq_dk_dv_loop_seqk_parallel_kernelI23Flash_bwd_kernel_traitsILi192ELi64ELi64ELi8ELi4ELi2ELi2ELb1ELb1EN7cutlass6half_tE19Flash_kernel_traitsILi192ELi64ELi64ELi8ES3_EELb0ELb0ELb1ELb1ELb0ELb0ELb1EEEvNS_16Flash_bwd_paramsE)
        /*01a0*/ 	.word	0x000000ff


	//----- nvinfo : EIATTR_FRAME_SIZE
	.align		4
.L_80:
        /*01a4*/ 	.byte	0x04, 0x11
        /*01a6*/ 	.short	(.L_82 - .L_81)
	.align		4
.L_81:
        /*01a8*/ 	.word	index@(_ZN5flash44flash_bwd_dq_dk_dv_loop_seqk_parallel_kernelI23Flash_bwd_kernel_traitsILi192ELi64ELi64ELi8ELi4ELi2ELi2ELb1ELb1EN7cutlass6half_tE19Flash_kernel_traitsILi192ELi64ELi64ELi8ES3_EELb0ELb0ELb1ELb1ELb0ELb0ELb1EEEvNS_16Flash_bwd_paramsE)
        /*01ac*/ 	.word	0x000000f8


	//----- nvinfo : EIATTR_REGCOUNT
	.align		4
.L_82:
        /*01b0*/ 	.byte	0x04, 0x2f
        /*01b2*/ 	.short	(.L_84 - .L_83)
	.align		4
.L_83:
        /*01b4*/ 	.word	index@(_ZN5flash44flash_bwd_dq_dk_dv_loop_seqk_parallel_kernelI23Flash_bwd_kernel_traitsILi192ELi64ELi64ELi8ELi4ELi2ELi2ELb1ELb1EN7cutlass6half_tE19Flash_kernel_traitsILi192ELi64ELi64ELi8ES3_EELb1ELb0ELb1ELb1ELb0ELb0ELb0EEEvNS_16Flash_bwd_paramsE)
        /*01b8*/ 	.word	0x000000ff


	//----- nvinfo : EIATTR_FRAME_SIZE
	.align		4
.L_84:
        /*01bc*/ 	.byte	0x04, 0x11
        /*01be*/ 	.short	(.L_86 - .L_85)
	.align		4
.L_85:
        /*01c0*/ 	.word	index@(_ZN5flash44flash_bwd_dq_dk_dv_loop_seqk_parallel_kernelI23Flash_bwd_kernel_traitsILi192ELi64ELi64ELi8ELi4ELi2ELi2ELb1ELb1EN7cutlass6half_tE19Flash_kernel_traitsILi192ELi64ELi64ELi8ES3_EELb1ELb0ELb1ELb1ELb0ELb0ELb0EEEvNS_16Flash_bwd_paramsE)
        /*01c4*/ 	.word	0x00000108


	//----- nvinfo : EIATTR_REGCOUNT
	.align		4
.L_86:
        /*01c8*/ 	.byte	0x04, 0x2f
        /*01ca*/ 	.short	(.L_88 - .L_87)
	.align		4
.L_87:
        /*01cc*/ 	.word	index@(_ZN5flash44flash_bwd_dq_dk_dv_loop_seqk_parallel_kernelI23Flash_bwd_kernel_traitsILi192ELi64ELi64ELi8ELi4ELi2ELi2ELb1ELb1EN7cutlass6half_tE19Flash_kernel_traitsILi192ELi64ELi64ELi8ES3_EELb0ELb0ELb1ELb0ELb0ELb1ELb1EEEvNS_16Flash_bwd_paramsE)
        /*01d0*/ 	.word	0x000000ff


	//----- nvinfo : EIATTR_FRAME_SIZE
	.align		4
.L_88:
        /*01d4*/ 	.byte	0x04, 0x11
        /*01d6*/ 	.short	(.L_90 - .L_89)
	.align		4
.L_89:
        /*01d8*/ 	.word	index@(_ZN5flash44flash_bwd_dq_dk_dv_loop_seqk_parallel_kernelI23Flash_bwd_kernel_traitsILi192ELi64ELi64ELi8ELi4ELi2ELi2ELb1ELb1EN7cutlass6half_tE19Flash_kernel_traitsILi192ELi64ELi64ELi8ES3_EELb0ELb0ELb1ELb0ELb0ELb1ELb1EEEvNS_16Flash_bwd_paramsE)
        /*01dc*/ 	.word	0x000000e8


	//----- nvinfo : EIATTR_REGCOUNT
	.align		4
.L_90:
        /*01e0*/ 	.byte	0x04, 0x2f
        /*01e2*/ 	.short	(.L_92 - .L_91)
	.align		4
.L_91:
        /*01e4*/ 	.word	index@(_ZN5flash44flash_bwd_dq_dk_dv_loop_seqk_parallel_kernelI23Flash_bwd_kernel_traitsILi192ELi64ELi64ELi8ELi4ELi2ELi2ELb1ELb1EN7cutlass6half_tE19Flash_kernel_traitsILi192ELi64ELi64ELi8ES3_EELb1ELb0ELb1ELb0ELb0ELb1ELb0EEEvNS_16Flash_bwd_paramsE)
        /*01e8*/ 	.word	0x000000ff


	//----- nvinfo : EIATTR_FRAME_SIZE
	.align		4
.L_92:
        /*01ec*/ 	.byte	0x04, 0x11
        /*01ee*/ 	.short	(.L_94 - .L_93)
	.align		4
.L_93:
        /*01f0*/ 	.word	index@(_ZN5flash44flash_bwd_dq_dk_dv_loop_seqk_parallel_kernelI23Flash_bwd_kernel_traitsILi192ELi64ELi64ELi8ELi4ELi2ELi2ELb1ELb1EN7cutlass6half_tE19Flash_kernel_traitsILi192ELi64ELi64ELi8ES3_EELb1ELb0ELb1ELb0ELb0ELb1ELb0EEEvNS_16Flash_bwd_paramsE)
        /*01f4*/ 	.word	0x000000e8


	//----- nvinfo : EIATTR_REGCOUNT
	.align		4
.L_94:
        /*01f8*/ 	.byte	0x04, 0x2f
        /*01fa*/ 	.short	(.L_96 - .L_95)
	.align		4
.L_95:
        /*01fc*/ 	.word	index@(_ZN5flash44flash_bwd_dq_dk_dv_loop_seqk_parallel_kernelI23Flash_bwd_kernel_traitsILi192ELi64ELi64ELi8ELi4ELi2ELi2ELb1ELb1EN7cutlass6half_tE19Flash_kernel_traitsILi192ELi64ELi64ELi8ES3_EELb0ELb0ELb0ELb1ELb0ELb0ELb1EEEvNS_16Flash_bwd_paramsE)
        /*0200*/ 	.word	0x000000ff


	//----- nvinfo : EIATTR_FRAME_SIZE
	.align		4
.L_96:
        /*0204*/ 	.byte	0x04, 0x11
        /*0206*/ 	.short	(.L_98 - .L_97)
	.align		4
.L_97:
        /*0208*/ 	.word	index@(_ZN5flash44flash_bwd_dq_dk_dv_loop_seqk_parallel_kernelI23Flash_bwd_kernel_traitsILi192ELi64ELi64ELi8ELi4ELi2ELi2ELb1ELb1EN7cutlass6half_tE19Flash_kernel_traitsILi192ELi64ELi64ELi8ES3_EELb0ELb0ELb0ELb1ELb0ELb0ELb1EEEvNS_16Flash_bwd_paramsE)
        /*020c*/ 	.word	0x000000e8


	//----- nvinfo : EIATTR_REGCOUNT
	.align		4
.L_98:
        /*0210*/ 	.byte	0x04, 0x2f
        /*0212*/ 	.short	(.L_100 - .L_99)
	.align		4
.L_99:
        /*0214*/ 	.word	index@(_ZN5flash44flash_bwd_dq_dk_dv_loop_seqk_parallel_kernelI23Flash_bwd_kernel_traitsILi192ELi64ELi64ELi8ELi4ELi2ELi2ELb1ELb1EN7cutlass6half_tE19Flash_kernel_traitsILi192ELi64ELi64ELi8ES3_EELb1ELb0ELb0ELb1ELb0ELb0ELb0EEEvNS_16Flash_bwd_paramsE)
        /*0218*/ 	.word	0x000000ff


	//----- nvinfo : EIATTR_FRAME_SIZE
	.align		4
.L_100:
        /*021c*/ 	.byte	0x04, 0x11
        /*021e*/ 	.short	(.L_102 - .L_101)
	.align		4
.L_101:
        /*0220*/ 	.word	index@(_ZN5flash44flash_bwd_dq_dk_dv_loop_seqk_parallel_kernelI23Flash_bwd_kernel_traitsILi192ELi64ELi64ELi8ELi4ELi2ELi2ELb1ELb1EN7cutlass6half_tE19Flash_kernel_traitsILi192ELi64ELi64ELi8ES3_EELb1ELb0ELb0ELb1ELb0ELb0ELb0EEEvNS_16Flash_bwd_paramsE)
        /*0224*/ 	.word	0x00000108


	//----- nvinfo : EIATTR_REGCOUNT
	.align		4
.L_102:
        /*0228*/ 	.byte	0x04, 0x2f
        /*022a*/ 	.short	(.L_104 - .L_103)
	.align		4
.L_103:
        /*022c*/ 	.word	index@(_ZN5flash44flash_bwd_dq_dk_dv_loop_seqk_parallel_kernelI23Flash_bwd_kernel_traitsILi192ELi64ELi64ELi8ELi4ELi2ELi2ELb1ELb1EN7cutlass6half_tE19Flash_kernel_traitsILi192ELi64ELi64ELi8ES3_EELb0ELb0ELb0ELb0ELb0ELb1ELb1EEEvNS_16Flash_bwd_paramsE)
        /*0230*/ 	.word	0x000000ff


	//----- nvinfo : EIATTR_FRAME_SIZE
	.align		4
.L_104:
        /*0234*/ 	.byte	0x04, 0x11
        /*0236*/ 	.short	(.L_106 - .L_105)
	.align		4
.L_105:
        /*0238*/ 	.word	index@(_ZN5flash44flash_bwd_dq_dk_dv_loop_seqk_parallel_kernelI23Flash_bwd_kernel_traitsILi192ELi64ELi64ELi8ELi4ELi2ELi2ELb1ELb1EN7cutlass6half_tE19Flash_kernel_traitsILi192ELi64ELi64ELi8ES3_EELb0ELb0ELb0ELb0ELb0ELb1ELb1EEEvNS_16Flash_bwd_paramsE)
        /*023c*/ 	.word	0x000000e0


	//----- nvinfo : EIATTR_REGCOUNT
	.align		4
.L_106:
        /*0240*/ 	.byte	0x04, 0x2f
        /*0242*/ 	.short	(.L_108 - .L_107)
	.align		4
.L_107:
        /*0244*/ 	.word	index@(_ZN5flash44flash_bwd_dq_dk_dv_loop_seqk_parallel_kernelI23Flash_bwd_kernel_traitsILi192ELi64ELi64ELi8ELi4ELi2ELi2ELb1ELb1EN7cutlass6half_tE19Flash_kernel_traitsILi192ELi64ELi64ELi8ES3_EELb1ELb0ELb0ELb0ELb0ELb1ELb0EEEvNS_16Flash_bwd_paramsE)
        /*0248*/ 	.word	0x000000ff


	//----- nvinfo : EIATTR_FRAME_SIZE
	.align		4
.L_108:
        /*024c*/ 	.byte	0x04, 0x11
        /*024e*/ 	.short	(.L_110 - .L_109)
	.align		4
.L_109:
        /*0250*/ 	.word	index@(_ZN5flash44flash_bwd_dq_dk_dv_loop_seqk_parallel_kernelI23Flash_bwd_kernel_traitsILi192ELi64ELi64ELi8ELi4ELi2ELi2ELb1ELb1EN7cutlass6half_tE19Flash_kernel_traitsILi192ELi64ELi64ELi8ES3_EELb1ELb0ELb0ELb0ELb0ELb1ELb0EEEvNS_16Flash_bwd_paramsE)
        /*0254*/ 	.word	0x000000f0


	//----- nvinfo : EIATTR_REGCOUNT
	.align		4
.L_110:
        /*0258*/ 	.byte	0x04, 0x2f
        /*025a*/ 	.short	(.L_112 - .L_111)
	.align		4
.L_111:
        /*025c*/ 	.word	index@(_ZN5flash44flash_bwd_dq_dk_dv_loop_seqk_parallel_kernelI23Flash_bwd_kernel_traitsILi192ELi64ELi64ELi8ELi4ELi2ELi2ELb1ELb1EN7cutlass6half_tE19Flash_kernel_traitsILi192ELi64ELi64ELi8ES3_EELb0ELb0ELb1ELb0ELb0ELb0ELb1EEEvNS_16Flash_bwd_paramsE)
        /*0260*/ 	.word	0x000000ff


	//----- nvinfo : EIATTR_FRAME_SIZE
	.align		4
.L_112:
        /*0264*/ 	.byte	0x04, 0x11
        /*0266*/ 	.short	(.L_114 - .L_113)
	.align		4
.L_113:
        /*0268*/ 	.word	index@(_ZN5flash44flash_bwd_dq_dk_dv_loop_seqk_parallel_kernelI23Flash_bwd_kernel_traitsILi192ELi64ELi64ELi8ELi4ELi2ELi2ELb1ELb1EN7cutlass6half_tE19Flash_kernel_traitsILi192ELi64ELi64ELi8ES3_EELb0ELb0ELb1ELb0ELb0ELb0ELb1EEEvNS_16Flash_bwd_paramsE)
        /*026c*/ 	.word	0x000000f8


	//----- nvinfo : EIATTR_REGCOUNT
	.align		4
.L_114:
        /*0270*/ 	.byte	0x04, 0x2f
        /*0272*/ 	.short	(.L_116 - .L_115)
	.align		4
.L_115:
        /*0274*/ 	.word	index@(_ZN5flash44flash_bwd_dq_dk_dv_loop_seqk_parallel_kernelI23Flash_bwd_kernel_traitsILi192ELi64ELi64ELi8ELi4ELi2ELi2ELb1ELb1EN7cutlass6half_tE19Flash_kernel_traitsILi192ELi64ELi64ELi8ES3_EELb1ELb0ELb1ELb0ELb0ELb0ELb0EEEvNS_16Flash_bwd_paramsE)
        /*0278*/ 	.word	0x000000ff


	//----- nvinfo : EIATTR_FRAME_SIZE
	.align		4
.L_116:
        /*027c*/ 	.byte	0x04, 0x11
        /*027e*/ 	.short	(.L_118 - .L_117)
	.align		4
.L_117:
        /*0280*/ 	.word	index@(_ZN5flash44flash_bwd_dq_dk_dv_loop_seqk_parallel_kernelI23Flash_bwd_kernel_traitsILi192ELi64ELi64ELi8ELi4ELi2ELi2ELb1ELb1EN7cutlass6half_tE19Flash_kernel_traitsILi192ELi64ELi64ELi8ES3_EELb1ELb0ELb1ELb0ELb0ELb0ELb0EEEvNS_16Flash_bwd_paramsE)
        /*0284*/ 	.word	0x000000f8


	//----- nvinfo : EIATTR_REGCOUNT
	.align		4
.L_118:
        /*0288*/ 	.byte	0x04, 0x2f
        /*028a*/ 	.short	(.L_120 - .L_119)
	.align		4
.L_119:
        /*028c*/ 	.word	index@(_ZN5flash44flash_bwd_dq_dk_dv_loop_seqk_parallel_kernelI23Flash_bwd_kernel_traitsILi192ELi64ELi64ELi8ELi4ELi2ELi2ELb1ELb1EN7cutlass6half_tE19Flash_kernel_traitsILi192ELi64ELi64ELi8ES3_EELb0ELb0ELb0ELb0ELb0ELb0ELb1EEEvNS_16Flash_bwd_paramsE)
        /*0290*/ 	.word	0x000000ff


	//----- nvinfo : EIATTR_FRAME_SIZE
	.align		4
.L_120:
        /*0294*/ 	.byte	0x04, 0x11
        /*0296*/ 	.short	(.L_122 - .L_121)
	.align		4
.L_121:
        /*0298*/ 	.word	index@(_ZN5flash44flash_bwd_dq_dk_dv_loop_seqk_parallel_kernelI23Flash_bwd_kernel_traitsILi192ELi64ELi64ELi8ELi4ELi2ELi2ELb1ELb1EN7cutlass6half_tE19Flash_kernel_traitsILi192ELi64ELi64ELi8ES3_EELb0ELb0ELb0ELb0ELb0ELb0ELb1EEEvNS_16Flash_bwd_paramsE)
        /*029c*/ 	.word	0x000000e8


	//----- nvinfo : EIATTR_REGCOUNT
	.align		4
.L_122:
        /*02a0*/ 	.byte	0x04, 0x2f
        /*02a2*/ 	.short	(.L_124 - .L_123)
	.align		4
.L_123:
        /*02a4*/ 	.word	index@(_ZN5flash44flash_bwd_dq_dk_dv_loop_seqk_parallel_kernelI23Flash_bwd_kernel_traitsILi192ELi64ELi64ELi8ELi4ELi2ELi2ELb1ELb1EN7cutlass6half_tE19Flash_kernel_traitsILi192ELi64ELi64ELi8ES3_EELb1ELb0ELb0ELb0ELb0ELb0ELb0EEEvNS_16Flash_bwd_paramsE)
        /*02a8*/ 	.word	0x000000ff


	//----- nvinfo : EIATTR_FRAME_SIZE
	.align		4
.L_124:
        /*02ac*/ 	.byte	0x04, 0x11
        /*02ae*/ 	.short	(.L_126 - .L_125)
	.align		4
.L_125:
        /*02b0*/ 	.word	index@(_ZN5flash44flash_bwd_dq_dk_dv_loop_seqk_parallel_kernelI23Flash_bwd_kernel_traitsILi192ELi64ELi64ELi8ELi4ELi2ELi2ELb1ELb1EN7cutlass6half_tE19Flash_kernel_traitsILi192ELi64ELi64ELi8ES3_EELb1ELb0ELb0ELb0ELb0ELb0ELb0EEEvNS_16Flash_bwd_paramsE)
        /*02b4*/ 	.word	0x000000f8


	//----- nvinfo : EIATTR_REGCOUNT
	.align		4
.L_126:
        /*02b8*/ 	.byte	0x04, 0x2f
        /*02ba*/ 	.short	(.L_128 - .L_127)
	.align		4
.L_127:
        /*02bc*/ 	.word	index@(_ZN5flash27flash_bwd_convert_dq_kernelI23Flash_bwd_kernel_traitsILi192ELi64ELi64ELi8ELi4ELi2ELi2ELb1ELb1EN7cutlass6half_tE19Flash_kernel_traitsILi192ELi64ELi64ELi8ES3_EEEEvNS_16Flash_bwd_paramsEi)
        /*02c0*/ 	.word	0x00000060


	//----- nvinfo : EIATTR_FRAME_SIZE
	.align		4
.L_128:
        /*02c4*/ 	.byte	0x04, 0x11
        /*02c6*/ 	.short	(.L_130 - .L_129)
	.align		4
.L_129:
        /*02c8*/ 	.word	index@(_ZN5flash27flash_bwd_convert_dq_kernelI23Flash_bwd_kernel_traitsILi192ELi64ELi64ELi8ELi4ELi2ELi2ELb1ELb1EN7cutlass6half_tE19Flash_kernel_traitsILi192ELi64ELi64ELi8ES3_EEEEvNS_16Flash_bwd_paramsEi)
        /*02cc*/ 	.word	0x00000000


	//----- nvinfo : EIATTR_REGCOUNT
	.align		4
.L_130:
        /*02d0*/ 	.byte	0x04, 0x2f
        /*02d2*/ 	.short	(.L_132 - .L_131)
	.align		4
.L_131:
        /*02d4*/ 	.word	index@(_ZN5flash44flash_bwd_dq_dk_dv_loop_seqk_parallel_kernelI23Flash_bwd_kernel_traitsILi192ELi64ELi64ELi8ELi4ELi2ELi2ELb0ELb0EN7cutlass6half_tE19Flash_kernel_traitsILi192ELi64ELi64ELi8ES3_EELb0ELb0ELb1ELb1ELb0ELb0ELb0EEEvNS_16Flash_bwd_paramsE)
        /*02d8*/ 	.word	0x000000fd


	//----- nvinfo : EIATTR_FRAME_SIZE
	.align		4
.L_132:
        /*02dc*/ 	.byte	0x04, 0x11
        /*02de*/ 	.short	(.L_134 - .L_133)
	.align		4
.L_133:
        /*02e0*/ 	.word	index@(_ZN5flash44flash_bwd_dq_dk_dv_loop_seqk_parallel_kernelI23Flash_bwd_kernel_traitsILi192ELi64ELi64ELi8ELi4ELi2ELi2ELb0ELb0EN7cutlass6half_tE19Flash_kernel_traitsILi192ELi64ELi64ELi8ES3_EELb0ELb0ELb1ELb1ELb0ELb0ELb0EEEvNS_16Flash_bwd_paramsE)
        /*02e4*/ 	.word	0x00000000


	//----- nvinfo : EIATTR_REGCOUNT
	.align		4
.L_134:
        /*02e8*/ 	.byte	0x04, 0x2f
        /*02ea*/ 	.short	(.L_136 - .L_135)
	.align		4
.L_135:
        /*02ec*/ 	.word	index@(_ZN5flash44flash_bwd_dq_dk_dv_loop_seqk_parallel_kernelI23Flash_bwd_kernel_traitsILi192ELi64ELi64ELi8ELi4ELi2ELi2ELb0ELb0EN7cutlass6half_tE19Flash_kernel_traitsILi192ELi64ELi64ELi8ES3_EELb0ELb0ELb1ELb0ELb0ELb1ELb0EEEvNS_16Flash_bwd_paramsE)
        /*02f0*/ 	.word	0x000000fb


	//----- nvinfo : EIATTR_FRAME_SIZE
	.align		4
.L_136:
        /*02f4*/ 	.byte	0x04, 0x11
        /*02f6*/ 	.short	(.L_138 - .L_137)
	.align		4
.L_137:
        /*02f8*/ 	.word	index@(_ZN5flash44flash_bwd_dq_dk_dv_loop_seqk_parallel_kernelI23Flash_bwd_kernel_traitsILi192ELi64ELi64ELi8ELi4ELi2ELi2ELb0ELb0EN7cutlass6half_tE19Flash_kernel_traitsILi192ELi64ELi64ELi8ES3_EELb0ELb0ELb1ELb0ELb0ELb1ELb0EEEvNS_16Flash_bwd_paramsE)
        /*02fc*/ 	.word	0x00000000


	//----- nvinfo : EIATTR_REGCOUNT
	.align		4
.L_138:
        /*0300*/ 	.byte	0x04, 0x2f
        /*0302*/ 	.short	(.L_140 - .L_139)
	.align		4
.L_139:
        /*0304*/ 	.word	index@(_ZN5flash44flash_bwd_dq_dk_dv_loop_seqk_parallel_kernelI23Flash_bwd_kernel_traitsILi192ELi64ELi64ELi8ELi4ELi2ELi2ELb0ELb0EN7cutlass6half_tE19Flash_kernel_traitsILi192ELi64ELi64ELi8ES3_EELb0ELb0ELb0ELb1ELb0ELb0ELb0EEEvNS_16Flash_bwd_paramsE)
        /*0308*/ 	.word	0x000000ff


	//----- nvinfo : EIATTR_FRAME_SIZE
	.align		4
.L_140:
        /*030c*/ 	.byte	0x04, 0x11
        /*030e*/ 	.short	(.L_142 - .L_141)
	.align		4
.L_141:
        /*0310*/ 	.word	index@(_ZN5flash44flash_bwd_dq_dk_dv_loop_seqk_parallel_kernelI23Flash_bwd_kernel_traitsILi192ELi64ELi64ELi8ELi4ELi2ELi2ELb0ELb0EN7cutlass6half_tE19Flash_kernel_traitsILi192ELi64ELi64ELi8ES3_EELb0ELb0ELb0ELb1ELb0ELb0ELb0EEEvNS_16Flash_bwd_paramsE)
        /*0314*/ 	.word	0x00000000


	//----- nvinfo : EIATTR_REGCOUNT
	.align		4
.L_142:
        /*0318*/ 	.byte	0x04, 0x2f
        /*031a*/ 	.short	(.L_144 - .L_143)
	.align		4
.L_143:
        /*031c*/ 	.word	index@(_ZN5flash44flash_bwd_dq_dk_dv_loop_seqk_parallel_kernelI23Flash_bwd_kernel_traitsILi192ELi64ELi64ELi8ELi4ELi2ELi2ELb0ELb0EN7cutlass6half_tE19Flash_kernel_traitsILi192ELi64ELi64ELi8ES3_EELb0ELb0ELb0ELb0ELb0ELb1ELb0EEEvNS_16Flash_bwd_paramsE)
        /*0320*/ 	.word	0x000000fe


	//----- nvinfo : EIATTR_FRAME_SIZE
	.align		4
.L_144:
        /*0324*/ 	.byte	0x04, 0x11
        /*0326*/ 	.short	(.L_146 - .L_145)
	.align		4
.L_145:
        /*0328*/ 	.word	index@(_ZN5flash44flash_bwd_dq_dk_dv_loop_seqk_parallel_kernelI23Flash_bwd_kernel_traitsILi192ELi64ELi64ELi8ELi4ELi2ELi2ELb0ELb0EN7cutlass6half_tE19Flash_kernel_traitsILi192ELi64ELi64ELi8ES3_EELb0ELb0ELb0ELb0ELb0ELb1ELb0EEEvNS_16Flash_bwd_paramsE)
        /*032c*/ 	.word	0x00000000


	//----- nvinfo : EIATTR_REGCOUNT
	.align		4
.L_146:
        /*0330*/ 	.byte	0x04, 0x2f
        /*0332*/ 	.short	(.L_148 - .L_147)
	.align		4
.L_147:
        /*0334*/ 	.word	index@(_ZN5flash44flash_bwd_dq_dk_dv_loop_seqk_parallel_kernelI23Flash_bwd_kernel_traitsILi192ELi64ELi64ELi8ELi4ELi2ELi2ELb0ELb0EN7cutlass6half_tE19Flash_kernel_traitsILi192ELi64ELi64ELi8ES3_EELb0ELb0ELb1ELb0ELb0ELb0ELb0EEEvNS_16Flash_bwd_paramsE)
        /*0338*/ 	.word	0x000000ff


	//----- nvinfo : EIATTR_FRAME_SIZE
	.align		4
.L_148:
        /*033c*/ 	.byte	0x04, 0x11
        /*033e*/ 	.short	(.L_150 - .L_149)
	.align		4
.L_149:
        /*0340*/ 	.word	index@(_ZN5flash44flash_bwd_dq_dk_dv_loop_seqk_parallel_kernelI23Flash_bwd_kernel_traitsILi192ELi64ELi64ELi8ELi4ELi2ELi2ELb0ELb0EN7cutlass6half_tE19Flash_kernel_traitsILi192ELi64ELi64ELi8ES3_EELb0ELb0ELb1ELb0ELb0ELb0ELb0EEEvNS_16Flash_bwd_paramsE)
        /*0344*/ 	.word	0x00000000


	//----- nvinfo : EIATTR_REGCOUNT
	.align		4
.L_150:
        /*0348*/ 	.byte	0x04, 0x2f
        /*034a*/ 	.short	(.L_152 - .L_151)
	.align		4
.L_151:
        /*034c*/ 	.word	index@(_ZN5flash44flash_bwd_dq_dk_dv_loop_seqk_parallel_kernelI23Flash_bwd_kernel_traitsILi192ELi64ELi64ELi8ELi4ELi2ELi2ELb0ELb0EN7cutlass6half_tE19Flash_kernel_traitsILi192ELi64ELi64ELi8ES3_EELb0ELb0ELb0ELb0ELb0ELb0ELb0EEEvNS_16Flash_bwd_paramsE)
        /*0350*/ 	.word	0x000000ff


	//----- nvinfo : EIATTR_FRAME_SIZE
	.align		4
.L_152:
        /*0354*/ 	.byte	0x04, 0x11
        /*0356*/ 	.short	(.L_154 - .L_153)
	.align		4
.L_153:
        /*0358*/ 	.word	index@(_ZN5flash44flash_bwd_dq_dk_dv_loop_seqk_parallel_kernelI23Flash_bwd_kernel_traitsILi192ELi64ELi64ELi8ELi4ELi2ELi2ELb0ELb0EN7cutlass6half_tE19Flash_kernel_traitsILi192ELi64ELi64ELi8ES3_EELb0ELb0ELb0ELb0ELb0ELb0ELb0EEEvNS_16Flash_bwd_paramsE)
        /*035c*/ 	.word	0x00000000


	//----- nvinfo : EIATTR_REGCOUNT
	.align		4
.L_154:
        /*0360*/ 	.byte	0x04, 0x2f
        /*0362*/ 	.short	(.L_156 - .L_155)
	.align		4
.L_155:
        /*0364*/ 	.word	index@(_ZN5flash44flash_bwd_dq_dk_dv_loop_seqk_parallel_kernelI23Flash_bwd_kernel_traitsILi192ELi64ELi64ELi8ELi4ELi2ELi2ELb1ELb1EN7cutlass6half_tE19Flash_kernel_traitsILi192ELi64ELi64ELi8ES3_EELb0ELb0ELb1ELb1ELb0ELb0ELb0EEEvNS_16Flash_bwd_paramsE)
        /*0368*/ 	.word	0x000000ff


	//----- nvinfo : EIATTR_FRAME_SIZE
	.align		4
.L_156:
        /*036c*/ 	.byte	0x04, 0x11
        /*036e*/ 	.short	(.L_158 - .L_157)
	.align		4
.L_157:
        /*0370*/ 	.word	index@(_ZN5flash44flash_bwd_dq_dk_dv_loop_seqk_parallel_kernelI23Flash_bwd_kernel_traitsILi192ELi64ELi64ELi8ELi4ELi2ELi2ELb1ELb1EN7cutlass6half_tE19Flash_kernel_traitsILi192ELi64ELi64ELi8ES3_EELb0ELb0ELb1ELb1ELb0ELb0ELb0EEEvNS_16Flash_bwd_paramsE)
        /*0374*/ 	.word	0x000000f8


	//----- nvinfo : EIATTR_REGCOUNT
	.align		4
.L_158:
        /*0378*/ 	.byte	0x04, 0x2f
        /*037a*/ 	.short	(.L_160 - .L_159)
	.align		4
.L_159:
        /*037c*/ 	.word	index@(_ZN5flash44flash_bwd_dq_dk_dv_loop_seqk_parallel_kernelI23Flash_bwd_kernel_traitsILi192ELi64ELi64ELi8ELi4ELi2ELi2ELb1ELb1EN7cutlass6half_tE19Flash_kernel_traitsILi192ELi64ELi64ELi8ES3_EELb0ELb0ELb1ELb0ELb0ELb1ELb0EEEvNS_16Flash_bwd_paramsE)
        /*0380*/ 	.word	0x000000ff


	//----- nvinfo : EIATTR_FRAME_SIZE
	.align		4
.L_160:
        /*0384*/ 	.byte	0x04, 0x11
        /*0386*/ 	.short	(.L_162 - .L_161)
	.align		4
.L_161:
        /*0388*/ 	.word	index@(_ZN5flash44flash_bwd_dq_dk_dv_loop_seqk_parallel_kernelI23Flash_bwd_kernel_traitsILi192ELi64ELi64ELi8ELi4ELi2ELi2ELb1ELb1EN7cutlass6half_tE19Flash_kernel_traitsILi192ELi64ELi64ELi8ES3_EELb0ELb0ELb1ELb0ELb0ELb1ELb0EEEvNS_16Flash_bwd_paramsE)
        /*038c*/ 	.word	0x000000e8


	//----- nvinfo : EIATTR_REGCOUNT
	.align		4
.L_162:
        /*0390*/ 	.byte	0x04, 0x2f
        /*0392*/ 	.short	(.L_164 - .L_163)
	.align		4
.L_163:
        /*0394*/ 	.word	index@(_ZN5flash44flash_bwd_dq_dk_dv_loop_seqk_parallel_kernelI23Flash_bwd_kernel_traitsILi192ELi64ELi64ELi8ELi4ELi2ELi2ELb1ELb1EN7cutlass6half_tE19Flash_kernel_traitsILi192ELi64ELi64ELi8ES3_EELb0ELb0ELb0ELb1ELb0ELb0ELb0EEEvNS_16Flash_bwd_paramsE)
        /*0398*/ 	.word	0x000000ff


	//----- nvinfo : EIATTR_FRAME_SIZE
	.align		4
.L_164:
        /*039c*/ 	.byte	0x04, 0x11
        /*039e*/ 	.short	(.L_166 - .L_165)
	.align		4
.L_165:
        /*03a0*/ 	.word	index@(_ZN5flash44flash_bwd_dq_dk_dv_loop_seqk_parallel_kernelI23Flash_bwd_kernel_traitsILi192ELi64ELi64ELi8ELi4ELi2ELi2ELb1ELb1EN7cutlass6half_tE19Flash_kernel_traitsILi192ELi64ELi64ELi8ES3_EELb0ELb0ELb0ELb1ELb0ELb0ELb0EEEvNS_16Flash_bwd_paramsE)
        /*03a4*/ 	.word	0x000000e8


	//----- nvinfo : EIATTR_REGCOUNT
	.align		4
.L_166:
        /*03a8*/ 	.byte	0x04, 0x2f
        /*03aa*/ 	.short	(.L_168 - .L_167)
	.align		4
.L_167:
        /*03ac*/ 	.word	index@(_ZN5flash44flash_bwd_dq_dk_dv_loop_seqk_parallel_kernelI23Flash_bwd_kernel_traitsILi192ELi64ELi64ELi8ELi4ELi2ELi2ELb1ELb1EN7cutlass6half_tE19Flash_kernel_traitsILi192ELi64ELi64ELi8ES3_EELb0ELb0ELb0ELb0ELb0ELb1ELb0EEEvNS_16Flash_bwd_paramsE)
        /*03b0*/ 	.word	0x000000ff


	//----- nvinfo : EIATTR_FRAME_SIZE
	.align		4
.L_168:
        /*03b4*/ 	.byte	0x04, 0x11
        /*03b6*/ 	.short	(.L_170 - .L_169)
	.align		4
.L_169:
        /*03b8*/ 	.word	index@(_ZN5flash44flash_bwd_dq_dk_dv_loop_seqk_parallel_kernelI23Flash_bwd_kernel_traitsILi192ELi64ELi64ELi8ELi4ELi2ELi2ELb1ELb1EN7cutlass6half_tE19Flash_kernel_traitsILi192ELi64ELi64ELi8ES3_EELb0ELb0ELb0ELb0ELb0ELb1ELb0EEEvNS_16Flash_bwd_paramsE)
        /*03bc*/ 	.word	0x000000e0


	//----- nvinfo : EIATTR_REGCOUNT
	.align		4
.L_170:
        /*03c0*/ 	.byte	0x04, 0x2f
        /*03c2*/ 	.short	(.L_172 - .L_171)
	.align		4
.L_171:
        /*03c4*/ 	.word	index@(_ZN5flash44flash_bwd_dq_dk_dv_loop_seqk_parallel_kernelI23Flash_bwd_kernel_traitsILi192ELi64ELi64ELi8ELi4ELi2ELi2ELb1ELb1EN7cutlass6half_tE19Flash_kernel_traitsILi192ELi64ELi64ELi8ES3_EELb0ELb0ELb1ELb0ELb0ELb0ELb0EEEvNS_16Flash_bwd_paramsE)
        /*03c8*/ 	.word	0x000000ff


	//----- nvinfo : EIATTR_FRAME_SIZE
	.align		4
.L_172:
        /*03cc*/ 	.byte	0x04, 0x11
        /*03ce*/ 	.short	(.L_174 - .L_173)
	.align		4
.L_173:
        /*03d0*/ 	.word	index@(_ZN5flash44flash_bwd_dq_dk_dv_loop_seqk_parallel_kernelI23Flash_bwd_kernel_traitsILi192ELi64ELi64ELi8ELi4ELi2ELi2ELb1ELb1EN7cutlass6half_tE19Flash_kernel_traitsILi192ELi64ELi64ELi8ES3_EELb0ELb0ELb1ELb0ELb0ELb0ELb0EEEvNS_16Flash_bwd_paramsE)
        /*03d4*/ 	.word	0x000000f8


	//----- nvinfo : EIATTR_REGCOUNT
	.align		4
.L_174:
        /*03d8*/ 	.byte	0x04, 0x2f
        /*03da*/ 	.short	(.L_176 - .L_175)
	.align		4
.L_175:
        /*03dc*/ 	.word	index@(_ZN5flash44flash_bwd_dq_dk_dv_loop_seqk_parallel_kernelI23Flash_bwd_kernel_traitsILi192ELi64ELi64ELi8ELi4ELi2ELi2ELb1ELb1EN7cutlass6half_tE19Flash_kernel_traitsILi192ELi64ELi64ELi8ES3_EELb0ELb0ELb0ELb0ELb0ELb0ELb0EEEvNS_16Flash_bwd_paramsE)
        /*03e0*/ 	.word	0x000000ff


	//----- nvinfo : EIATTR_FRAME_SIZE
	.align		4
.L_176:
        /*03e4*/ 	.byte	0x04, 0x11
        /*03e6*/ 	.short	(.L_178 - .L_177)
	.align		4
.L_177:
        /*03e8*/ 	.word	index@(_ZN5flash44flash_bwd_dq_dk_dv_loop_seqk_parallel_kernelI23Flash_bwd_kernel_traitsILi192ELi64ELi64ELi8ELi4ELi2ELi2ELb1ELb1EN7cutlass6half_tE19Flash_kernel_traitsILi192ELi64ELi64ELi8ES3_EELb0ELb0ELb0ELb0ELb0ELb0ELb0EEEvNS_16Flash_bwd_paramsE)
        /*03ec*/ 	.word	0x000000e8


	//----- nvinfo : EIATTR_MIN_STACK_SIZE
	.align		4
.L_178:
        /*03f0*/ 	.byte	0x04, 0x12
        /*03f2*/ 	.short	(.L_180 - .L_179)
	.align		4
.L_179:
        /*03f4*/ 	.word	index@(_ZN5flash44flash_bwd_dq_dk_dv_loop_seqk_parallel_kernelI23Flash_bwd_kernel_traitsILi192ELi64ELi64ELi8ELi4ELi2ELi2ELb1ELb1EN7cutlass6half_tE19Flash_kernel_traitsILi192ELi64ELi64ELi8ES3_EELb0ELb0ELb0ELb0ELb0ELb0ELb0EEEvNS_16Flash_bwd_paramsE)
        /*03f8*/ 	.word	0x000000e8


	//----- nvinfo : EIATTR_MIN_STACK_SIZE
	.align		4
.L_180:
        /*03fc*/ 	.byte	0x04, 0x12
        /*03fe*/ 	.short	(.L_182 - .L_181)
	.align		4
.L_181:
        /*0400*/ 	.word	index@(_ZN5flash44flash_bwd_dq_dk_dv_loop_seqk_parallel_kernelI23Flash_bwd_kernel_traitsILi192ELi64ELi64ELi8ELi4ELi2ELi2ELb1ELb1EN7cutlass6half_tE19Flash_kernel_traitsILi192ELi64ELi64ELi8ES3_EELb0ELb0ELb1ELb0ELb0ELb0ELb0EEEvNS_16Flash_bwd_paramsE)
        /*0404*/ 	.word	0x000000f8


	//----- nvinfo : EIATTR_MIN_STACK_SIZE
	.align		4
.L_182:
        /*0408*/ 	.byte	0x04, 0x12
        /*040a*/ 	.short	(.L_184 - .L_183)
	.align		4
.L_183:
        /*040c*/ 	.word	index@(_ZN5flash44flash_bwd_dq_dk_dv_loop_seqk_parallel_kernelI23Flash_bwd_kernel_traitsILi192ELi64ELi64ELi8ELi4ELi2ELi2ELb1ELb1EN7cutlass6half_tE19Flash_kernel_traitsILi192ELi64ELi64ELi8ES3_EELb0ELb0ELb0ELb0ELb0ELb1ELb0EEEvNS_16Flash_bwd_paramsE)
        /*0410*/ 	.word	0x000000e0


	//----- nvinfo : EIATTR_MIN_STACK_SIZE
	.align		4
.L_184:
        /*0414*/ 	.byte	0x04, 0x12
        /*0416*/ 	.short	(.L_186 - .L_185)
	.align		4
.L_185:
        /*0418*/ 	.word	index@(_ZN5flash44flash_bwd_dq_dk_dv_loop_seqk_parallel_kernelI23Flash_bwd_kernel_traitsILi192ELi64ELi64ELi8ELi4ELi2ELi2ELb1ELb1EN7cutlass6half_tE19Flash_kernel_traitsILi192ELi64ELi64ELi8ES3_EELb0ELb0ELb0ELb1ELb0ELb0ELb0EEEvNS_16Flash_bwd_paramsE)
        /*041c*/ 	.word	0x000000e8


	//----- nvinfo : EIATTR_MIN_STACK_SIZE
	.align		4
.L_186:
        /*0420*/ 	.byte	0x04, 0x12
        /*0422*/ 	.short	(.L_188 - .L_187)
	.align		4
.L_187:
        /*0424*/ 	.word	index@(_ZN5flash44flash_bwd_dq_dk_dv_loop_seqk_parallel_kernelI23Flash_bwd_kernel_traitsILi192ELi64ELi64ELi8ELi4ELi2ELi2ELb1ELb1EN7cutlass6half_tE19Flash_kernel_traitsILi192ELi64ELi64ELi8ES3_EELb0ELb0ELb1ELb0ELb0ELb1ELb0EEEvNS_16Flash_bwd_paramsE)
        /*0428*/ 	.word	0x000000e8


	//----- nvinfo : EIATTR_MIN_STACK_SIZE
	.align		4
.L_188:
        /*042c*/ 	.byte	0x04, 0x12
        /*042e*/ 	.short	(.L_190 - .L_189)
	.align		4
.L_189:
        /*0430*/ 	.word	index@(_ZN5flash44flash_bwd_dq_dk_dv_loop_seqk_parallel_kernelI23Flash_bwd_kernel_traitsILi192ELi64ELi64ELi8ELi4ELi2ELi2ELb1ELb1EN7cutlass6half_tE19Flash_kernel_traitsILi192ELi64ELi64ELi8ES3_EELb0ELb0ELb1ELb1ELb0ELb0ELb0EEEvNS_16Flash_bwd_paramsE)
        /*0434*/ 	.word	0x000000f8


	//----- nvinfo : EIATTR_MIN_STACK_SIZE
	.align		4
.L_190:
        /*0438*/ 	.byte	0x04, 0x12
        /*043a*/ 	.short	(.L_192 - .L_191)
	.align		4
.L_191:
        /*043c*/ 	.word	index@(_ZN5flash44flash_bwd_dq_dk_dv_loop_seqk_parallel_kernelI23Flash_bwd_kernel_traitsILi192ELi64ELi64ELi8ELi4ELi2ELi2ELb0ELb0EN7cutlass6half_tE19Flash_kernel_traitsILi192ELi64ELi64ELi8ES3_EELb0ELb0ELb0ELb0ELb0ELb0ELb0EEEvNS_16Flash_bwd_paramsE)
        /*0440*/ 	.word	0x00000000


	//----- nvinfo : EIATTR_MIN_STACK_SIZE
	.align		4
.L_192:
        /*0444*/ 	.byte	0x04, 0x12
        /*0446*/ 	.short	(.L_194 - .L_193)
	.align		4
.L_193:
        /*0448*/ 	.word	index@(_ZN5flash44flash_bwd_dq_dk_dv_loop_seqk_parallel_kernelI23Flash_bwd_kernel_traitsILi192ELi64ELi64ELi8ELi4ELi2ELi2ELb0ELb0EN7cutlass6half_tE19Flash_kernel_traitsILi192ELi64ELi64ELi8ES3_EELb0ELb0ELb1ELb0ELb0ELb0ELb0EEEvNS_16Flash_bwd_paramsE)
        /*044c*/ 	.word	0x00000000


	//----- nvinfo : EIATTR_MIN_STACK_SIZE
	.align		4
.L_194:
        /*0450*/ 	.byte	0x04, 0x12
        /*0452*/ 	.short	(.L_196 - .L_195)
	.align		4
.L_195:
        /*0454*/ 	.word	index@(_ZN5flash44flash_bwd_dq_dk_dv_loop_seqk_parallel_kernelI23Flash_bwd_kernel_traitsILi192ELi64ELi64ELi8ELi4ELi2ELi2ELb0ELb0EN7cutlass6half_tE19Flash_kernel_traitsILi192ELi64ELi64ELi8ES3_EELb0ELb0ELb0ELb0ELb0ELb1ELb0EEEvNS_16Flash_bwd_paramsE)
        /*0458*/ 	.word	0x00000000


	//----- nvinfo : EIATTR_MIN_STACK_SIZE
	.align		4
.L_196:
        /*045c*/ 	.byte	0x04, 0x12
        /*045e*/ 	.short	(.L_198 - .L_197)
	.align		4
.L_197:
        /*0460*/ 	.word	index@(_ZN5flash44flash_bwd_dq_dk_dv_loop_seqk_parallel_kernelI23Flash_bwd_kernel_traitsILi192ELi64ELi64ELi8ELi4ELi2ELi2ELb0ELb0EN7cutlass6half_tE19Flash_kernel_traitsILi192ELi64ELi64ELi8ES3_EELb0ELb0ELb0ELb1ELb0ELb0ELb0EEEvNS_16Flash_bwd_paramsE)
        /*0464*/ 	.word	0x00000000


	//----- nvinfo : EIATTR_MIN_STACK_SIZE
	.align		4
.L_198:
        /*0468*/ 	.byte	0x04, 0x12
        /*046a*/ 	.short	(.L_200 - .L_199)
	.align		4
.L_199:
        /*046c*/ 	.word	index@(_ZN5flash44flash_bwd_dq_dk_dv_loop_seqk_parallel_kernelI23Flash_bwd_kernel_traitsILi192ELi64ELi64ELi8ELi4ELi2ELi2ELb0ELb0EN7cutlass6half_tE19Flash_kernel_traitsILi192ELi64ELi64ELi8ES3_EELb0ELb0ELb1ELb0ELb0ELb1ELb0EEEvNS_16Flash_bwd_paramsE)
        /*0470*/ 	.word	0x00000000


	//----- nvinfo : EIATTR_MIN_STACK_SIZE
	.align		4
.L_200:
        /*0474*/ 	.byte	0x04, 0x12
        /*0476*/ 	.short	(.L_202 - .L_201)
	.align		4
.L_201:
        /*0478*/ 	.word	index@(_ZN5flash44flash_bwd_dq_dk_dv_loop_seqk_parallel_kernelI23Flash_bwd_kernel_traitsILi192ELi64ELi64ELi8ELi4ELi2ELi2ELb0ELb0EN7cutlass6half_tE19Flash_kernel_traitsILi192ELi64ELi64ELi8ES3_EELb0ELb0ELb1ELb1ELb0ELb0ELb0EEEvNS_16Flash_bwd_paramsE)
        /*047c*/ 	.word	0x00000000


	//----- nvinfo : EIATTR_MIN_STACK_SIZE
	.align		4
.L_202:
        /*0480*/ 	.byte	0x04, 0x12
        /*0482*/ 	.short	(.L_204 - .L_203)
	.align		4
.L_203:
        /*0484*/ 	.word	index@(_ZN5flash27flash_bwd_convert_dq_kernelI23Flash_bwd_kernel_traitsILi192ELi64ELi64ELi8ELi4ELi2ELi2ELb1ELb1EN7cutlass6half_tE19Flash_kernel_traitsILi192ELi64ELi64ELi8ES3_EEEEvNS_16Flash_bwd_paramsEi)
        /*0488*/ 	.word	0x00000000


	//----- nvinfo : EIATTR_MIN_STACK_SIZE
	.align		4
.L_204:
        /*048c*/ 	.byte	0x04, 0x12
        /*048e*/ 	.short	(.L_206 - .L_205)
	.align		4
.L_205:
        /*0490*/ 	.word	index@(_ZN5flash44flash_bwd_dq_dk_dv_loop_seqk_parallel_kernelI23Flash_bwd_kernel_traitsILi192ELi64ELi64ELi8ELi4ELi2ELi2ELb1ELb1EN7cutlass6half_tE19Flash_kernel_traitsILi192ELi64ELi64ELi8ES3_EELb1ELb0ELb0ELb0ELb0ELb0ELb0EEEvNS_16Flash_bwd_paramsE)
        /*0494*/ 	.word	0x000000f8


	//----- nvinfo : EIATTR_MIN_STACK_SIZE
	.align		4
.L_206:
        /*0498*/ 	.byte	0x04, 0x12
        /*049a*/ 	.short	(.L_208 - .L_207)
	.align		4
.L_207:
        /*049c*/ 	.word	index@(_ZN5flash44flash_bwd_dq_dk_dv_loop_seqk_parallel_kernelI23Flash_bwd_kernel_traitsILi192ELi64ELi64ELi8ELi4ELi2ELi2ELb1ELb1EN7cutlass6half_tE19Flash_kernel_traitsILi192ELi64ELi64ELi8ES3_EELb0ELb0ELb0ELb0ELb0ELb0ELb1EEEvNS_16Flash_bwd_paramsE)
        /*04a0*/ 	.word	0x000000e8


	//----- nvinfo : EIATTR_MIN_STACK_SIZE
	.align		4
.L_208:
        /*04a4*/ 	.byte	0x04, 0x12
        /*04a6*/ 	.short	(.L_210 - .L_209)
	.align		4
.L_209:
        /*04a8*/ 	.word	index@(_ZN5flash44flash_bwd_dq_dk_dv_loop_seqk_parallel_kernelI23Flash_bwd_kernel_traitsILi192ELi64ELi64ELi8ELi4ELi2ELi2ELb1ELb1EN7cutlass6half_tE19Flash_kernel_traitsILi192ELi64ELi64ELi8ES3_EELb1ELb0ELb1ELb0ELb0ELb0ELb0EEEvNS_16Flash_bwd_paramsE)
        /*04ac*/ 	.word	0x000000f8


	//----- nvinfo : EIATTR_MIN_STACK_SIZE
	.align		4
.L_210:
        /*04b0*/ 	.byte	0x04, 0x12
        /*04b2*/ 	.short	(.L_212 - .L_211)
	.align		4
.L_211:
        /*04b4*/ 	.word	index@(_ZN5flash44flash_bwd_dq_dk_dv_loop_seqk_parallel_kernelI23Flash_bwd_kernel_traitsILi192ELi64ELi64ELi8ELi4ELi2ELi2ELb1ELb1EN7cutlass6half_tE19Flash_kernel_traitsILi192ELi64ELi64ELi8ES3_EELb0ELb0ELb1ELb0ELb0ELb0ELb1EEEvNS_16Flash_bwd_paramsE)
        /*04b8*/ 	.word	0x000000f8


	//----- nvinfo : EIATTR_MIN_STACK_SIZE
	.align		4
.L_212:
        /*04bc*/ 	.byte	0x04, 0x12
        /*04be*/ 	.short	(.L_214 - .L_213)
	.align		4
.L_213:
        /*04c0*/ 	.word	index@(_ZN5flash44flash_bwd_dq_dk_dv_loop_seqk_parallel_kernelI23Flash_bwd_kernel_traitsILi192ELi64ELi64ELi8ELi4ELi2ELi2ELb1ELb1EN7cutlass6half_tE19Flash_kernel_traitsILi192ELi64ELi64ELi8ES3_EELb1ELb0ELb0ELb0ELb0ELb1ELb0EEEvNS_16Flash_bwd_paramsE)
        /*04c4*/ 	.word	0x000000f0


	//----- nvinfo : EIATTR_MIN_STACK_SIZE
	.align		4
.L_214:
        /*04c8*/ 	.byte	0x04, 0x12
        /*04ca*/ 	.short	(.L_216 - .L_215)
	.align		4
.L_215:
        /*04cc*/ 	.word	index@(_ZN5flash44flash_bwd_dq_dk_dv_loop_seqk_parallel_kernelI23Flash_bwd_kernel_traitsILi192ELi64ELi64ELi8ELi4ELi2ELi2ELb1ELb1EN7cutlass6half_tE19Flash_kernel_traitsILi192ELi64ELi64ELi8ES3_EELb0ELb0ELb0ELb0ELb0ELb1ELb1EEEvNS_16Flash_bwd_paramsE)
        /*04d0*/ 	.word	0x000000e0


	//----- nvinfo : EIATTR_MIN_STACK_SIZE
	.align		4
.L_216:
        /*04d4*/ 	.byte	0x04, 0x12
        /*04d6*/ 	.short	(.L_218 - .L_217)
	.align		4
.L_217:
        /*04d8*/ 	.word	index@(_ZN5flash44flash_bwd_dq_dk_dv_loop_seqk_parallel_kernelI23Flash_bwd_kernel_traitsILi192ELi64ELi64ELi8ELi4ELi2ELi2ELb1ELb1EN7cutlass6half_tE19Flash_kernel_traitsILi192ELi64ELi64ELi8ES3_EELb1ELb0ELb0ELb1ELb0ELb0ELb0EEEvNS_16Flash_bwd_paramsE)
        /*04dc*/ 	.word	0x00000108


	//----- nvinfo : EIATTR_MIN_STACK_SIZE
	.align		4
.L_218:
        /*04e0*/ 	.byte	0x04, 0x12
        /*04e2*/ 	.short	(.L_220 - .L_219)
	.align		4
.L_219:
        /*04e4*/ 	.word	index@(_ZN5flash44flash_bwd_dq_dk_dv_loop_seqk_parallel_kernelI23Flash_bwd_kernel_traitsILi192ELi64ELi64ELi8ELi4ELi2ELi2ELb1ELb1EN7cutlass6half_tE19Flash_kernel_traitsILi192ELi64ELi64ELi8ES3_EELb0ELb0ELb0ELb1ELb0ELb0ELb1EEEvNS_16Flash_bwd_paramsE)
        /*04e8*/ 	.word	0x000000e8


	//----- nvinfo : EIATTR_MIN_STACK_SIZE
	.align		4
.L_220:
        /*04ec*/ 	.byte	0x04, 0x12
        /*04ee*/ 	.short	(.L_222 - .L_221)
	.align		4
.L_221:
        /*04f0*/ 	.word	index@(_ZN5flash44flash_bwd_dq_dk_dv_loop_seqk_parallel_kernelI23Flash_bwd_kernel_traitsILi192ELi64ELi64ELi8ELi4ELi2ELi2ELb1ELb1EN7cutlass6half_tE19Flash_kernel_traitsILi192ELi64ELi64ELi8ES3_EELb1ELb0ELb1ELb0ELb0ELb1ELb0EEEvNS_16Flash_bwd_paramsE)
        /*04f4*/ 	.word	0x000000e8


	//----- nvinfo : EIATTR_MIN_STACK_SIZE
	.align		4
.L_222:
        /*04f8*/ 	.byte	0x04, 0x12
        /*04fa*/ 	.short	(.L_224 - .L_223)
	.align		4
.L_223:
        /*04fc*/ 	.word	index@(_ZN5flash44flash_bwd_dq_dk_dv_loop_seqk_parallel_kernelI23Flash_bwd_kernel_traitsILi192ELi64ELi64ELi8ELi4ELi2ELi2ELb1ELb1EN7cutlass6half_tE19Flash_kernel_traitsILi192ELi64ELi64ELi8ES3_EELb0ELb0ELb1ELb0ELb0ELb1ELb1EEEvNS_16Flash_bwd_paramsE)
        /*0500*/ 	.word	0x000000e8


	//----- nvinfo : EIATTR_MIN_STACK_SIZE
	.align		4
.L_224:
        /*0504*/ 	.byte	0x04, 0x12
        /*0506*/ 	.short	(.L_226 - .L_225)
	.align		4
.L_225:
        /*0508*/ 	.word	index@(_ZN5flash44flash_bwd_dq_dk_dv_loop_seqk_parallel_kernelI23Flash_bwd_kernel_traitsILi192ELi64ELi64ELi8ELi4ELi2ELi2ELb1ELb1EN7cutlass6half_tE19Flash_kernel_traitsILi192ELi64ELi64ELi8ES3_EELb1ELb0ELb1ELb1ELb0ELb0ELb0EEEvNS_16Flash_bwd_paramsE)
        /*050c*/ 	.word	0x00000108


	//----- nvinfo : EIATTR_MIN_STACK_SIZE
	.align		4
.L_226:
        /*0510*/ 	.byte	0x04, 0x12
        /*0512*/ 	.short	(.L_228 - .L_227)
	.align		4
.L_227:
        /*0514*/ 	.word	index@(_ZN5flash44flash_bwd_dq_dk_dv_loop_seqk_parallel_kernelI23Flash_bwd_kernel_traitsILi192ELi64ELi64ELi8ELi4ELi2ELi2ELb1ELb1EN7cutlass6half_tE19Flash_kernel_traitsILi192ELi64ELi64ELi8ES3_EELb0ELb0ELb1ELb1ELb0ELb0ELb1EEEvNS_16Flash_bwd_paramsE)
        /*0518*/ 	.word	0x000000f8


	//----- nvinfo : EIATTR_MIN_STACK_SIZE
	.align		4
.L_228:
        /*051c*/ 	.byte	0x04, 0x12
        /*051e*/ 	.short	(.L_230 - .L_229)
	.align		4
.L_229:
        /*0520*/ 	.word	index@(_ZN5flash25flash_bwd_dot_do_o_kernelILb0E23Flash_bwd_kernel_traitsILi192ELi64ELi64ELi8ELi4ELi2ELi2ELb1ELb1EN7cutlass6half_tE19Flash_kernel_traitsILi192ELi64ELi64ELi8ES3_EEEEvNS_16Flash_bwd_paramsE)
        /*0524*/ 	.word	0x00000000


	//----- nvinfo : EIATTR_MIN_STACK_SIZE
	.align		4
.L_230:
        /*0528*/ 	.byte	0x04, 0x12
        /*052a*/ 	.short	(.L_232 - .L_231)
	.align		4
.L_231:
        /*052c*/ 	.word	index@(_ZN5flash25flash_bwd_dot_do_o_kernelILb1E23Flash_bwd_kernel_traitsILi192ELi64ELi64ELi8ELi4ELi2ELi2ELb1ELb1EN7cutlass6half_tE19Flash_kernel_traitsILi192ELi64ELi64ELi8ES3_EEEEvNS_16Flash_bwd_paramsE)
        /*0530*/ 	.word	0x00000000


	//----- nvinfo : EIATTR_MIN_STACK_SIZE
	.align		4
.L_232:
        /*0534*/ 	.byte	0x04, 0x12
        /*0536*/ 	.short	(.L_234 - .L_233)
	.align		4
.L_233:
        /*0538*/ 	.word	index@(_ZN5flash27flash_bwd_convert_dq_kernelI23Flash_bwd_kernel_traitsILi192ELi64ELi64ELi8ELi4ELi2ELi2ELb0ELb0EN7cutlass6half_tE19Flash_kernel_traitsILi192ELi64ELi64ELi8ES3_EEEEvNS_16Flash_bwd_paramsEi)
        /*053c*/ 	.word	0x00000000


	//----- nvinfo : EIATTR_MIN_STACK_SIZE
	.align		4
.L_234:
        /*0540*/ 	.byte	0x04, 0x12
        /*0542*/ 	.short	(.L_236 - .L_235)
	.align		4
.L_235:
        /*0544*/ 	.word	index@(_ZN5flash44flash_bwd_dq_dk_dv_loop_seqk_parallel_kernelI23Flash_bwd_kernel_traitsILi192ELi64ELi64ELi8ELi4ELi2ELi2ELb0ELb0EN7cutlass6half_tE19Flash_kernel_traitsILi192ELi64ELi64ELi8ES3_EELb1ELb0ELb0ELb0ELb0ELb0ELb0EEEvNS_16Flash_bwd_paramsE)
        /*0548*/ 	.word	0x00000000


	//----- nvinfo : EIATTR_MIN_STACK_SIZE
	.align		4
.L_236:
        /*054c*/ 	.byte	0x04, 0x12
        /*054e*/ 	.short	(.L_238 - .L_237)
	.align		4
.L_237:
        /*0550*/ 	.word	index@(_ZN5flash44flash_bwd_dq_dk_dv_loop_seqk_parallel_kernelI23Flash_bwd_kernel_traitsILi192ELi64ELi64ELi8ELi4ELi2ELi2ELb0ELb0EN7cutlass6half_tE19Flash_kernel_traitsILi192ELi64ELi64ELi8ES3_EELb0ELb0ELb0ELb0ELb0ELb0ELb1EEEvNS_16Flash_bwd_paramsE)
        /*0554*/ 	.word	0x00000000


	//----- nvinfo : EIATTR_MIN_STACK_SIZE
	.align		4
.L_238:
        /*0558*/ 	.byte	0x04, 0x12
        /*055a*/ 	.short	(.L_240 - .L_239)
	.align		4
.L_239:
        /*055c*/ 	.word	index@(_ZN5flash44flash_bwd_dq_dk_dv_loop_seqk_parallel_kernelI23Flash_bwd_kernel_traitsILi192ELi64ELi64ELi8ELi4ELi2ELi2ELb0ELb0EN7cutlass6half_tE19Flash_kernel_traitsILi192ELi64ELi64ELi8ES3_EELb1ELb0ELb1ELb0ELb0ELb0ELb0EEEvNS_16Flash_bwd_paramsE)
        /*0560*/ 	.word	0x00000000


	//----- nvinfo : EIATTR_MIN_STACK_SIZE
	.align		4
.L_240:
        /*0564*/ 	.byte	0x04, 0x12
        /*0566*/ 	.short	(.L_242 - .L_241)
	.align		4
.L_241:
        /*0568*/ 	.word	index@(_ZN5flash44flash_bwd_dq_dk_dv_loop_seqk_parallel_kernelI23Flash_bwd_kernel_traitsILi192ELi64ELi64ELi8ELi4ELi2ELi2ELb0ELb0EN7cutlass6half_tE19Flash_kernel_traitsILi192ELi64ELi64ELi8ES3_EELb0ELb0ELb1ELb0ELb0ELb0ELb1EEEvNS_16Flash_bwd_paramsE)
        /*056c*/ 	.word	0x00000000


	//----- nvinfo : EIATTR_MIN_STACK_SIZE
	.align		4
.L_242:
        /*0570*/ 	.byte	0x04, 0x12
        /*0572*/ 	.short	(.L_244 - .L_243)
	.align		4
.L_243:
        /*0574*/ 	.word	index@(_ZN5flash44flash_bwd_dq_dk_dv_loop_seqk_parallel_kernelI23Flash_bwd_kernel_traitsILi192ELi64ELi64ELi8ELi4ELi2ELi2ELb0ELb0EN7cutlass6half_tE19Flash_kernel_traitsILi192ELi64ELi64ELi8ES3_EELb1ELb0ELb0ELb0ELb0ELb1ELb0EEEvNS_16Flash_bwd_paramsE)
        /*0578*/ 	.word	0x00000000


	//----- nvinfo : EIATTR_MIN_STACK_SIZE
	.align		4
.L_244:
        /*057c*/ 	.byte	0x04, 0x12
        /*057e*/ 	.short	(.L_246 - .L_245)
	.align		4
.L_245:
        /*0580*/ 	.word	index@(_ZN5flash44flash_bwd_dq_dk_dv_loop_seqk_parallel_kernelI23Flash_bwd_kernel_traitsILi192ELi64ELi64ELi8ELi4ELi2ELi2ELb0ELb0EN7cutlass6half_tE19Flash_kernel_traitsILi192ELi64ELi64ELi8ES3_EELb0ELb0ELb0ELb0ELb0ELb1ELb1EEEvNS_16Flash_bwd_paramsE)
        /*0584*/ 	.word	0x00000000


	//----- nvinfo : EIATTR_MIN_STACK_SIZE
	.align		4
.L_246:
        /*0588*/ 	.byte	0x04, 0x12
        /*058a*/ 	.short	(.L_248 - .L_247)
	.align		4
.L_247:
        /*058c*/ 	.word	index@(_ZN5flash44flash_bwd_dq_dk_dv_loop_seqk_parallel_kernelI23Flash_bwd_kernel_traitsILi192ELi64ELi64ELi8ELi4ELi2ELi2ELb0ELb0EN7cutlass6half_tE19Flash_kernel_traitsILi192ELi64ELi64ELi8ES3_EELb1ELb0ELb0ELb1ELb0ELb0ELb0EEEvNS_16Flash_bwd_paramsE)
        /*0590*/ 	.word	0x00000000


	//----- nvinfo : EIATTR_MIN_STACK_SIZE
	.align		4
.L_248:
        /*0594*/ 	.byte	0x04, 0x12
        /*0596*/ 	.short	(.L_250 - .L_249)
	.align		4
.L_249:
        /*0598*/ 	.word	index@(_ZN5flash44flash_bwd_dq_dk_dv_loop_seqk_parallel_kernelI23Flash_bwd_kernel_traitsILi192ELi64ELi64ELi8ELi4ELi2ELi2ELb0ELb0EN7cutlass6half_tE19Flash_kernel_traitsILi192ELi64ELi64ELi8ES3_EELb0ELb0ELb0ELb1ELb0ELb0ELb1EEEvNS_16Flash_bwd_paramsE)
        /*059c*/ 	.word	0x00000000


	//----- nvinfo : EIATTR_MIN_STACK_SIZE
	.align		4
.L_250:
        /*05a0*/ 	.byte	0x04, 0x12
        /*05a2*/ 	.short	(.L_252 - .L_251)
	.align		4
.L_251:
        /*05a4*/ 	.word	index@(_ZN5flash44flash_bwd_dq_dk_dv_loop_seqk_parallel_kernelI23Flash_bwd_kernel_traitsILi192ELi64ELi64ELi8ELi4ELi2ELi2ELb0ELb0EN7cutlass6half_tE19Flash_kernel_traitsILi192ELi64ELi64ELi8ES3_EELb1ELb0ELb1ELb0ELb0ELb1ELb0EEEvNS_16Flash_bwd_paramsE)
        /*05a8*/ 	.word	0x00000000


	//----- nvinfo : EIATTR_MIN_STACK_SIZE
	.align		4
.L_252:
        /*05ac*/ 	.byte	0x04, 0x12
        /*05ae*/ 	.short	(.L_254 - .L_253)
	.align		4
.L_253:
        /*05b0*/ 	.word	index@(_ZN5flash44flash_bwd_dq_dk_dv_loop_seqk_parallel_kernelI23Flash_bwd_kernel_traitsILi192ELi64ELi64ELi8ELi4ELi2ELi2ELb0ELb0EN7cutlass6half_tE19Flash_kernel_traitsILi192ELi64ELi64ELi8ES3_EELb0ELb0ELb1ELb0ELb0ELb1ELb1EEEvNS_16Flash_bwd_paramsE)
        /*05b4*/ 	.word	0x00000000


	//----- nvinfo : EIATTR_MIN_STACK_SIZE
	.align		4
.L_254:
        /*05b8*/ 	.byte	0x04, 0x12
        /*05ba*/ 	.short	(.L_256 - .L_255)
	.align		4
.L_255:
        /*05bc*/ 	.word	index@(_ZN5flash44flash_bwd_dq_dk_dv_loop_seqk_parallel_kernelI23Flash_bwd_kernel_traitsILi192ELi64ELi64ELi8ELi4ELi2ELi2ELb0ELb0EN7cutlass6half_tE19Flash_kernel_traitsILi192ELi64ELi64ELi8ES3_EELb1ELb0ELb1ELb1ELb0ELb0ELb0EEEvNS_16Flash_bwd_paramsE)
        /*05c0*/ 	.word	0x00000008


	//----- nvinfo : EIATTR_MIN_STACK_SIZE
	.align		4
.L_256:
        /*05c4*/ 	.byte	0x04, 0x12
        /*05c6*/ 	.short	(.L_258 - .L_257)
	.align		4
.L_257:
        /*05c8*/ 	.word	index@(_ZN5flash44flash_bwd_dq_dk_dv_loop_seqk_parallel_kernelI23Flash_bwd_kernel_traitsILi192ELi64ELi64ELi8ELi4ELi2ELi2ELb0ELb0EN7cutlass6half_tE19Flash_kernel_traitsILi192ELi64ELi64ELi8ES3_EELb0ELb0ELb1ELb1ELb0ELb0ELb1EEEvNS_16Flash_bwd_paramsE)
        /*05cc*/ 	.word	0x00000000


	//----- nvinfo : EIATTR_MIN_STACK_SIZE
	.align		4
.L_258:
        /*05d0*/ 	.byte	0x04, 0x12
        /*05d2*/ 	.short	(.L_260 - .L_259)
	.align		4
.L_259:
        /*05d4*/ 	.word	index@(_ZN5flash25flash_bwd_dot_do_o_kernelILb0E23Flash_bwd_kernel_traitsILi192ELi64ELi64ELi8ELi4ELi2ELi2ELb0ELb0EN7cutlass6half_tE19Flash_kernel_traitsILi192ELi64ELi64ELi8ES3_EEEEvNS_16Flash_bwd_paramsE)
        /*05d8*/ 	.word	0x00000000


	//----- nvinfo : EIATTR_MIN_STACK_SIZE
	.align		4
.L_260:
        /*05dc*/ 	.byte	0x04, 0x12
        /*05de*/ 	.short	(.L_262 - .L_261)
	.align		4
.L_261:
        /*05e0*/ 	.word	index@(_ZN5flash25flash_bwd_dot_do_o_kernelILb1E23Flash_bwd_kernel_traitsILi192ELi64ELi64ELi8ELi4ELi2ELi2ELb0ELb0EN7cutlass6half_tE19Flash_kernel_traitsILi192ELi64ELi64ELi8ES3_EEEEvNS_16Flash_bwd_paramsE)
        /*05e4*/ 	.word	0x00000000
.L_262:


//--------------------- .nv.compat                --------------------------
	.section	.nv.compat,"",@"SHT_CUDA_COMPAT_INFO"
	.align	4
        /*0000*/ 	.byte	0x02, 0x09, 0x01, 0x00, 0x02, 0x02, 0x01, 0x00, 0x02, 0x05, 0x05, 0x00, 0x03, 0x07, 0x01, 0x01
        /*0010*/ 	.byte	0x02, 0x03, 0x00, 0x00, 0x02, 0x06, 0x01, 0x00, 0x04, 0x0b, 0x08, 0x00, 0x00, 0x00, 0x00, 0x00
        /*0020*/ 	.byte	0x00, 0x00, 0x00, 0x00


//--------------------- .nv.info._ZN5flash44flash_bwd_dq_dk_dv_loop_seqk_parallel_kernelI23Flash_bwd_kernel_traitsILi192ELi64ELi64ELi8ELi4ELi2ELi2ELb1ELb1EN7cutlass6half_tE19Flash_kernel_traitsILi192ELi64ELi64ELi8ES3_EELb0ELb0ELb0ELb0ELb0ELb0ELb0EEEvNS_16Flash_bwd_paramsE --------------------------
	.section	.nv.info._ZN5flash44flash_bwd_dq_dk_dv_loop_seqk_parallel_kernelI23Flash_bwd_kernel_traitsILi192ELi64ELi64ELi8ELi4ELi2ELi2ELb1ELb1EN7cutlass6half_tE19Flash_kernel_traitsILi192ELi64ELi64ELi8ES3_EELb0ELb0ELb0ELb0ELb0ELb0ELb0EEEvNS_16Flash_bwd_paramsE,"",@"SHT_CUDA_INFO"
	.sectionflags	@""
	.align	4


	//----- nvinfo : EIATTR_CUDA_API_VERSION
	.align		4
        /*0000*/ 	.byte	0x04, 0x37
        /*0002*/ 	.short	(.L_264 - .L_263)
.L_263:
        /*0004*/ 	.word	0x00000082


	//----- nvinfo : EIATTR_KPARAM_INFO
	.align		4
.L_264:
        /*0008*/ 	.byte	0x04, 0x17
        /*000a*/ 	.short	(.L_266 - .L_265)
.L_265:
        /*000c*/ 	.word	0x00000000
        /*0010*/ 	.short	0x0000
        /*0012*/ 	.short	0x0000
        /*0014*/ 	.byte	0x00, 0xf0, 0x01, 0x0a


	//----- nvinfo : EIATTR_SPARSE_MMA_MASK
	.align		4
.L_266:
        /*0018*/ 	.byte	0x03, 0x50
        /*001a*/ 	.short	0x0000


	//----- nvinfo : EIATTR_MAXREG_COUNT
	.align		4
        /*001c*/ 	.byte	0x03, 0x1b
        /*001e*/ 	.short	0x00ff


	//----- nvinfo : EIATTR_NUM_BARRIERS
	.align		4
        /*0020*/ 	.byte	0x02, 0x4c
        /*0022*/ 	.byte	0x01
	.zero		1


	//----- nvinfo : EIATTR_ANNOTATIONS
	.align		4
        /*0024*/ 	.byte	0x04, 0x55
        /*0026*/ 	.short	(.L_268 - .L_267)


	//   ....[0]....
.L_267:
        /*0028*/ 	.word	0x00000001
        /*002c*/ 	.byte	0xc0, 0x03, 0x00, 0x00, 0x01, 0x00, 0x00, 0x00, 0xd0, 0x05, 0x00, 0x00, 0x01, 0x00, 0x00, 0x00
        /* <DEDUP_REMOVED lines=58> */
        /*03dc*/ 	.byte	0x20, 0x8c, 0x00, 0x00, 0x01, 0x00, 0x00, 0x00, 0x30, 0x8c, 0x00, 0x00


	//----- nvinfo : EIATTR_MERCURY_ISA_VERSION
	.align		4
.L_268:
        /*03e8*/ 	.byte	0x03, 0x5f
        /*03ea*/ 	.short	0x0101


	//----- nvinfo : EIATTR_EXIT_INSTR_OFFSETS
	.align		4
        /*03ec*/ 	.byte	0x04, 0x1c
        /*03ee*/ 	.short	(.L_270 - .L_269)


	//   ....[0]....
.L_269:
        /*03f0*/ 	.word	0x000000a0


	//   ....[1]....
        /*03f4*/ 	.word	0x000093b0


	//----- nvinfo : EIATTR_CRS_STACK_SIZE
	.align		4
.L_270:
        /*03f8*/ 	.byte	0x04, 0x1e
        /*03fa*/ 	.short	(.L_272 - .L_271)
.L_271:
        /*03fc*/ 	.word	0x00000000


	//----- nvinfo : EIATTR_CBANK_PARAM_SIZE
	.align		4
.L_272:
        /*0400*/ 	.byte	0x03, 0x19
        /*0402*/ 	.short	0x0280


	//----- nvinfo : EIATTR_PARAM_CBANK
	.align		4
        /*0404*/ 	.byte	0x04, 0x0a
        /*0406*/ 	.short	(.L_274 - .L_273)
	.align		4
.L_273:
        /*0408*/ 	.word	index@(.nv.constant0._ZN5flash44flash_bwd_dq_dk_dv_loop_seqk_parallel_kernelI23Flash_bwd_kernel_traitsILi192ELi64ELi64ELi8ELi4ELi2ELi2ELb1ELb1EN7cutlass6half_tE19Flash_kernel_traitsILi192ELi64ELi64ELi8ES3_EELb0ELb0ELb0ELb0ELb0ELb0ELb0EEEvNS_16Flash_bwd_paramsE)
        /*040c*/ 	.short	0x0210
        /*040e*/ 	.short	0x0280


	//----- nvinfo : EIATTR_SW_WAR
	.align		4
.L_274:
        /*0410*/ 	.byte	0x04, 0x36
        /*0412*/ 	.short	(.L_276 - .L_275)
.L_275:
        /*0414*/ 	.word	0x00000008
.L_276:


//--------------------- .nv.info._ZN5flash44flash_bwd_dq_dk_dv_loop_seqk_parallel_kernelI23Flash_bwd_kernel_traitsILi192ELi64ELi64ELi8ELi4ELi2ELi2ELb1ELb1EN7cutlass6half_tE19Flash_kernel_traitsILi192ELi64ELi64ELi8ES3_EELb0ELb0ELb1ELb0ELb0ELb0ELb0EEEvNS_16Flash_bwd_paramsE --------------------------
	.section	.nv.info._ZN5flash44flash_bwd_dq_dk_dv_loop_seqk_parallel_kernelI23Flash_bwd_kernel_traitsILi192ELi64ELi64ELi8ELi4ELi2ELi2ELb1ELb1EN7cutlass6half_tE19Flash_kernel_traitsILi192ELi64ELi64ELi8ES3_EELb0ELb0ELb1ELb0ELb0ELb0ELb0EEEvNS_16Flash_bwd_paramsE,"",@"SHT_CUDA_INFO"
	.sectionflags	@""
	.align	4


	//----- nvinfo : EIATTR_CUDA_API_VERSION
	.align		4
        /*0000*/ 	.byte	0x04, 0x37
        /*0002*/ 	.short	(.L_278 - .L_277)
.L_277:
        /*0004*/ 	.word	0x00000082


	//----- nvinfo : EIATTR_KPARAM_INFO
	.align		4
.L_278:
        /*0008*/ 	.byte	0x04, 0x17
        /*000a*/ 	.short	(.L_280 - .L_279)
.L_279:
        /*000c*/ 	.word	0x00000000
        /*0010*/ 	.short	0x0000
        /*0012*/ 	.short	0x0000
        /*0014*/ 	.byte	0x00, 0xf0, 0x01, 0x0a


	//----- nvinfo : EIATTR_SPARSE_MMA_MASK
	.align		4
.L_280:
        /*0018*/ 	.byte	0x03, 0x50
        /*001a*/ 	.short	0x0000


	//----- nvinfo : EIATTR_MAXREG_COUNT
	.align		4
        /*001c*/ 	.byte	0x03, 0x1b
        /*001e*/ 	.short	0x00ff


	//----- nvinfo : EIATTR_NUM_BARRIERS
	.align		4
        /*0020*/ 	.byte	0x02, 0x4c
        /*0022*/ 	.byte	0x01
	.zero		1


	//----- nvinfo : EIATTR_ANNOTATIONS
	.align		4
        /*0024*/ 	.byte	0x04, 0x55
        /*0026*/ 	.short	(.L_282 - .L_281)


	//   ....[0]....
.L_281:
        /* <DEDUP_REMOVED lines=64> */


	//----- nvinfo : EIATTR_MERCURY_ISA_VERSION
	.align		4
.L_282:
        /*0418*/ 	.byte	0x03, 0x5f
        /*041a*/ 	.short	0x0101


	//----- nvinfo : EIATTR_EXIT_INSTR_OFFSETS
	.align		4
        /*041c*/ 	.byte	0x04, 0x1c
        /*041e*/ 	.short	(.L_284 - .L_283)


	//   ....[0]....
.L_283:
        /*0420*/ 	.word	0x000000c0


	//   ....[1]....
        /*0424*/ 	.word	0x00009580


	//----- nvinfo : EIATTR_CRS_STACK_SIZE
	.align		4
.L_284:
        /*0428*/ 	.byte	0x04, 0x1e
        /*042a*/ 	.short	(.L_286 - .L_285)
.L_285:
        /*042c*/ 	.word	0x00000000


	//----- nvinfo : EIATTR_CBANK_PARAM_SIZE
	.align		4
.L_286:
        /*0430*/ 	.byte	0x03, 0x19
        /*0432*/ 	.short	0x0280


	//----- nvinfo : EIATTR_PARAM_CBANK
	.align		4
        /*0434*/ 	.byte	0x04, 0x0a
        /*0436*/ 	.short	(.L_288 - .L_287)
	.align		4
.L_287:
        /*0438*/ 	.word	index@(.nv.constant0._ZN5flash44flash_bwd_dq_dk_dv_loop_seqk_parallel_kernelI23Flash_bwd_kernel_traitsILi192ELi64ELi64ELi8ELi4ELi2ELi2ELb1ELb1EN7cutlass6half_tE19Flash_kernel_traitsILi192ELi64ELi64ELi8ES3_EELb0ELb0ELb1ELb0ELb0ELb0ELb0EEEvNS_16Flash_bwd_paramsE)
        /*043c*/ 	.short	0x0210
        /*043e*/ 	.short	0x0280


	//----- nvinfo : EIATTR_SW_WAR
	.align		4
.L_288:
        /*0440*/ 	.byte	0x04, 0x36
        /*0442*/ 	.short	(.L_290 - .L_289)
.L_289:
        /*0444*/ 	.word	0x00000008
.L_290:


//--------------------- .nv.info._ZN5flash44flash_bwd_dq_dk_dv_loop_seqk_parallel_kernelI23Flash_bwd_kernel_traitsILi192ELi64ELi64ELi8ELi4ELi2ELi2ELb1ELb1EN7cutlass6half_tE19Flash_kernel_traitsILi192ELi64ELi64ELi8ES3_EELb0ELb0ELb0ELb0ELb0ELb1ELb0EEEvNS_16Flash_bwd_paramsE --------------------------
	.section	.nv.info._ZN5flash44flash_bwd_dq_dk_dv_loop_seqk_parallel_kernelI23Flash_bwd_kernel_traitsILi192ELi64ELi64ELi8ELi4ELi2ELi2ELb1ELb1EN7cutlass6half_tE19Flash_kernel_traitsILi192ELi64ELi64ELi8ES3_EELb0ELb0ELb0ELb0ELb0ELb1ELb0EEEvNS_16Flash_bwd_paramsE,"",@"SHT_CUDA_INFO"
	.sectionflags	@""
	.align	4


	//----- nvinfo : EIATTR_CUDA_API_VERSION
	.align		4
        /*0000*/ 	.byte	0x04, 0x37
        /*0002*/ 	.short	(.L_292 - .L_291)
.L_291:
        /*0004*/ 	.word	0x00000082


	//----- nvinfo : EIATTR_KPARAM_INFO
	.align		4
.L_292:
        /*0008*/ 	.byte	0x04, 0x17
        /*000a*/ 	.short	(.L_294 - .L_293)
.L_293:
        /*000c*/ 	.word	0x00000000
        /*0010*/ 	.short	0x0000
        /*0012*/ 	.short	0x0000
        /*0014*/ 	.byte	0x00, 0xf0, 0x01, 0x0a


	//----- nvinfo : EIATTR_SPARSE_MMA_MASK
	.align		4
.L_294:
        /*0018*/ 	.byte	0x03, 0x50
        /*001a*/ 	.short	0x0000


	//----- nvinfo : EIATTR_MAXREG_COUNT
	.align		4
        /*001c*/ 	.byte	0x03, 0x1b
        /*001e*/ 	.short	0x00ff


	//----- nvinfo : EIATTR_NUM_BARRIERS
	.align		4
        /*0020*/ 	.byte	0x02, 0x4c
        /*0022*/ 	.byte	0x01
	.zero		1


	//----- nvinfo : EIATTR_ANNOTATIONS
	.align		4
        /*0024*/ 	.byte	0x04, 0x55
        /*0026*/ 	.short	(.L_296 - .L_295)


	//   ....[0]....
.L_295:
        /* <DEDUP_REMOVED lines=45> */
        /*02ec*/ 	.byte	0xd0, 0x63, 0x00, 0x00


	//----- nvinfo : EIATTR_MERCURY_ISA_VERSION
	.align		4
.L_296:
        /*02f0*/ 	.byte	0x03, 0x5f
        /*02f2*/ 	.short	0x0101


	//----- nvinfo : EIATTR_EXIT_INSTR_OFFSETS
	.align		4
        /*02f4*/ 	.byte	0x04, 0x1c
        /*02f6*/ 	.short	(.L_298 - .L_297)


	//   ....[0]....
.L_297:
        /*02f8*/ 	.word	0x000000a0


	//   ....[1]....
        /*02fc*/ 	.word	0x00008050


	//----- nvinfo : EIATTR_CRS_STACK_SIZE
	.align		4
.L_298:
        /*0300*/ 	.byte	0x04, 0x1e
        /*0302*/ 	.short	(.L_300 - .L_299)
.L_299:
        /*0304*/ 	.word	0x00000000


	//----- nvinfo : EIATTR_CBANK_PARAM_SIZE
	.align		4
.L_300:
        /*0308*/ 	.byte	0x03, 0x19
        /*030a*/ 	.short	0x0280


	//----- nvinfo : EIATTR_PARAM_CBANK
	.align		4
        /*030c*/ 	.byte	0x04, 0x0a
        /*030e*/ 	.short	(.L_302 - .L_301)
	.align		4
.L_301:
        /*0310*/ 	.word	index@(.nv.constant0._ZN5flash44flash_bwd_dq_dk_dv_loop_seqk_parallel_kernelI23Flash_bwd_kernel_traitsILi192ELi64ELi64ELi8ELi4ELi2ELi2ELb1ELb1EN7cutlass6half_tE19Flash_kernel_traitsILi192ELi64ELi64ELi8ES3_EELb0ELb0ELb0ELb0ELb0ELb1ELb0EEEvNS_16Flash_bwd_paramsE)
        /*0314*/ 	.short	0x0210
        /*0316*/ 	.short	0x0280


	//----- nvinfo : EIATTR_SW_WAR
	.align		4
.L_302:
        /*0318*/ 	.byte	0x04, 0x36
        /*031a*/ 	.short	(.L_304 - .L_303)
.L_303:
        /*031c*/ 	.word	0x00000008
.L_304:


//--------------------- .nv.info._ZN5flash44flash_bwd_dq_dk_dv_loop_seqk_parallel_kernelI23Flash_bwd_kernel_traitsILi192ELi64ELi64ELi8ELi4ELi2ELi2ELb1ELb1EN7cutlass6half_tE19Flash_kernel_traitsILi192ELi64ELi64ELi8ES3_EELb0ELb0ELb0ELb1ELb0ELb0ELb0EEEvNS_16Flash_bwd_paramsE --------------------------
	.section	.nv.info._ZN5flash44flash_bwd_dq_dk_dv_loop_seqk_parallel_kernelI23Flash_bwd_kernel_traitsILi192ELi64ELi64ELi8ELi4ELi2ELi2ELb1ELb1EN7cutlass6half_tE19Flash_kernel_traitsILi192ELi64ELi64ELi8ES3_EELb0ELb0ELb0ELb1ELb0ELb0ELb0EEEvNS_16Flash_bwd_paramsE,"",@"SHT_CUDA_INFO"
	.sectionflags	@""
	.align	4


	//----- nvinfo : EIATTR_CUDA_API_VERSION
	.align		4
        /*0000*/ 	.byte	0x04, 0x37
        /*0002*/ 	.short	(.L_306 - .L_305)
.L_305:
        /*0004*/ 	.word	0x00000082


	//----- nvinfo : EIATTR_KPARAM_INFO
	.align		4
.L_306:
        /*0008*/ 	.byte	0x04, 0x17
        /*000a*/ 	.short	(.L_308 - .L_307)
.L_307:
        /*000c*/ 	.word	0x00000000
        /*0010*/ 	.short	0x0000
        /*0012*/ 	.short	0x0000
        /*0014*/ 	.byte	0x00, 0xf0, 0x01, 0x0a


	//----- nvinfo : EIATTR_SPARSE_MMA_MASK
	.align		4
.L_308:
        /*0018*/ 	.byte	0x03, 0x50
        /*001a*/ 	.short	0x0000


	//----- nvinfo : EIATTR_MAXREG_COUNT
	.align		4
        /*001c*/ 	.byte	0x03, 0x1b
        /*001e*/ 	.short	0x00ff


	//----- nvinfo : EIATTR_NUM_BARRIERS
	.align		4
        /*0020*/ 	.byte	0x02, 0x4c
        /*0022*/ 	.byte	0x01
	.zero		1


	//----- nvinfo : EIATTR_ANNOTATIONS
	.align		4
        /*0024*/ 	.byte	0x04, 0x55
        /*0026*/ 	.short	(.L_310 - .L_309)


	//   ....[0]....
.L_309:
        /* <DEDUP_REMOVED lines=61> */


	//----- nvinfo : EIATTR_MERCURY_ISA_VERSION
	.align		4
.L_310:
        /*03e8*/ 	.byte	0x03, 0x5f
        /*03ea*/ 	.short	0x0101


	//----- nvinfo : EIATTR_EXIT_INSTR_OFFSETS
	.align		4
        /*03ec*/ 	.byte	0x04, 0x1c
        /*03ee*/ 	.short	(.L_312 - .L_311)


	//   ....[0]....
.L_311:
        /*03f0*/ 	.word	0x000000a0


	//   ....[1]....
        /*03f4*/ 	.word	0x00009870


	//----- nvinfo : EIATTR_CRS_STACK_SIZE
	.align		4
.L_312:
        /*03f8*/ 	.byte	0x04, 0x1e
        /*03fa*/ 	.short	(.L_314 - .L_313)
.L_313:
        /*03fc*/ 	.word	0x00000000


	//----- nvinfo : EIATTR_CBANK_PARAM_SIZE
	.align		4
.L_314:
        /*0400*/ 	.byte	0x03, 0x19
        /*0402*/ 	.short	0x0280


	//----- nvinfo : EIATTR_PARAM_CBANK
	.align		4
        /*0404*/ 	.byte	0x04, 0x0a
        /*0406*/ 	.short	(.L_316 - .L_315)
	.align		4
.L_315:
        /*0408*/ 	.word	index@(.nv.constant0._ZN5flash44flash_bwd_dq_dk_dv_loop_seqk_parallel_kernelI23Flash_bwd_kernel_traitsILi192ELi64ELi64ELi8ELi4ELi2ELi2ELb1ELb1EN7cutlass6half_tE19Flash_kernel_traitsILi192ELi64ELi64ELi8ES3_EELb0ELb0ELb0ELb1ELb0ELb0ELb0EEEvNS_16Flash_bwd_paramsE)
        /*040c*/ 	.short	0x0210
        /*040e*/ 	.short	0x0280


	//----- nvinfo : EIATTR_SW_WAR
	.align		4
.L_316:
        /*0410*/ 	.byte	0x04, 0x36
        /*0412*/ 	.short	(.L_318 - .L_317)
.L_317:
        /*0414*/ 	.word	0x00000008
.L_318:


//--------------------- .nv.info._ZN5flash44flash_bwd_dq_dk_dv_loop_seqk_parallel_kernelI23Flash_bwd_kernel_traitsILi192ELi64ELi64ELi8ELi4ELi2ELi2ELb1ELb1EN7cutlass6half_tE19Flash_kernel_traitsILi192ELi64ELi64ELi8ES3_EELb0ELb0ELb1ELb0ELb0ELb1ELb0EEEvNS_16Flash_bwd_paramsE --------------------------
	.section	.nv.info._ZN5flash44flash_bwd_dq_dk_dv_loop_seqk_parallel_kernelI23Flash_bwd_kernel_traitsILi192ELi64ELi64ELi8ELi4ELi2ELi2ELb1ELb1EN7cutlass6half_tE19Flash_kernel_traitsILi192ELi64ELi64ELi8ES3_EELb0ELb0ELb1ELb0ELb0ELb1ELb0EEEvNS_16Flash_bwd_paramsE,"",@"SHT_CUDA_INFO"
	.sectionflags	@""
	.align	4


	//----- nvinfo : EIATTR_CUDA_API_VERSION
	.align		4
        /*0000*/ 	.byte	0x04, 0x37
        /*0002*/ 	.short	(.L_320 - .L_319)
.L_319:
        /*0004*/ 	.word	0x00000082


	//----- nvinfo : EIATTR_KPARAM_INFO
	.align		4
.L_320:
        /*0008*/ 	.byte	0x04, 0x17
        /*000a*/ 	.short	(.L_322 - .L_321)
.L_321:
        /*000c*/ 	.word	0x00000000
        /*0010*/ 	.short	0x0000
        /*0012*/ 	.short	0x0000
        /*0014*/ 	.byte	0x00, 0xf0, 0x01, 0x0a


	//----- nvinfo : EIATTR_SPARSE_MMA_MASK
	.align		4
.L_322:
        /*0018*/ 	.byte	0x03, 0x50
        /*001a*/ 	.short	0x0000


	//----- nvinfo : EIATTR_MAXREG_COUNT
	.align		4
        /*001c*/ 	.byte	0x03, 0x1b
        /*001e*/ 	.short	0x00ff


	//----- nvinfo : EIATTR_NUM_BARRIERS
	.align		4
        /*0020*/ 	.byte	0x02, 0x4c
        /*0022*/ 	.byte	0x01
	.zero		1


	//----- nvinfo : EIATTR_ANNOTATIONS
	.align		4
        /*0024*/ 	.byte	0x04, 0x55
        /*0026*/ 	.short	(.L_324 - .L_323)


	//   ....[0]....
.L_323:
        /* <DEDUP_REMOVED lines=48> */


	//----- nvinfo : EIATTR_MERCURY_ISA_VERSION
	.align		4
.L_324:
        /*0318*/ 	.byte	0x03, 0x5f
        /*031a*/ 	.short	0x0101


	//----- nvinfo : EIATTR_EXIT_INSTR_OFFSETS
	.align		4
        /*031c*/ 	.byte	0x04, 0x1c
        /*031e*/ 	.short	(.L_326 - .L_325)


	//   ....[0]....
.L_325:
        /*0320*/ 	.word	0x000000c0


	//   ....[1]....
        /*0324*/ 	.word	0x00008250


	//----- nvinfo : EIATTR_CRS_STACK_SIZE
	.align		4
.L_326:
        /*0328*/ 	.byte	0x04, 0x1e
        /*032a*/ 	.short	(.L_328 - .L_327)
.L_327:
        /*032c*/ 	.word	0x00000000


	//----- nvinfo : EIATTR_CBANK_PARAM_SIZE
	.align		4
.L_328:
        /*0330*/ 	.byte	0x03, 0x19
        /*0332*/ 	.short	0x0280


	//----- nvinfo : EIATTR_PARAM_CBANK
	.align		4
        /*0334*/ 	.byte	0x04, 0x0a
        /*0336*/ 	.short	(.L_330 - .L_329)
	.align		4
.L_329:
        /*0338*/ 	.word	index@(.nv.constant0._ZN5flash44flash_bwd_dq_dk_dv_loop_seqk_parallel_kernelI23Flash_bwd_kernel_traitsILi192ELi64ELi64ELi8ELi4ELi2ELi2ELb1ELb1EN7cutlass6half_tE19Flash_kernel_traitsILi192ELi64ELi64ELi8ES3_EELb0ELb0ELb1ELb0ELb0ELb1ELb0EEEvNS_16Flash_bwd_paramsE)
        /*033c*/ 	.short	0x0210
        /*033e*/ 	.short	0x0280


	//----- nvinfo : EIATTR_SW_WAR
	.align		4
.L_330:
        /*0340*/ 	.byte	0x04, 0x36
        /*0342*/ 	.short	(.L_332 - .L_331)
.L_331:
        /*0344*/ 	.word	0x00000008
.L_332:


//--------------------- .nv.info._ZN5flash44flash_bwd_dq_dk_dv_loop_seqk_parallel_kernelI23Flash_bwd_kernel_traitsILi192ELi64ELi64ELi8ELi4ELi2ELi2ELb1ELb1EN7cutlass6half_tE19Flash_kernel_traitsILi192ELi64ELi64ELi8ES3_EELb0ELb0ELb1ELb1ELb0ELb0ELb0EEEvNS_16Flash_bwd_paramsE --------------------------
	.section	.nv.info._ZN5flash44flash_bwd_dq_dk_dv_loop_seqk_parallel_kernelI23Flash_bwd_kernel_traitsILi192ELi64ELi64ELi8ELi4ELi2ELi2ELb1ELb1EN7cutlass6half_tE19Flash_kernel_traitsILi192ELi64ELi64ELi8ES3_EELb0ELb0ELb1ELb1ELb0ELb0ELb0EEEvNS_16Flash_bwd_paramsE,"",@"SHT_CUDA_INFO"
	.sectionflags	@""
	.align	4


	//----- nvinfo : EIATTR_CUDA_API_VERSION
	.align		4
        /*0000*/ 	.byte	0x04, 0x37
        /*0002*/ 	.short	(.L_334 - .L_333)
.L_333:
        /*0004*/ 	.word	0x00000082


	//----- nvinfo : EIATTR_KPARAM_INFO
	.align		4
.L_334:
        /*0008*/ 	.byte	0x04, 0x17
        /*000a*/ 	.short	(.L_336 - .L_335)
.L_335:
        /*000c*/ 	.word	0x00000000
        /*0010*/ 	.short	0x0000
        /*0012*/ 	.short	0x0000
        /*0014*/ 	.byte	0x00, 0xf0, 0x01, 0x0a


	//----- nvinfo : EIATTR_SPARSE_MMA_MASK
	.align		4
.L_336:
        /*0018*/ 	.byte	0x03, 0x50
        /*001a*/ 	.short	0x0000


	//----- nvinfo : EIATTR_MAXREG_COUNT
	.align		4
        /*001c*/ 	.byte	0x03, 0x1b
        /*001e*/ 	.short	0x00ff


	//----- nvinfo : EIATTR_NUM_BARRIERS
	.align		4
        /*0020*/ 	.byte	0x02, 0x4c
        /*0022*/ 	.byte	0x01
	.zero		1


	//----- nvinfo : EIATTR_ANNOTATIONS
	.align		4
        /*0024*/ 	.byte	0x04, 0x55
        /*0026*/ 	.short	(.L_338 - .L_337)


	//   ....[0]....
.L_337:
        /* <DEDUP_REMOVED lines=64> */


	//----- nvinfo : EIATTR_MERCURY_ISA_VERSION
	.align		4
.L_338:
        /*0418*/ 	.byte	0x03, 0x5f
        /*041a*/ 	.short	0x0101


	//----- nvinfo : EIATTR_EXIT_INSTR_OFFSETS
	.align		4
        /*041c*/ 	.byte	0x04, 0x1c
        /*041e*/ 	.short	(.L_340 - .L_339)


	//   ....[0]....
.L_339:
        /*0420*/ 	.word	0x000000c0


	//   ....[1]....
        /*0424*/ 	.word	0x00009a50


	//----- nvinfo : EIATTR_CRS_STACK_SIZE
	.align		4
.L_340:
        /*0428*/ 	.byte	0x04, 0x1e
        /*042a*/ 	.short	(.L_342 - .L_341)
.L_341:
        /*042c*/ 	.word	0x00000000


	//----- nvinfo : EIATTR_CBANK_PARAM_SIZE
	.align		4
.L_342:
        /*0430*/ 	.byte	0x03, 0x19
        /*0432*/ 	.short	0x0280


	//----- nvinfo : EIATTR_PARAM_CBANK
	.align		4
        /*0434*/ 	.byte	0x04, 0x0a
        /*0436*/ 	.short	(.L_344 - .L_343)
	.align		4
.L_343:
        /*0438*/ 	.word	index@(.nv.constant0._ZN5flash44flash_bwd_dq_dk_dv_loop_seqk_parallel_kernelI23Flash_bwd_kernel_traitsILi192ELi64ELi64ELi8ELi4ELi2ELi2ELb1ELb1EN7cutlass6half_tE19Flash_kernel_traitsILi192ELi64ELi64ELi8ES3_EELb0ELb0ELb1ELb1ELb0ELb0ELb0EEEvNS_16Flash_bwd_paramsE)
        /*043c*/ 	.short	0x0210
        /*043e*/ 	.short	0x0280


	//----- nvinfo : EIATTR_SW_WAR
	.align		4
.L_344:
        /*0440*/ 	.byte	0x04, 0x36
        /*0442*/ 	.short	(.L_346 - .L_345)
.L_345:
        /*0444*/ 	.word	0x00000008
.L_346:


//--------------------- .nv.info._ZN5flash44flash_bwd_dq_dk_dv_loop_seqk_parallel_kernelI23Flash_bwd_kernel_traitsILi192ELi64ELi64ELi8ELi4ELi2ELi2ELb0ELb0EN7cutlass6half_tE19Flash_kernel_traitsILi192ELi64ELi64ELi8ES3_EELb0ELb0ELb0ELb0ELb0ELb0ELb0EEEvNS_16Flash_bwd_paramsE --------------------------
	.section	.nv.info._ZN5flash44flash_bwd_dq_dk_dv_loop_seqk_parallel_kernelI23Flash_bwd_kernel_traitsILi192ELi64ELi64ELi8ELi4ELi2ELi2ELb0ELb0EN7cutlass6half_tE19Flash_kernel_traitsILi192ELi64ELi64ELi8ES3_EELb0ELb0ELb0ELb0ELb0ELb0ELb0EEEvNS_16Flash_bwd_paramsE,"",@"SHT_CUDA_INFO"
	.sectionflags	@""
	.align	4


	//----- nvinfo : EIATTR_CUDA_API_VERSION
	.align		4
        /*0000*/ 	.byte	0x04, 0x37
        /*0002*/ 	.short	(.L_348 - .L_347)
.L_347:
        /*0004*/ 	.word	0x00000082


	//----- nvinfo : EIATTR_KPARAM_INFO
	.align		4
.L_348:
        /*0008*/ 	.byte	0x04, 0x17
        /*000a*/ 	.short	(.L_350 - .L_349)
.L_349:
        /*000c*/ 	.word	0x00000000
        /*0010*/ 	.short	0x0000
        /*0012*/ 	.short	0x0000
        /*0014*/ 	.byte	0x00, 0xf0, 0x01, 0x0a


	//----- nvinfo : EIATTR_SPARSE_MMA_MASK
	.align		4
.L_350:
        /*0018*/ 	.byte	0x03, 0x50
        /*001a*/ 	.short	0x0000


	//----- nvinfo : EIATTR_MAXREG_COUNT
	.align		4
        /*001c*/ 	.byte	0x03, 0x1b
        /*001e*/ 	.short	0x00ff


	//----- nvinfo : EIATTR_NUM_BARRIERS
	.align		4
        /*0020*/ 	.byte	0x02, 0x4c
        /*0022*/ 	.byte	0x01
	.zero		1


	//----- nvinfo : EIATTR_MERCURY_ISA_VERSION
	.align		4
        /*0024*/ 	.byte	0x03, 0x5f
        /*0026*/ 	.short	0x0101


	//----- nvinfo : EIATTR_EXIT_INSTR_OFFSETS
	.align		4
        /*0028*/ 	.byte	0x04, 0x1c
        /*002a*/ 	.short	(.L_352 - .L_351)


	//   ....[0]....
.L_351:
        /*002c*/ 	.word	0x00000080


	//   ....[1]....
        /*0030*/ 	.word	0x000085b0


	//----- nvinfo : EIATTR_CRS_STACK_SIZE
	.align		4
.L_352:
        /*0034*/ 	.byte	0x04, 0x1e
        /*0036*/ 	.short	(.L_354 - .L_353)
.L_353:
        /*0038*/ 	.word	0x00000000


	//----- nvinfo : EIATTR_CBANK_PARAM_SIZE
	.align		4
.L_354:
        /*003c*/ 	.byte	0x03, 0x19
        /*003e*/ 	.short	0x0280


	//----- nvinfo : EIATTR_PARAM_CBANK
	.align		4
        /*0040*/ 	.byte	0x04, 0x0a
        /*0042*/ 	.short	(.L_356 - .L_355)
	.align		4
.L_355:
        /*0044*/ 	.word	index@(.nv.constant0._ZN5flash44flash_bwd_dq_dk_dv_loop_seqk_parallel_kernelI23Flash_bwd_kernel_traitsILi192ELi64ELi64ELi8ELi4ELi2ELi2ELb0ELb0EN7cutlass6half_tE19Flash_kernel_traitsILi192ELi64ELi64ELi8ES3_EELb0ELb0ELb0ELb0ELb0ELb0ELb0EEEvNS_16Flash_bwd_paramsE)
        /*0048*/ 	.short	0x0210
        /*004a*/ 	.short	0x0280


	//----- nvinfo : EIATTR_SW_WAR
	.align		4
.L_356:
        /*004c*/ 	.byte	0x04, 0x36
        /*004e*/ 	.short	(.L_358 - .L_357)
.L_357:
        /*0050*/ 	.word	0x00000008
.L_358:


//--------------------- .nv.info._ZN5flash44flash_bwd_dq_dk_dv_loop_seqk_parallel_kernelI23Flash_bwd_kernel_traitsILi192ELi64ELi64ELi8ELi4ELi2ELi2ELb0ELb0EN7cutlass6half_tE19Flash_kernel_traitsILi192ELi64ELi64ELi8ES3_EELb0ELb0ELb1ELb0ELb0ELb0ELb0EEEvNS_16Flash_bwd_paramsE --------------------------
	.section	.nv.info._ZN5flash44flash_bwd_dq_dk_dv_loop_seqk_parallel_kernelI23Flash_bwd_kernel_traitsILi192ELi64ELi64ELi8ELi4ELi2ELi2ELb0ELb0EN7cutlass6half_tE19Flash_kernel_traitsILi192ELi64ELi64ELi8ES3_EELb0ELb0ELb1ELb0ELb0ELb0ELb0EEEvNS_16Flash_bwd_paramsE,"",@"SHT_CUDA_INFO"
	.sectionflags	@""
	.align	4


	//----- nvinfo : EIATTR_CUDA_API_VERSION
	.align		4
        /*0000*/ 	.byte	0x04, 0x37
        /*0002*/ 	.short	(.L_360 - .L_359)
.L_359:
        /*0004*/ 	.word	0x00000082


	//----- nvinfo : EIATTR_KPARAM_INFO
	.align		4
.L_360:
        /*0008*/ 	.byte	0x04, 0x17
        /*000a*/ 	.short	(.L_362 - .L_361)
.L_361:
        /*000c*/ 	.word	0x00000000
        /*0010*/ 	.short	0x0000
        /*0012*/ 	.short	0x0000
        /*0014*/ 	.byte	0x00, 0xf0, 0x01, 0x0a


	//----- nvinfo : EIATTR_SPARSE_MMA_MASK
	.align		4
.L_362:
        /*0018*/ 	.byte	0x03, 0x50
        /*001a*/ 	.short	0x0000


	//----- nvinfo : EIATTR_MAXREG_COUNT
	.align		4
        /*001c*/ 	.byte	0x03, 0x1b
        /*001e*/ 	.short	0x00ff


	//----- nvinfo : EIATTR_NUM_BARRIERS
	.align		4
        /*0020*/ 	.byte	0x02, 0x4c
        /*0022*/ 	.byte	0x01
	.zero		1


	//----- nvinfo : EIATTR_MERCURY_ISA_VERSION
	.align		4
        /*0024*/ 	.byte	0x03, 0x5f
        /*0026*/ 	.short	0x0101


	//----- nvinfo : EIATTR_EXIT_INSTR_OFFSETS
	.align		4
        /*0028*/ 	.byte	0x04, 0x1c
        /*002a*/ 	.short	(.L_364 - .L_363)


	//   ....[0]....
.L_363:
        /*002c*/ 	.word	0x00000080


	//   ....[1]....
        /*0030*/ 	.word	0x000089a0


	//----- nvinfo : EIATTR_CRS_STACK_SIZE
	.align		4
.L_364:
        /*0034*/ 	.byte	0x04, 0x1e
        /*0036*/ 	.short	(.L_366 - .L_365)
.L_365:
        /*0038*/ 	.word	0x00000000


	//----- nvinfo : EIATTR_CBANK_PARAM_SIZE
	.align		4
.L_366:
        /*003c*/ 	.byte	0x03, 0x19
        /*003e*/ 	.short	0x0280


	//----- nvinfo : EIATTR_PARAM_CBANK
	.align		4
        /*0040*/ 	.byte	0x04, 0x0a
        /*0042*/ 	.short	(.L_368 - .L_367)
	.align		4
.L_367:
        /*0044*/ 	.word	index@(.nv.constant0._ZN5flash44flash_bwd_dq_dk_dv_loop_seqk_parallel_kernelI23Flash_bwd_kernel_traitsILi192ELi64ELi64ELi8ELi4ELi2ELi2ELb0ELb0EN7cutlass6half_tE19Flash_kernel_traitsILi192ELi64ELi64ELi8ES3_EELb0ELb0ELb1ELb0ELb0ELb0ELb0EEEvNS_16Flash_bwd_paramsE)
        /*0048*/ 	.short	0x0210
        /*004a*/ 	.short	0x0280


	//----- nvinfo : EIATTR_SW_WAR
	.align		4
.L_368:
        /*004c*/ 	.byte	0x04, 0x36
        /*004e*/ 	.short	(.L_370 - .L_369)
.L_369:
        /*0050*/ 	.word	0x00000008
.L_370:


//--------------------- .nv.info._ZN5flash44flash_bwd_dq_dk_dv_loop_seqk_parallel_kernelI23Flash_bwd_kernel_traitsILi192ELi64ELi64ELi8ELi4ELi2ELi2ELb0ELb0EN7cutlass6half_tE19Flash_kernel_traitsILi192ELi64ELi64ELi8ES3_EELb0ELb0ELb0ELb0ELb0ELb1ELb0EEEvNS_16Flash_bwd_paramsE --------------------------
	.section	.nv.info._ZN5flash44flash_bwd_dq_dk_dv_loop_seqk_parallel_kernelI23Flash_bwd_kernel_traitsILi192ELi64ELi64ELi8ELi4ELi2ELi2ELb0ELb0EN7cutlass6half_tE19Flash_kernel_traitsILi192ELi64ELi64ELi8ES3_EELb0ELb0ELb0ELb0ELb0ELb1ELb0EEEvNS_16Flash_bwd_paramsE,"",@"SHT_CUDA_INFO"
	.sectionflags	@""
	.align	4


	//----- nvinfo : EIATTR_CUDA_API_VERSION
	.align		4
        /*0000*/ 	.byte	0x04, 0x37
        /*0002*/ 	.short	(.L_372 - .L_371)
.L_371:
        /*0004*/ 	.word	0x00000082


	//----- nvinfo : EIATTR_KPARAM_INFO
	.align		4
.L_372:
        /*0008*/ 	.byte	0x04, 0x17
        /*000a*/ 	.short	(.L_374 - .L_373)
.L_373:
        /*000c*/ 	.word	0x00000000
        /*0010*/ 	.short	0x0000
        /*0012*/ 	.short	0x0000
        /*0014*/ 	.byte	0x00, 0xf0, 0x01, 0x0a


	//----- nvinfo : EIATTR_SPARSE_MMA_MASK
	.align		4
.L_374:
        /*0018*/ 	.byte	0x03, 0x50
        /*001a*/ 	.short	0x0000


	//----- nvinfo : EIATTR_MAXREG_COUNT
	.align		4
        /*001c*/ 	.byte	0x03, 0x1b
        /*001e*/ 	.short	0x00ff


	//----- nvinfo : EIATTR_NUM_BARRIERS
	.align		4
        /*0020*/ 	.byte	0x02, 0x4c
        /*0022*/ 	.byte	0x01
	.zero		1


	//----- nvinfo : EIATTR_MERCURY_ISA_VERSION
	.align		4
        /*0024*/ 	.byte	0x03, 0x5f
        /*0026*/ 	.short	0x0101


	//----- nvinfo : EIATTR_EXIT_INSTR_OFFSETS
	.align		4
        /*0028*/ 	.byte	0x04, 0x1c
        /*002a*/ 	.short	(.L_376 - .L_375)


	//   ....[0]....
.L_375:
        /*002c*/ 	.word	0x00000080


	//   ....[1]....
        /*0030*/ 	.word	0x00007120


	//----- nvinfo : EIATTR_CRS_STACK_SIZE
	.align		4
.L_376:
        /*0034*/ 	.byte	0x04, 0x1e
        /*0036*/ 	.short	(.L_378 - .L_377)
.L_377:
        /*0038*/ 	.word	0x00000000


	//----- nvinfo : EIATTR_CBANK_PARAM_SIZE
	.align		4
.L_378:
        /*003c*/ 	.byte	0x03, 0x19
        /*003e*/ 	.short	0x0280


	//----- nvinfo : EIATTR_PARAM_CBANK
	.align		4
        /*0040*/ 	.byte	0x04, 0x0a
        /*0042*/ 	.short	(.L_380 - .L_379)
	.align		4
.L_379:
        /*0044*/ 	.word	index@(.nv.constant0._ZN5flash44flash_bwd_dq_dk_dv_loop_seqk_parallel_kernelI23Flash_bwd_kernel_traitsILi192ELi64ELi64ELi8ELi4ELi2ELi2ELb0ELb0EN7cutlass6half_tE19Flash_kernel_traitsILi192ELi64ELi64ELi8ES3_EELb0ELb0ELb0ELb0ELb0ELb1ELb0EEEvNS_16Flash_bwd_paramsE)
        /*0048*/ 	.short	0x0210
        /*004a*/ 	.short	0x0280


	//----- nvinfo : EIATTR_SW_WAR
	.align		4
.L_380:
        /*004c*/ 	.byte	0x04, 0x36
        /*004e*/ 	.short	(.L_382 - .L_381)
.L_381:
        /*0050*/ 	.word	0x00000008
.L_382:


//--------------------- .nv.info._ZN5flash44flash_bwd_dq_dk_dv_loop_seqk_parallel_kernelI23Flash_bwd_kernel_traitsILi192ELi64ELi64ELi8ELi4ELi2ELi2ELb0ELb0EN7cutlass6half_tE19Flash_kernel_traitsILi192ELi64ELi64ELi8ES3_EELb0ELb0ELb0ELb1ELb0ELb0ELb0EEEvNS_16Flash_bwd_paramsE --------------------------
	.section	.nv.info._ZN5flash44flash_bwd_dq_dk_dv_loop_seqk_parallel_kernelI23Flash_bwd_kernel_traitsILi192ELi64ELi64ELi8ELi4ELi2ELi2ELb0ELb0EN7cutlass6half_tE19Flash_kernel_traitsILi192ELi64ELi64ELi8ES3_EELb0ELb0ELb0ELb1ELb0ELb0ELb0EEEvNS_16Flash_bwd_paramsE,"",@"SHT_CUDA_INFO"
	.sectionflags	@""
	.align	4


	//----- nvinfo : EIATTR_CUDA_API_VERSION
	.align		4
        /*0000*/ 	.byte	0x04, 0x37
        /*0002*/ 	.short	(.L_384 - .L_383)
.L_383:
        /*0004*/ 	.word	0x00000082


	//----- nvinfo : EIATTR_KPARAM_INFO
	.align		4
.L_384:
        /*0008*/ 	.byte	0x04, 0x17
        /*000a*/ 	.short	(.L_386 - .L_385)
.L_385:
        /*000c*/ 	.word	0x00000000
        /*0010*/ 	.short	0x0000
        /*0012*/ 	.short	0x0000
        /*0014*/ 	.byte	0x00, 0xf0, 0x01, 0x0a


	//----- nvinfo : EIATTR_SPARSE_MMA_MASK
	.align		4
.L_386:
        /*0018*/ 	.byte	0x03, 0x50
        /*001a*/ 	.short	0x0000


	//----- nvinfo : EIATTR_MAXREG_COUNT
	.align		4
        /*001c*/ 	.byte	0x03, 0x1b
        /*001e*/ 	.short	0x00ff


	//----- nvinfo : EIATTR_NUM_BARRIERS
	.align		4
        /*0020*/ 	.byte	0x02, 0x4c
        /*0022*/ 	.byte	0x01
	.zero		1


	//----- nvinfo : EIATTR_MERCURY_ISA_VERSION
	.align		4
        /*0024*/ 	.byte	0x03, 0x5f
        /*0026*/ 	.short	0x0101


	//----- nvinfo : EIATTR_EXIT_INSTR_OFFSETS
	.align		4
        /*0028*/ 	.byte	0x04, 0x1c
        /*002a*/ 	.short	(.L_388 - .L_387)


	//   ....[0]....
.L_387:
        /*002c*/ 	.word	0x00000080


	//   ....[1]....
        /*0030*/ 	.word	0x00008aa0


	//----- nvinfo : EIATTR_CRS_STACK_SIZE
	.align		4
.L_388:
        /*0034*/ 	.byte	0x04, 0x1e
        /*0036*/ 	.short	(.L_390 - .L_389)
.L_389:
        /*0038*/ 	.word	0x00000000


	//----- nvinfo : EIATTR_CBANK_PARAM_SIZE
	.align		4
.L_390:
        /*003c*/ 	.byte	0x03, 0x19
        /*003e*/ 	.short	0x0280


	//----- nvinfo : EIATTR_PARAM_CBANK
	.align		4
        /*0040*/ 	.byte	0x04, 0x0a
        /*0042*/ 	.short	(.L_392 - .L_391)
	.align		4
.L_391:
        /*0044*/ 	.word	index@(.nv.constant0._ZN5flash44flash_bwd_dq_dk_dv_loop_seqk_parallel_kernelI23Flash_bwd_kernel_traitsILi192ELi64ELi64ELi8ELi4ELi2ELi2ELb0ELb0EN7cutlass6half_tE19Flash_kernel_traitsILi192ELi64ELi64ELi8ES3_EELb0ELb0ELb0ELb1ELb0ELb0ELb0EEEvNS_16Flash_bwd_paramsE)
        /*0048*/ 	.short	0x0210
        /*004a*/ 	.short	0x0280


	//----- nvinfo : EIATTR_SW_WAR
	.align		4
.L_392:
        /*004c*/ 	.byte	0x04, 0x36
        /*004e*/ 	.short	(.L_394 - .L_393)
.L_393:
        /*0050*/ 	.word	0x00000008
.L_394:


//--------------------- .nv.info._ZN5flash44flash_bwd_dq_dk_dv_loop_seqk_parallel_kernelI23Flash_bwd_kernel_traitsILi192ELi64ELi64ELi8ELi4ELi2ELi2ELb0ELb0EN7cutlass6half_tE19Flash_kernel_traitsILi192ELi64ELi64ELi8ES3_EELb0ELb0ELb1ELb0ELb0ELb1ELb0EEEvNS_16Flash_bwd_paramsE --------------------------
	.section	.nv.info._ZN5flash44flash_bwd_dq_dk_dv_loop_seqk_parallel_kernelI23Flash_bwd_kernel_traitsILi192ELi64ELi64ELi8ELi4ELi2ELi2ELb0ELb0EN7cutlass6half_tE19Flash_kernel_traitsILi192ELi64ELi64ELi8ES3_EELb0ELb0ELb1ELb0ELb0ELb1ELb0EEEvNS_16Flash_bwd_paramsE,"",@"SHT_CUDA_INFO"
	.sectionflags	@""
	.align	4


	//----- nvinfo : EIATTR_CUDA_API_VERSION
	.align		4
        /*0000*/ 	.byte	0x04, 0x37
        /*0002*/ 	.short	(.L_396 - .L_395)
.L_395:
        /*0004*/ 	.word	0x00000082


	//----- nvinfo : EIATTR_KPARAM_INFO
	.align		4
.L_396:
        /*0008*/ 	.byte	0x04, 0x17
        /*000a*/ 	.short	(.L_398 - .L_397)
.L_397:
        /*000c*/ 	.word	0x00000000
        /*0010*/ 	.short	0x0000
        /*0012*/ 	.short	0x0000
        /*0014*/ 	.byte	0x00, 0xf0, 0x01, 0x0a


	//----- nvinfo : EIATTR_SPARSE_MMA_MASK
	.align		4
.L_398:
        /*0018*/ 	.byte	0x03, 0x50
        /*001a*/ 	.short	0x0000


	//----- nvinfo : EIATTR_MAXREG_COUNT
	.align		4
        /*001c*/ 	.byte	0x03, 0x1b
        /*001e*/ 	.short	0x00ff


	//----- nvinfo : EIATTR_NUM_BARRIERS
	.align		4
        /*0020*/ 	.byte	0x02, 0x4c
        /*0022*/ 	.byte	0x01
	.zero		1


	//----- nvinfo : EIATTR_MERCURY_ISA_VERSION
	.align		4
        /*0024*/ 	.byte	0x03, 0x5f
        /*0026*/ 	.short	0x0101


	//----- nvinfo : EIATTR_EXIT_INSTR_OFFSETS
	.align		4
        /*0028*/ 	.byte	0x04, 0x1c
        /*002a*/ 	.short	(.L_400 - .L_399)


	//   ....[0]....
.L_399:
        /*002c*/ 	.word	0x00000080


	//   ....[1]....
        /*0030*/ 	.word	0x00007570


	//----- nvinfo : EIATTR_CRS_STACK_SIZE
	.align		4
.L_400:
        /*0034*/ 	.byte	0x04, 0x1e
        /*0036*/ 	.short	(.L_402 - .L_401)
.L_401:
        /*0038*/ 	.word	0x00000000


	//----- nvinfo : EIATTR_CBANK_PARAM_SIZE
	.align		4
.L_402:
        /*003c*/ 	.byte	0x03, 0x19
        /*003e*/ 	.short	0x0280


	//----- nvinfo : EIATTR_PARAM_CBANK
	.align		4
        /*0040*/ 	.byte	0x04, 0x0a
        /*0042*/ 	.short	(.L_404 - .L_403)
	.align		4
.L_403:
        /*0044*/ 	.word	index@(.nv.constant0._ZN5flash44flash_bwd_dq_dk_dv_loop_seqk_parallel_kernelI23Flash_bwd_kernel_traitsILi192ELi64ELi64ELi8ELi4ELi2ELi2ELb0ELb0EN7cutlass6half_tE19Flash_kernel_traitsILi192ELi64ELi64ELi8ES3_EELb0ELb0ELb1ELb0ELb0ELb1ELb0EEEvNS_16Flash_bwd_paramsE)
        /*0048*/ 	.short	0x0210
        /*004a*/ 	.short	0x0280


	//----- nvinfo : EIATTR_SW_WAR
	.align		4
.L_404:
        /*004c*/ 	.byte	0x04, 0x36
        /*004e*/ 	.short	(.L_406 - .L_405)
.L_405:
        /*0050*/ 	.word	0x00000008
.L_406:


//--------------------- .nv.info._ZN5flash44flash_bwd_dq_dk_dv_loop_seqk_parallel_kernelI23Flash_bwd_kernel_traitsILi192ELi64ELi64ELi8ELi4ELi2ELi2ELb0ELb0EN7cutlass6half_tE19Flash_kernel_traitsILi192ELi64ELi64ELi8ES3_EELb0ELb0ELb1ELb1ELb0ELb0ELb0EEEvNS_16Flash_bwd_paramsE --------------------------
	.section	.nv.info._ZN5flash44flash_bwd_dq_dk_dv_loop_seqk_parallel_kernelI23Flash_bwd_kernel_traitsILi192ELi64ELi64ELi8ELi4ELi2ELi2ELb0ELb0EN7cutlass6half_tE19Flash_kernel_traitsILi192ELi64ELi64ELi8ES3_EELb0ELb0ELb1ELb1ELb0ELb0ELb0EEEvNS_16Flash_bwd_paramsE,"",@"SHT_CUDA_INFO"
	.sectionflags	@""
	.align	4


	//----- nvinfo : EIATTR_CUDA_API_VERSION
	.align		4
        /*0000*/ 	.byte	0x04, 0x37
        /*0002*/ 	.short	(.L_408 - .L_407)
.L_407:
        /*0004*/ 	.word	0x00000082


	//----- nvinfo : EIATTR_KPARAM_INFO
	.align		4
.L_408:
        /*0008*/ 	.byte	0x04, 0x17
        /*000a*/ 	.short	(.L_410 - .L_409)
.L_409:
        /*000c*/ 	.word	0x00000000
        /*0010*/ 	.short	0x0000
        /*0012*/ 	.short	0x0000
        /*0014*/ 	.byte	0x00, 0xf0, 0x01, 0x0a


	//----- nvinfo : EIATTR_SPARSE_MMA_MASK
	.align		4
.L_410:
        /*0018*/ 	.byte	0x03, 0x50
        /*001a*/ 	.short	0x0000


	//----- nvinfo : EIATTR_MAXREG_COUNT
	.align		4
        /*001c*/ 	.byte	0x03, 0x1b
        /*001e*/ 	.short	0x00ff


	//----- nvinfo : EIATTR_NUM_BARRIERS
	.align		4
        /*0020*/ 	.byte	0x02, 0x4c
        /*0022*/ 	.byte	0x01
	.zero		1


	//----- nvinfo : EIATTR_MERCURY_ISA_VERSION
	.align		4
        /*0024*/ 	.byte	0x03, 0x5f
        /*0026*/ 	.short	0x0101


	//----- nvinfo : EIATTR_EXIT_INSTR_OFFSETS
	.align		4
        /*0028*/ 	.byte	0x04, 0x1c
        /*002a*/ 	.short	(.L_412 - .L_411)


	//   ....[0]....
.L_411:
        /*002c*/ 	.word	0x00000080


	//   ....[1]....
        /*0030*/ 	.word	0x00008eb0


	//----- nvinfo : EIATTR_CRS_STACK_SIZE
	.align		4
.L_412:
        /*0034*/ 	.byte	0x04, 0x1e
        /*0036*/ 	.short	(.L_414 - .L_413)
.L_413:
        /*0038*/ 	.word	0x00000000


	//----- nvinfo : EIATTR_CBANK_PARAM_SIZE
	.align		4
.L_414:
        /*003c*/ 	.byte	0x03, 0x19
        /*003e*/ 	.short	0x0280


	//----- nvinfo : EIATTR_PARAM_CBANK
	.align		4
        /*0040*/ 	.byte	0x04, 0x0a
        /*0042*/ 	.short	(.L_416 - .L_415)
	.align		4
.L_415:
        /*0044*/ 	.word	index@(.nv.constant0._ZN5flash44flash_bwd_dq_dk_dv_loop_seqk_parallel_kernelI23Flash_bwd_kernel_traitsILi192ELi64ELi64ELi8ELi4ELi2ELi2ELb0ELb0EN7cutlass6half_tE19Flash_kernel_traitsILi192ELi64ELi64ELi8ES3_EELb0ELb0ELb1ELb1ELb0ELb0ELb0EEEvNS_16Flash_bwd_paramsE)
        /*0048*/ 	.short	0x0210
        /*004a*/ 	.short	0x0280


	//----- nvinfo : EIATTR_SW_WAR
	.align		4
.L_416:
        /*004c*/ 	.byte	0x04, 0x36
        /*004e*/ 	.short	(.L_418 - .L_417)
.L_417:
        /*0050*/ 	.word	0x00000008
.L_418:


//--------------------- .nv.info._ZN5flash27flash_bwd_convert_dq_kernelI23Flash_bwd_kernel_traitsILi192ELi64ELi64ELi8ELi4ELi2ELi2ELb1ELb1EN7cutlass6half_tE19Flash_kernel_traitsILi192ELi64ELi64ELi8ES3_EEEEvNS_16Flash_bwd_paramsEi --------------------------
	.section	.nv.info._ZN5flash27flash_bwd_convert_dq_kernelI23Flash_bwd_kernel_traitsILi192ELi64ELi64ELi8ELi4ELi2ELi2ELb1ELb1EN7cutlass6half_tE19Flash_kernel_traitsILi192ELi64ELi64ELi8ES3_EEEEvNS_16Flash_bwd_paramsEi,"",@"SHT_CUDA_INFO"
	.sectionflags	@""
	.align	4


	//----- nvinfo : EIATTR_CUDA_API_VERSION
	.align		4
        /*0000*/ 	.byte	0x04, 0x37
        /*0002*/ 	.short	(.L_420 - .L_419)
.L_419:
        /*0004*/ 	.word	0x00000082


	//----- nvinfo : EIATTR_KPARAM_INFO
	.align		4
.L_420:
        /*0008*/ 	.byte	0x04, 0x17
        /*000a*/ 	.short	(.L_422 - .L_421)
.L_421:
        /*000c*/ 	.word	0x00000000
        /*0010*/ 	.short	0x0001
        /*0012*/ 	.short	0x0280
        /*0014*/ 	.byte	0x00, 0xf0, 0x11, 0x00


	//----- nvinfo : EIATTR_KPARAM_INFO
	.align		4
.L_422:
        /*0018*/ 	.byte	0x04, 0x17
        /*001a*/ 	.short	(.L_424 - .L_423)
.L_423:
        /*001c*/ 	.word	0x00000000
        /*0020*/ 	.short	0x0000
        /*0022*/ 	.short	0x0000
        /*0024*/ 	.byte	0x00, 0xf0, 0x01, 0x0a


	//----- nvinfo : EIATTR_SPARSE_MMA_MASK
	.align		4
.L_424:
        /*0028*/ 	.byte	0x03, 0x50
        /*002a*/ 	.short	0x0000


	//----- nvinfo : EIATTR_MAXREG_COUNT
	.align		4
        /*002c*/ 	.byte	0x03, 0x1b
        /*002e*/ 	.short	0x00ff


	//----- nvinfo : EIATTR_NUM_BARRIERS
	.align		4
        /*0030*/ 	.byte	0x02, 0x4c
        /*0032*/ 	.byte	0x01
	.zero		1


	//----- nvinfo : EIATTR_MERCURY_ISA_VERSION
	.align		4
        /*0034*/ 	.byte	0x03, 0x5f
        /*0036*/ 	.short	0x0101


	//----- nvinfo : EIATTR_EXIT_INSTR_OFFSETS
	.align		4
        /*0038*/ 	.byte	0x04, 0x1c
        /*003a*/ 	.short	(.L_426 - .L_425)


	//   ....[0]....
.L_425:
        /*003c*/ 	.word	0x00000100


	//   ....[1]....
        /*0040*/ 	.word	0x00001c70


	//   ....[2]....
        /*0044*/ 	.word	0x00001d90


	//   ....[3]....
        /*0048*/ 	.word	0x00001db0


	//----- nvinfo : EIATTR_CRS_STACK_SIZE
	.align		4
.L_426:
        /*004c*/ 	.byte	0x04, 0x1e
        /*004e*/ 	.short	(.L_428 - .L_427)
.L_427:
        /*0050*/ 	.word	0x00000000


	//----- nvinfo : EIATTR_CBANK_PARAM_SIZE
	.align		4
.L_428:
        /*0054*/ 	.byte	0x03, 0x19
        /*0056*/ 	.short	0x0284


	//----- nvinfo : EIATTR_PARAM_CBANK
	.align		4
        /*0058*/ 	.byte	0x04, 0x0a
        /*005a*/ 	.short	(.L_430 - .L_429)
	.align		4
.L_429:
        /*005c*/ 	.word	index@(.nv.constant0._ZN5flash27flash_bwd_convert_dq_kernelI23Flash_bwd_kernel_traitsILi192ELi64ELi64ELi8ELi4ELi2ELi2ELb1ELb1EN7cutlass6half_tE19Flash_kernel_traitsILi192ELi64ELi64ELi8ES3_EEEEvNS_16Flash_bwd_paramsEi)
        /*0060*/ 	.short	0x0210
        /*0062*/ 	.short	0x0284


	//----- nvinfo : EIATTR_SW_WAR
	.align		4
.L_430:
        /*0064*/ 	.byte	0x04, 0x36
        /*0066*/ 	.short	(.L_432 - .L_431)
.L_431:
        /*0068*/ 	.word	0x00000008
.L_432:


//--------------------- .nv.info._ZN5flash44flash_bwd_dq_dk_dv_loop_seqk_parallel_kernelI23Flash_bwd_kernel_traitsILi192ELi64ELi64ELi8ELi4ELi2ELi2ELb1ELb1EN7cutlass6half_tE19Flash_kernel_traitsILi192ELi64ELi64ELi8ES3_EELb1ELb0ELb0ELb0ELb0ELb0ELb0EEEvNS_16Flash_bwd_paramsE --------------------------
	.section	.nv.info._ZN5flash44flash_bwd_dq_dk_dv_loop_seqk_parallel_kernelI23Flash_bwd_kernel_traitsILi192ELi64ELi64ELi8ELi4ELi2ELi2ELb1ELb1EN7cutlass6half_tE19Flash_kernel_traitsILi192ELi64ELi64ELi8ES3_EELb1ELb0ELb0ELb0ELb0ELb0ELb0EEEvNS_16Flash_bwd_paramsE,"",@"SHT_CUDA_INFO"
	.sectionflags	@""
	.align	4


	//----- nvinfo : EIATTR_CUDA_API_VERSION
	.align		4
        /*0000*/ 	.byte	0x04, 0x37
        /*0002*/ 	.short	(.L_434 - .L_433)
.L_433:
        /*0004*/ 	.word	0x00000082


	//----- nvinfo : EIATTR_KPARAM_INFO
	.align		4
.L_434:
        /*0008*/ 	.byte	0x04, 0x17
        /*000a*/ 	.short	(.L_436 - .L_435)
.L_435:
        /*000c*/ 	.word	0x00000000
        /*0010*/ 	.short	0x0000
        /*0012*/ 	.short	0x0000
        /*0014*/ 	.byte	0x00, 0xf0, 0x01, 0x0a


	//----- nvinfo : EIATTR_SPARSE_MMA_MASK
	.align		4
.L_436:
        /*0018*/ 	.byte	0x03, 0x50
        /*001a*/ 	.short	0x0000


	//----- nvinfo : EIATTR_MAXREG_COUNT
	.align		4
        /*001c*/ 	.byte	0x03, 0x1b
        /*001e*/ 	.short	0x00ff


	//----- nvinfo : EIATTR_NUM_BARRIERS
	.align		4
        /*0020*/ 	.byte	0x02, 0x4c
        /*0022*/ 	.byte	0x01
	.zero		1


	//----- nvinfo : EIATTR_ANNOTATIONS
	.align		4
        /*0024*/ 	.byte	0x04, 0x55
        /*0026*/ 	.short	(.L_438 - .L_437)


	//   ....[0]....
.L_437:
        /* <DEDUP_REMOVED lines=64> */


	//----- nvinfo : EIATTR_MERCURY_ISA_VERSION
	.align		4
.L_438:
        /*0410*/ 	.byte	0x03, 0x5f
        /*0412*/ 	.short	0x0101


	//----- nvinfo : EIATTR_EXIT_INSTR_OFFSETS
	.align		4
        /*0414*/ 	.byte	0x04, 0x1c
        /*0416*/ 	.short	(.L_440 - .L_439)


	//   ....[0]....
.L_439:
        /*0418*/ 	.word	0x000000a0


	//   ....[1]....
        /*041c*/ 	.word	0x00009ee0


	//----- nvinfo : EIATTR_CRS_STACK_SIZE
	.align		4
.L_440:
        /*0420*/ 	.byte	0x04, 0x1e
        /*0422*/ 	.short	(.L_442 - .L_441)
.L_441:
        /*0424*/ 	.word	0x00000000


	//----- nvinfo : EIATTR_CBANK_PARAM_SIZE
	.align		4
.L_442:
        /*0428*/ 	.byte	0x03, 0x19
        /*042a*/ 	.short	0x0280


	//----- nvinfo : EIATTR_PARAM_CBANK
	.align		4
        /*042c*/ 	.byte	0x04, 0x0a
        /*042e*/ 	.short	(.L_444 - .L_443)
	.align		4
.L_443:
        /*0430*/ 	.word	index@(.nv.constant0._ZN5flash44flash_bwd_dq_dk_dv_loop_seqk_parallel_kernelI23Flash_bwd_kernel_traitsILi192ELi64ELi64ELi8ELi4ELi2ELi2ELb1ELb1EN7cutlass6half_tE19Flash_kernel_traitsILi192ELi64ELi64ELi8ES3_EELb1ELb0ELb0ELb0ELb0ELb0ELb0EEEvNS_16Flash_bwd_paramsE)
        /*0434*/ 	.short	0x0210
        /*0436*/ 	.short	0x0280


	//----- nvinfo : EIATTR_SW_WAR
	.align		4
.L_444:
        /*0438*/ 	.byte	0x04, 0x36
        /*043a*/ 	.short	(.L_446 - .L_445)
.L_445:
        /*043c*/ 	.word	0x00000008
.L_446:


//--------------------- .nv.info._ZN5flash44flash_bwd_dq_dk_dv_loop_seqk_parallel_kernelI23Flash_bwd_kernel_traitsILi192ELi64ELi64ELi8ELi4ELi2ELi2ELb1ELb1EN7cutlass6half_tE19Flash_kernel_traitsILi192ELi64ELi64ELi8ES3_EELb0ELb0ELb0ELb0ELb0ELb0ELb1EEEvNS_16Flash_bwd_paramsE --------------------------
	.section	.nv.info._ZN5flash44flash_bwd_dq_dk_dv_loop_seqk_parallel_kernelI23Flash_bwd_kernel_traitsILi192ELi64ELi64ELi8ELi4ELi2ELi2ELb1ELb1EN7cutlass6half_tE19Flash_kernel_traitsILi192ELi64ELi64ELi8ES3_EELb0ELb0ELb0ELb0ELb0ELb0ELb1EEEvNS_16Flash_bwd_paramsE,"",@"SHT_CUDA_INFO"
	.sectionflags	@""
	.align	4


	//----- nvinfo : EIATTR_CUDA_API_VERSION
	.align		4
        /*0000*/ 	.byte	0x04, 0x37
        /*0002*/ 	.short	(.L_448 - .L_447)
.L_447:
        /*0004*/ 	.word	0x00000082


	//----- nvinfo : EIATTR_KPARAM_INFO
	.align		4
.L_448:
        /*0008*/ 	.byte	0x04, 0x17
        /*000a*/ 	.short	(.L_450 - .L_449)
.L_449:
        /*000c*/ 	.word	0x00000000
        /*0010*/ 	.short	0x0000
        /*0012*/ 	.short	0x0000
        /*0014*/ 	.byte	0x00, 0xf0, 0x01, 0x0a


	//----- nvinfo : EIATTR_SPARSE_MMA_MASK
	.align		4
.L_450:
        /*0018*/ 	.byte	0x03, 0x50
        /*001a*/ 	.short	0x0000


	//----- nvinfo : EIATTR_MAXREG_COUNT
	.align		4
        /*001c*/ 	.byte	0x03, 0x1b
        /*001e*/ 	.short	0x00ff


	//----- nvinfo : EIATTR_NUM_BARRIERS
	.align		4
        /*0020*/ 	.byte	0x02, 0x4c
        /*0022*/ 	.byte	0x01
	.zero		1


	//----- nvinfo : EIATTR_ANNOTATIONS
	.align		4
        /*0024*/ 	.byte	0x04, 0x55
        /*0026*/ 	.short	(.L_452 - .L_451)


	//   ....[0]....
.L_451:
        /* <DEDUP_REMOVED lines=77> */


	//----- nvinfo : EIATTR_MERCURY_ISA_VERSION
	.align		4
.L_452:
        /*04e8*/ 	.byte	0x03, 0x5f
        /*04ea*/ 	.short	0x0101


	//----- nvinfo : EIATTR_EXIT_INSTR_OFFSETS
	.align		4
        /*04ec*/ 	.byte	0x04, 0x1c
        /*04ee*/ 	.short	(.L_454 - .L_453)


	//   ....[0]....
.L_453:
        /*04f0*/ 	.word	0x000000a0


	//   ....[1]....
        /*04f4*/ 	.word	0x00009bc0


	//----- nvinfo : EIATTR_CRS_STACK_SIZE
	.align		4
.L_454:
        /*04f8*/ 	.byte	0x04, 0x1e
        /*04fa*/ 	.short	(.L_456 - .L_455)
.L_455:
        /*04fc*/ 	.word	0x00000000


	//----- nvinfo : EIATTR_CBANK_PARAM_SIZE
	.align		4
.L_456:
        /*0500*/ 	.byte	0x03, 0x19
        /*0502*/ 	.short	0x0280


	//----- nvinfo : EIATTR_PARAM_CBANK
	.align		4
        /*0504*/ 	.byte	0x04, 0x0a
        /*0506*/ 	.short	(.L_458 - .L_457)
	.align		4
.L_457:
        /*0508*/ 	.word	index@(.nv.constant0._ZN5flash44flash_bwd_dq_dk_dv_loop_seqk_parallel_kernelI23Flash_bwd_kernel_traitsILi192ELi64ELi64ELi8ELi4ELi2ELi2ELb1ELb1EN7cutlass6half_tE19Flash_kernel_traitsILi192ELi64ELi64ELi8ES3_EELb0ELb0ELb0ELb0ELb0ELb0ELb1EEEvNS_16Flash_bwd_paramsE)
        /*050c*/ 	.short	0x0210
        /*050e*/ 	.short	0x0280


	//----- nvinfo : EIATTR_SW_WAR
	.align		4
.L_458:
        /*0510*/ 	.byte	0x04, 0x36
        /*0512*/ 	.short	(.L_460 - .L_459)
.L_459:
        /*0514*/ 	.word	0x00000008
.L_460:


//--------------------- .nv.info._ZN5flash44flash_bwd_dq_dk_dv_loop_seqk_parallel_kernelI23Flash_bwd_kernel_traitsILi192ELi64ELi64ELi8ELi4ELi2ELi2ELb1ELb1EN7cutlass6half_tE19Flash_kernel_traitsILi192ELi64ELi64ELi8ES3_EELb1ELb0ELb1ELb0ELb0ELb0ELb0EEEvNS_16Flash_bwd_paramsE --------------------------
	.section	.nv.info._ZN5flash44flash_bwd_dq_dk_dv_loop_seqk_parallel_kernelI23Flash_bwd_kernel_traitsILi192ELi64ELi64ELi8ELi4ELi2ELi2ELb1ELb1EN7cutlass6half_tE19Flash_kernel_traitsILi192ELi64ELi64ELi8ES3_EELb1ELb0ELb1ELb0ELb0ELb0ELb0EEEvNS_16Flash_bwd_paramsE,"",@"SHT_CUDA_INFO"
	.sectionflags	@""
	.align	4


	//----- nvinfo : EIATTR_CUDA_API_VERSION
	.align		4
        /*0000*/ 	.byte	0x04, 0x37
        /*0002*/ 	.short	(.L_462 - .L_461)
.L_461:
        /*0004*/ 	.word	0x00000082


	//----- nvinfo : EIATTR_KPARAM_INFO
	.align		4
.L_462:
        /*0008*/ 	.byte	0x04, 0x17
        /*000a*/ 	.short	(.L_464 - .L_463)
.L_463:
        /*000c*/ 	.word	0x00000000
        /*0010*/ 	.short	0x0000
        /*0012*/ 	.short	0x0000
        /*0014*/ 	.byte	0x00, 0xf0, 0x01, 0x0a


	//----- nvinfo : EIATTR_SPARSE_MMA_MASK
	.align		4
.L_464:
        /*0018*/ 	.byte	0x03, 0x50
        /*001a*/ 	.short	0x0000


	//----- nvinfo : EIATTR_MAXREG_COUNT
	.align		4
        /*001c*/ 	.byte	0x03, 0x1b
        /*001e*/ 	.short	0x00ff


	//----- nvinfo : EIATTR_NUM_BARRIERS
	.align		4
        /*0020*/ 	.byte	0x02, 0x4c
        /*0022*/ 	.byte	0x01
	.zero		1


	//----- nvinfo : EIATTR_ANNOTATIONS
	.align		4
        /*0024*/ 	.byte	0x04, 0x55
        /*0026*/ 	.short	(.L_466 - .L_465)


	//   ....[0]....
.L_465:
        /* <DEDUP_REMOVED lines=64> */


	//----- nvinfo : EIATTR_MERCURY_ISA_VERSION
	.align		4
.L_466:
        /*0418*/ 	.byte	0x03, 0x5f
        /*041a*/ 	.short	0x0101


	//----- nvinfo : EIATTR_EXIT_INSTR_OFFSETS
	.align		4
        /*041c*/ 	.byte	0x04, 0x1c
        /*041e*/ 	.short	(.L_468 - .L_467)


	//   ....[0]....
.L_467:
        /*0420*/ 	.word	0x000000c0


	//   ....[1]....
        /*0424*/ 	.word	0x0000a0a0


	//----- nvinfo : EIATTR_CRS_STACK_SIZE
	.align		4
.L_468:
        /*0428*/ 	.byte	0x04, 0x1e
        /*042a*/ 	.short	(.L_470 - .L_469)
.L_469:
        /*042c*/ 	.word	0x00000000


	//----- nvinfo : EIATTR_CBANK_PARAM_SIZE
	.align		4
.L_470:
        /*0430*/ 	.byte	0x03, 0x19
        /*0432*/ 	.short	0x0280


	//----- nvinfo : EIATTR_PARAM_CBANK
	.align		4
        /*0434*/ 	.byte	0x04, 0x0a
        /*0436*/ 	.short	(.L_472 - .L_471)
	.align		4
.L_471:
        /*0438*/ 	.word	index@(.nv.constant0._ZN5flash44flash_bwd_dq_dk_dv_loop_seqk_parallel_kernelI23Flash_bwd_kernel_traitsILi192ELi64ELi64ELi8ELi4ELi2ELi2ELb1ELb1EN7cutlass6half_tE19Flash_kernel_traitsILi192ELi64ELi64ELi8ES3_EELb1ELb0ELb1ELb0ELb0ELb0ELb0EEEvNS_16Flash_bwd_paramsE)
        /*043c*/ 	.short	0x0210
        /*043e*/ 	.short	0x0280


	//----- nvinfo : EIATTR_SW_WAR
	.align		4
.L_472:
        /*0440*/ 	.byte	0x04, 0x36
        /*0442*/ 	.short	(.L_474 - .L_473)
.L_473:
        /*0444*/ 	.word	0x00000008
.L_474:


//--------------------- .nv.info._ZN5flash44flash_bwd_dq_dk_dv_loop_seqk_parallel_kernelI23Flash_bwd_kernel_traitsILi192ELi64ELi64ELi8ELi4ELi2ELi2ELb1ELb1EN7cutlass6half_tE19Flash_kernel_traitsILi192ELi64ELi64ELi8ES3_EELb0ELb0ELb1ELb0ELb0ELb0ELb1EEEvNS_16Flash_bwd_paramsE --------------------------
	.section	.nv.info._ZN5flash44flash_bwd_dq_dk_dv_loop_seqk_parallel_kernelI23Flash_bwd_kernel_traitsILi192ELi64ELi64ELi8ELi4ELi2ELi2ELb1ELb1EN7cutlass6half_tE19Flash_kernel_traitsILi192ELi64ELi64ELi8ES3_EELb0ELb0ELb1ELb0ELb0ELb0ELb1EEEvNS_16Flash_bwd_paramsE,"",@"SHT_CUDA_INFO"
	.sectionflags	@""
	.align	4


	//----- nvinfo : EIATTR_CUDA_API_VERSION
	.align		4
        /*0000*/ 	.byte	0x04, 0x37
        /*0002*/ 	.short	(.L_476 - .L_475)
.L_475:
        /*0004*/ 	.word	0x00000082


	//----- nvinfo : EIATTR_KPARAM_INFO
	.align		4
.L_476:
        /*0008*/ 	.byte	0x04, 0x17
        /*000a*/ 	.short	(.L_478 - .L_477)
.L_477:
        /*000c*/ 	.word	0x00000000
        /*0010*/ 	.short	0x0000
        /*0012*/ 	.short	0x0000
        /*0014*/ 	.byte	0x00, 0xf0, 0x01, 0x0a


	//----- nvinfo : EIATTR_SPARSE_MMA_MASK
	.align		4
.L_478:
        /*0018*/ 	.byte	0x03, 0x50
        /*001a*/ 	.short	0x0000


	//----- nvinfo : EIATTR_MAXREG_COUNT
	.align		4
        /*001c*/ 	.byte	0x03, 0x1b
        /*001e*/ 	.short	0x00ff


	//----- nvinfo : EIATTR_NUM_BARRIERS
	.align		4
        /*0020*/ 	.byte	0x02, 0x4c
        /*0022*/ 	.byte	0x01
	.zero		1


	//----- nvinfo : EIATTR_ANNOTATIONS
	.align		4
        /*0024*/ 	.byte	0x04, 0x55
        /*0026*/ 	.short	(.L_480 - .L_479)


	//   ....[0]....
.L_479:
        /* <DEDUP_REMOVED lines=80> */


	//----- nvinfo : EIATTR_MERCURY_ISA_VERSION
	.align		4
.L_480:
        /*0518*/ 	.byte	0x03, 0x5f
        /*051a*/ 	.short	0x0101


	//----- nvinfo : EIATTR_EXIT_INSTR_OFFSETS
	.align		4
        /*051c*/ 	.byte	0x04, 0x1c
        /*051e*/ 	.short	(.L_482 - .L_481)


	//   ....[0]....
.L_481:
        /*0520*/ 	.word	0x000000c0


	//   ....[1]....
        /*0524*/ 	.word	0x00009d90


	//----- nvinfo : EIATTR_CRS_STACK_SIZE
	.align		4
.L_482:
        /*0528*/ 	.byte	0x04, 0x1e
        /*052a*/ 	.short	(.L_484 - .L_483)
.L_483:
        /*052c*/ 	.word	0x00000000


	//----- nvinfo : EIATTR_CBANK_PARAM_SIZE
	.align		4
.L_484:
        /*0530*/ 	.byte	0x03, 0x19
        /*0532*/ 	.short	0x0280


	//----- nvinfo : EIATTR_PARAM_CBANK
	.align		4
        /*0534*/ 	.byte	0x04, 0x0a
        /*0536*/ 	.short	(.L_486 - .L_485)
	.align		4
.L_485:
        /*0538*/ 	.word	index@(.nv.constant0._ZN5flash44flash_bwd_dq_dk_dv_loop_seqk_parallel_kernelI23Flash_bwd_kernel_traitsILi192ELi64ELi64ELi8ELi4ELi2ELi2ELb1ELb1EN7cutlass6half_tE19Flash_kernel_traitsILi192ELi64ELi64ELi8ES3_EELb0ELb0ELb1ELb0ELb0ELb0ELb1EEEvNS_16Flash_bwd_paramsE)
        /*053c*/ 	.short	0x0210
        /*053e*/ 	.short	0x0280


	//----- nvinfo : EIATTR_SW_WAR
	.align		4
.L_486:
        /*0540*/ 	.byte	0x04, 0x36
        /*0542*/ 	.short	(.L_488 - .L_487)
.L_487:
        /*0544*/ 	.word	0x00000008
.L_488:


//--------------------- .nv.info._ZN5flash44flash_bwd_dq_dk_dv_loop_seqk_parallel_kernelI23Flash_bwd_kernel_traitsILi192ELi64ELi64ELi8ELi4ELi2ELi2ELb1ELb1EN7cutlass6half_tE19Flash_kernel_traitsILi192ELi64ELi64ELi8ES3_EELb1ELb0ELb0ELb0ELb0ELb1ELb0EEEvNS_16Flash_bwd_paramsE --------------------------
	.section	.nv.info._ZN5flash44flash_bwd_dq_dk_dv_loop_seqk_parallel_kernelI23Flash_bwd_kernel_traitsILi192ELi64ELi64ELi8ELi4ELi2ELi2ELb1ELb1EN7cutlass6half_tE19Flash_kernel_traitsILi192ELi64ELi64ELi8ES3_EELb1ELb0ELb0ELb0ELb0ELb1ELb0EEEvNS_16Flash_bwd_paramsE,"",@"SHT_CUDA_INFO"
	.sectionflags	@""
	.align	4


	//----- nvinfo : EIATTR_CUDA_API_VERSION
	.align		4
        /*0000*/ 	.byte	0x04, 0x37
        /*0002*/ 	.short	(.L_490 - .L_489)
.L_489:
        /*0004*/ 	.word	0x00000082


	//----- nvinfo : EIATTR_KPARAM_INFO
	.align		4
.L_490:
        /*0008*/ 	.byte	0x04, 0x17
        /*000a*/ 	.short	(.L_492 - .L_491)
.L_491:
        /*000c*/ 	.word	0x00000000
        /*0010*/ 	.short	0x0000
        /*0012*/ 	.short	0x0000
        /*0014*/ 	.byte	0x00, 0xf0, 0x01, 0x0a


	//----- nvinfo : EIATTR_SPARSE_MMA_MASK
	.align		4
.L_492:
        /*0018*/ 	.byte	0x03, 0x50
        /*001a*/ 	.short	0x0000


	//----- nvinfo : EIATTR_MAXREG_COUNT
	.align		4
        /*001c*/ 	.byte	0x03, 0x1b
        /*001e*/ 	.short	0x00ff


	//----- nvinfo : EIATTR_NUM_BARRIERS
	.align		4
        /*0020*/ 	.byte	0x02, 0x4c
        /*0022*/ 	.byte	0x01
	.zero		1


	//----- nvinfo : EIATTR_ANNOTATIONS
	.align		4
        /*0024*/ 	.byte	0x04, 0x55
        /*0026*/ 	.short	(.L_494 - .L_493)


	//   ....[0]....
.L_493:
        /* <DEDUP_REMOVED lines=48> */


	//----- nvinfo : EIATTR_MERCURY_ISA_VERSION
	.align		4
.L_494:
        /*0318*/ 	.byte	0x03, 0x5f
        /*031a*/ 	.short	0x0101


	//----- nvinfo : EIATTR_EXIT_INSTR_OFFSETS
	.align		4
        /*031c*/ 	.byte	0x04, 0x1c
        /*031e*/ 	.short	(.L_496 - .L_495)


	//   ....[0]....
.L_495:
        /*0320*/ 	.word	0x000000a0


	//   ....[1]....
        /*0324*/ 	.word	0x00008be0


	//----- nvinfo : EIATTR_CRS_STACK_SIZE
	.align		4
.L_496:
        /*0328*/ 	.byte	0x04, 0x1e
        /*032a*/ 	.short	(.L_498 - .L_497)
.L_497:
        /*032c*/ 	.word	0x00000000


	//----- nvinfo : EIATTR_CBANK_PARAM_SIZE
	.align		4
.L_498:
        /*0330*/ 	.byte	0x03, 0x19
        /*0332*/ 	.short	0x0280


	//----- nvinfo : EIATTR_PARAM_CBANK
	.align		4
        /*0334*/ 	.byte	0x04, 0x0a
        /*0336*/ 	.short	(.L_500 - .L_499)
	.align		4
.L_499:
        /*0338*/ 	.word	index@(.nv.constant0._ZN5flash44flash_bwd_dq_dk_dv_loop_seqk_parallel_kernelI23Flash_bwd_kernel_traitsILi192ELi64ELi64ELi8ELi4ELi2ELi2ELb1ELb1EN7cutlass6half_tE19Flash_kernel_traitsILi192ELi64ELi64ELi8ES3_EELb1ELb0ELb0ELb0ELb0ELb1ELb0EEEvNS_16Flash_bwd_paramsE)
        /*033c*/ 	.short	0x0210
        /*033e*/ 	.short	0x0280


	//----- nvinfo : EIATTR_SW_WAR
	.align		4
.L_500:
        /*0340*/ 	.byte	0x04, 0x36
        /*0342*/ 	.short	(.L_502 - .L_501)
.L_501:
        /*0344*/ 	.word	0x00000008
.L_502:


//--------------------- .nv.info._ZN5flash44flash_bwd_dq_dk_dv_loop_seqk_parallel_kernelI23Flash_bwd_kernel_traitsILi192ELi64ELi64ELi8ELi4ELi2ELi2ELb1ELb1EN7cutlass6half_tE19Flash_kernel_traitsILi192ELi64ELi64ELi8ES3_EELb0ELb0ELb0ELb0ELb0ELb1ELb1EEEvNS_16Flash_bwd_paramsE --------------------------
	.section	.nv.info._ZN5flash44flash_bwd_dq_dk_dv_loop_seqk_parallel_kernelI23Flash_bwd_kernel_traitsILi192ELi64ELi64ELi8ELi4ELi2ELi2ELb1ELb1EN7cutlass6half_tE19Flash_kernel_traitsILi192ELi64ELi64ELi8ES3_EELb0ELb0ELb0ELb0ELb0ELb1ELb1EEEvNS_16Flash_bwd_paramsE,"",@"SHT_CUDA_INFO"
	.sectionflags	@""
	.align	4


	//----- nvinfo : EIATTR_CUDA_API_VERSION
	.align		4
        /*0000*/ 	.byte	0x04, 0x37
        /*0002*/ 	.short	(.L_504 - .L_503)
.L_503:
        /*0004*/ 	.word	0x00000082


	//----- nvinfo : EIATTR_KPARAM_INFO
	.align		4
.L_504:
        /*0008*/ 	.byte	0x04, 0x17
        /*000a*/ 	.short	(.L_506 - .L_505)
.L_505:
        /*000c*/ 	.word	0x00000000
        /*0010*/ 	.short	0x0000
        /*0012*/ 	.short	0x0000
        /*0014*/ 	.byte	0x00, 0xf0, 0x01, 0x0a


	//----- nvinfo : EIATTR_SPARSE_MMA_MASK
	.align		4
.L_506:
        /*0018*/ 	.byte	0x03, 0x50
        /*001a*/ 	.short	0x0000


	//----- nvinfo : EIATTR_MAXREG_COUNT
	.align		4
        /*001c*/ 	.byte	0x03, 0x1b
        /*001e*/ 	.short	0x00ff


	//----- nvinfo : EIATTR_NUM_BARRIERS
	.align		4
        /*0020*/ 	.byte	0x02, 0x4c
        /*0022*/ 	.byte	0x01
	.zero		1


	//----- nvinfo : EIATTR_ANNOTATIONS
	.align		4
        /*0024*/ 	.byte	0x04, 0x55
        /*0026*/ 	.short	(.L_508 - .L_507)


	//   ....[0]....
.L_507:
        /* <DEDUP_REMOVED lines=62> */


	//----- nvinfo : EIATTR_MERCURY_ISA_VERSION
	.align		4
.L_508:
        /*03f0*/ 	.byte	0x03, 0x5f
        /*03f2*/ 	.short	0x0101


	//----- nvinfo : EIATTR_EXIT_INSTR_OFFSETS
	.align		4
        /*03f4*/ 	.byte	0x04, 0x1c
        /*03f6*/ 	.short	(.L_510 - .L_509)


	//   ....[0]....
.L_509:
        /*03f8*/ 	.word	0x000000a0


	//   ....[1]....
        /*03fc*/ 	.word	0x00008860


	//----- nvinfo : EIATTR_CRS_STACK_SIZE
	.align		4
.L_510:
        /*0400*/ 	.byte	0x04, 0x1e
        /*0402*/ 	.short	(.L_512 - .L_511)
.L_511:
        /*0404*/ 	.word	0x00000000


	//----- nvinfo : EIATTR_CBANK_PARAM_SIZE
	.align		4
.L_512:
        /*0408*/ 	.byte	0x03, 0x19
        /*040a*/ 	.short	0x0280


	//----- nvinfo : EIATTR_PARAM_CBANK
	.align		4
        /*040c*/ 	.byte	0x04, 0x0a
        /*040e*/ 	.short	(.L_514 - .L_513)
	.align		4
.L_513:
        /*0410*/ 	.word	index@(.nv.constant0._ZN5flash44flash_bwd_dq_dk_dv_loop_seqk_parallel_kernelI23Flash_bwd_kernel_traitsILi192ELi64ELi64ELi8ELi4ELi2ELi2ELb1ELb1EN7cutlass6half_tE19Flash_kernel_traitsILi192ELi64ELi64ELi8ES3_EELb0ELb0ELb0ELb0ELb0ELb1ELb1EEEvNS_16Flash_bwd_paramsE)
        /*0414*/ 	.short	0x0210
        /*0416*/ 	.short	0x0280


	//----- nvinfo : EIATTR_SW_WAR
	.align		4
.L_514:
        /*0418*/ 	.byte	0x04, 0x36
        /*041a*/ 	.short	(.L_516 - .L_515)
.L_515:
        /*041c*/ 	.word	0x00000008
.L_516:


//--------------------- .nv.info._ZN5flash44flash_bwd_dq_dk_dv_loop_seqk_parallel_kernelI23Flash_bwd_kernel_traitsILi192ELi64ELi64ELi8ELi4ELi2ELi2ELb1ELb1EN7cutlass6half_tE19Flash_kernel_traitsILi192ELi64ELi64ELi8ES3_EELb1ELb0ELb0ELb1ELb0ELb0ELb0EEEvNS_16Flash_bwd_paramsE --------------------------
	.section	.nv.info._ZN5flash44flash_bwd_dq_dk_dv_loop_seqk_parallel_kernelI23Flash_bwd_kernel_traitsILi192ELi64ELi64ELi8ELi4ELi2ELi2ELb1ELb1EN7cutlass6half_tE19Flash_kernel_traitsILi192ELi64ELi64ELi8ES3_EELb1ELb0ELb0ELb1ELb0ELb0ELb0EEEvNS_16Flash_bwd_paramsE,"",@"SHT_CUDA_INFO"
	.sectionflags	@""
	.align	4


	//----- nvinfo : EIATTR_CUDA_API_VERSION
	.align		4
        /*0000*/ 	.byte	0x04, 0x37
        /*0002*/ 	.short	(.L_518 - .L_517)
.L_517:
        /*0004*/ 	.word	0x00000082


	//----- nvinfo : EIATTR_KPARAM_INFO
	.align		4
.L_518:
        /*0008*/ 	.byte	0x04, 0x17
        /*000a*/ 	.short	(.L_520 - .L_519)
.L_519:
        /*000c*/ 	.word	0x00000000
        /*0010*/ 	.short	0x0000
        /*0012*/ 	.short	0x0000
        /*0014*/ 	.byte	0x00, 0xf0, 0x01, 0x0a


	//----- nvinfo : EIATTR_SPARSE_MMA_MASK
	.align		4
.L_520:
        /*0018*/ 	.byte	0x03, 0x50
        /*001a*/ 	.short	0x0000


	//----- nvinfo : EIATTR_MAXREG_COUNT
	.align		4
        /*001c*/ 	.byte	0x03, 0x1b
        /*001e*/ 	.short	0x00ff


	//----- nvinfo : EIATTR_NUM_BARRIERS
	.align		4
        /*0020*/ 	.byte	0x02, 0x4c
        /*0022*/ 	.byte	0x01
	.zero		1


	//----- nvinfo : EIATTR_ANNOTATIONS
	.align		4
        /*0024*/ 	.byte	0x04, 0x55
        /*0026*/ 	.short	(.L_522 - .L_521)


	//   ....[0]....
.L_521:
        /* <DEDUP_REMOVED lines=66> */


	//----- nvinfo : EIATTR_MERCURY_ISA_VERSION
	.align		4
.L_522:
        /*0430*/ 	.byte	0x03, 0x5f
        /*0432*/ 	.short	0x0101


	//----- nvinfo : EIATTR_EXIT_INSTR_OFFSETS
	.align		4
        /*0434*/ 	.byte	0x04, 0x1c
        /*0436*/ 	.short	(.L_524 - .L_523)


	//   ....[0]....
.L_523:
        /*0438*/ 	.word	0x000000a0


	//   ....[1]....
        /*043c*/ 	.word	0x0000a3f0


	//----- nvinfo : EIATTR_CRS_STACK_SIZE
	.align		4
.L_524:
        /*0440*/ 	.byte	0x04, 0x1e
        /*0442*/ 	.short	(.L_526 - .L_525)
.L_525:
        /*0444*/ 	.word	0x00000000


	//----- nvinfo : EIATTR_CBANK_PARAM_SIZE
	.align		4
.L_526:
        /*0448*/ 	.byte	0x03, 0x19
        /*044a*/ 	.short	0x0280


	//----- nvinfo : EIATTR_PARAM_CBANK
	.align		4
        /*044c*/ 	.byte	0x04, 0x0a
        /*044e*/ 	.short	(.L_528 - .L_527)
	.align		4
.L_527:
        /*0450*/ 	.word	index@(.nv.constant0._ZN5flash44flash_bwd_dq_dk_dv_loop_seqk_parallel_kernelI23Flash_bwd_kernel_traitsILi192ELi64ELi64ELi8ELi4ELi2ELi2ELb1ELb1EN7cutlass6half_tE19Flash_kernel_traitsILi192ELi64ELi64ELi8ES3_EELb1ELb0ELb0ELb1ELb0ELb0ELb0EEEvNS_16Flash_bwd_paramsE)
        /*0454*/ 	.short	0x0210
        /*0456*/ 	.short	0x0280


	//----- nvinfo : EIATTR_SW_WAR
	.align		4
.L_528:
        /*0458*/ 	.byte	0x04, 0x36
        /*045a*/ 	.short	(.L_530 - .L_529)
.L_529:
        /*045c*/ 	.word	0x00000008
.L_530:


//--------------------- .nv.info._ZN5flash44flash_bwd_dq_dk_dv_loop_seqk_parallel_kernelI23Flash_bwd_kernel_traitsILi192ELi64ELi64ELi8ELi4ELi2ELi2ELb1ELb1EN7cutlass6half_tE19Flash_kernel_traitsILi192ELi64ELi64ELi8ES3_EELb0ELb0ELb0ELb1ELb0ELb0ELb1EEEvNS_16Flash_bwd_paramsE --------------------------
	.section	.nv.info._ZN5flash44flash_bwd_dq_dk_dv_loop_seqk_parallel_kernelI23Flash_bwd_kernel_traitsILi192ELi64ELi64ELi8ELi4ELi2ELi2ELb1ELb1EN7cutlass6half_tE19Flash_kernel_traitsILi192ELi64ELi64ELi8ES3_EELb0ELb0ELb0ELb1ELb0ELb0ELb1EEEvNS_16Flash_bwd_paramsE,"",@"SHT_CUDA_INFO"
	.sectionflags	@""
	.align	4


	//----- nvinfo : EIATTR_CUDA_API_VERSION
	.align		4
        /*0000*/ 	.byte	0x04, 0x37
        /*0002*/ 	.short	(.L_532 - .L_531)
.L_531:
        /*0004*/ 	.word	0x00000082


	//----- nvinfo : EIATTR_KPARAM_INFO
	.align		4
.L_532:
        /*0008*/ 	.byte	0x04, 0x17
        /*000a*/ 	.short	(.L_534 - .L_533)
.L_533:
        /*000c*/ 	.word	0x00000000
        /*0010*/ 	.short	0x0000
        /*0012*/ 	.short	0x0000
        /*0014*/ 	.byte	0x00, 0xf0, 0x01, 0x0a


	//----- nvinfo : EIATTR_SPARSE_MMA_MASK
	.align		4
.L_534:
        /*0018*/ 	.byte	0x03, 0x50
        /*001a*/ 	.short	0x0000


	//----- nvinfo : EIATTR_MAXREG_COUNT
	.align		4
        /*001c*/ 	.byte	0x03, 0x1b
        /*001e*/ 	.short	0x00ff


	//----- nvinfo : EIATTR_NUM_BARRIERS
	.align		4
        /*0020*/ 	.byte	0x02, 0x4c
        /*0022*/ 	.byte	0x01
	.zero		1


	//----- nvinfo : EIATTR_ANNOTATIONS
	.align		4
        /*0024*/ 	.byte	0x04, 0x55
        /*0026*/ 	.short	(.L_536 - .L_535)


	//   ....[0]....
.L_535:
        /* <DEDUP_REMOVED lines=77> */


	//----- nvinfo : EIATTR_MERCURY_ISA_VERSION
	.align		4
.L_536:
        /*04e8*/ 	.byte	0x03, 0x5f
        /*04ea*/ 	.short	0x0101


	//----- nvinfo : EIATTR_EXIT_INSTR_OFFSETS
	.align		4
        /*04ec*/ 	.byte	0x04, 0x1c
        /*04ee*/ 	.short	(.L_538 - .L_537)


	//   ....[0]....
.L_537:
        /*04f0*/ 	.word	0x000000a0


	//   ....[1]....
        /*04f4*/ 	.word	0x00009f80


	//----- nvinfo : EIATTR_CRS_STACK_SIZE
	.align		4
.L_538:
        /*04f8*/ 	.byte	0x04, 0x1e
        /*04fa*/ 	.short	(.L_540 - .L_539)
.L_539:
        /*04fc*/ 	.word	0x00000000


	//----- nvinfo : EIATTR_CBANK_PARAM_SIZE
	.align		4
.L_540:
        /*0500*/ 	.byte	0x03, 0x19
        /*0502*/ 	.short	0x0280


	//----- nvinfo : EIATTR_PARAM_CBANK
	.align		4
        /*0504*/ 	.byte	0x04, 0x0a
        /*0506*/ 	.short	(.L_542 - .L_541)
	.align		4
.L_541:
        /*0508*/ 	.word	index@(.nv.constant0._ZN5flash44flash_bwd_dq_dk_dv_loop_seqk_parallel_kernelI23Flash_bwd_kernel_traitsILi192ELi64ELi64ELi8ELi4ELi2ELi2ELb1ELb1EN7cutlass6half_tE19Flash_kernel_traitsILi192ELi64ELi64ELi8ES3_EELb0ELb0ELb0ELb1ELb0ELb0ELb1EEEvNS_16Flash_bwd_paramsE)
        /*050c*/ 	.short	0x0210
        /*050e*/ 	.short	0x0280


	//----- nvinfo : EIATTR_SW_WAR
	.align		4
.L_542:
        /*0510*/ 	.byte	0x04, 0x36
        /*0512*/ 	.short	(.L_544 - .L_543)
.L_543:
        /*0514*/ 	.word	0x00000008
.L_544:


//--------------------- .nv.info._ZN5flash44flash_bwd_dq_dk_dv_loop_seqk_parallel_kernelI23Flash_bwd_kernel_traitsILi192ELi64ELi64ELi8ELi4ELi2ELi2ELb1ELb1EN7cutlass6half_tE19Flash_kernel_traitsILi192ELi64ELi64ELi8ES3_EELb1ELb0ELb1ELb0ELb0ELb1ELb0EEEvNS_16Flash_bwd_paramsE --------------------------
	.section	.nv.info._ZN5flash44flash_bwd_dq_dk_dv_loop_seqk_parallel_kernelI23Flash_bwd_kernel_traitsILi192ELi64ELi64ELi8ELi4ELi2ELi2ELb1ELb1EN7cutlass6half_tE19Flash_kernel_traitsILi192ELi64ELi64ELi8ES3_EELb1ELb0ELb1ELb0ELb0ELb1ELb0EEEvNS_16Flash_bwd_paramsE,"",@"SHT_CUDA_INFO"
	.sectionflags	@""
	.align	4


	//----- nvinfo : EIATTR_CUDA_API_VERSION
	.align		4
        /*0000*/ 	.byte	0x04, 0x37
        /*0002*/ 	.short	(.L_546 - .L_545)
.L_545:
        /*0004*/ 	.word	0x00000082


	//----- nvinfo : EIATTR_KPARAM_INFO
	.align		4
.L_546:
        /*0008*/ 	.byte	0x04, 0x17
        /*000a*/ 	.short	(.L_548 - .L_547)
.L_547:
        /*000c*/ 	.word	0x00000000
        /*0010*/ 	.short	0x0000
        /*0012*/ 	.short	0x0000
        /*0014*/ 	.byte	0x00, 0xf0, 0x01, 0x0a


	//----- nvinfo : EIATTR_SPARSE_MMA_MASK
	.align		4
.L_548:
        /*0018*/ 	.byte	0x03, 0x50
        /*001a*/ 	.short	0x0000


	//----- nvinfo : EIATTR_MAXREG_COUNT
	.align		4
        /*001c*/ 	.byte	0x03, 0x1b
        /*001e*/ 	.short	0x00ff


	//----- nvinfo : EIATTR_NUM_BARRIERS
	.align		4
        /*0020*/ 	.byte	0x02, 0x4c
        /*0022*/ 	.byte	0x01
	.zero		1


	//----- nvinfo : EIATTR_ANNOTATIONS
	.align		4
        /*0024*/ 	.byte	0x04, 0x55
        /*0026*/ 	.short	(.L_550 - .L_549)


	//   ....[0]....
.L_549:
        /* <DEDUP_REMOVED lines=49> */


	//----- nvinfo : EIATTR_MERCURY_ISA_VERSION
	.align		4
.L_550:
        /*0328*/ 	.byte	0x03, 0x5f
        /*032a*/ 	.short	0x0101


	//----- nvinfo : EIATTR_EXIT_INSTR_OFFSETS
	.align		4
        /*032c*/ 	.byte	0x04, 0x1c
        /*032e*/ 	.short	(.L_552 - .L_551)


	//   ....[0]....
.L_551:
        /*0330*/ 	.word	0x000000c0


	//   ....[1]....
        /*0334*/ 	.word	0x00008d40


	//----- nvinfo : EIATTR_CRS_STACK_SIZE
	.align		4
.L_552:
        /*0338*/ 	.byte	0x04, 0x1e
        /*033a*/ 	.short	(.L_554 - .L_553)
.L_553:
        /*033c*/ 	.word	0x00000000


	//----- nvinfo : EIATTR_CBANK_PARAM_SIZE
	.align		4
.L_554:
        /*0340*/ 	.byte	0x03, 0x19
        /*0342*/ 	.short	0x0280


	//----- nvinfo : EIATTR_PARAM_CBANK
	.align		4
        /*0344*/ 	.byte	0x04, 0x0a
        /*0346*/ 	.short	(.L_556 - .L_555)
	.align		4
.L_555:
        /*0348*/ 	.word	index@(.nv.constant0._ZN5flash44flash_bwd_dq_dk_dv_loop_seqk_parallel_kernelI23Flash_bwd_kernel_traitsILi192ELi64ELi64ELi8ELi4ELi2ELi2ELb1ELb1EN7cutlass6half_tE19Flash_kernel_traitsILi192ELi64ELi64ELi8ES3_EELb1ELb0ELb1ELb0ELb0ELb1ELb0EEEvNS_16Flash_bwd_paramsE)
        /*034c*/ 	.short	0x0210
        /*034e*/ 	.short	0x0280


	//----- nvinfo : EIATTR_SW_WAR
	.align		4
.L_556:
        /*0350*/ 	.byte	0x04, 0x36
        /*0352*/ 	.short	(.L_558 - .L_557)
.L_557:
        /*0354*/ 	.word	0x00000008
.L_558:


//--------------------- .nv.info._ZN5flash44flash_bwd_dq_dk_dv_loop_seqk_parallel_kernelI23Flash_bwd_kernel_traitsILi192ELi64ELi64ELi8ELi4ELi2ELi2ELb1ELb1EN7cutlass6half_tE19Flash_kernel_traitsILi192ELi64ELi64ELi8ES3_EELb0ELb0ELb1ELb0ELb0ELb1ELb1EEEvNS_16Flash_bwd_paramsE --------------------------
	.section	.nv.info._ZN5flash44flash_bwd_dq_dk_dv_loop_seqk_parallel_kernelI23Flash_bwd_kernel_traitsILi192ELi64ELi64ELi8ELi4ELi2ELi2ELb1ELb1EN7cutlass6half_tE19Flash_kernel_traitsILi192ELi64ELi64ELi8ES3_EELb0ELb0ELb1ELb0ELb0ELb1ELb1EEEvNS_16Flash_bwd_paramsE,"",@"SHT_CUDA_INFO"
	.sectionflags	@""
	.align	4


	//----- nvinfo : EIATTR_CUDA_API_VERSION
	.align		4
        /*0000*/ 	.byte	0x04, 0x37
        /*0002*/ 	.short	(.L_560 - .L_559)
.L_559:
        /*0004*/ 	.word	0x00000082


	//----- nvinfo : EIATTR_KPARAM_INFO
	.align		4
.L_560:
        /*0008*/ 	.byte	0x04, 0x17
        /*000a*/ 	.short	(.L_562 - .L_561)
.L_561:
        /*000c*/ 	.word	0x00000000
        /*0010*/ 	.short	0x0000
        /*0012*/ 	.short	0x0000
        /*0014*/ 	.byte	0x00, 0xf0, 0x01, 0x0a


	//----- nvinfo : EIATTR_SPARSE_MMA_MASK
	.align		4
.L_562:
        /*0018*/ 	.byte	0x03, 0x50
        /*001a*/ 	.short	0x0000


	//----- nvinfo : EIATTR_MAXREG_COUNT
	.align		4
        /*001c*/ 	.byte	0x03, 0x1b
        /*001e*/ 	.short	0x00ff


	//----- nvinfo : EIATTR_NUM_BARRIERS
	.align		4
        /*0020*/ 	.byte	0x02, 0x4c
        /*0022*/ 	.byte	0x01
	.zero		1


	//----- nvinfo : EIATTR_ANNOTATIONS
	.align		4
        /*0024*/ 	.byte	0x04, 0x55
        /*0026*/ 	.short	(.L_564 - .L_563)


	//   ....[0]....
.L_563:
        /* <DEDUP_REMOVED lines=64> */


	//----- nvinfo : EIATTR_MERCURY_ISA_VERSION
	.align		4
.L_564:
        /*0418*/ 	.byte	0x03, 0x5f
        /*041a*/ 	.short	0x0101


	//----- nvinfo : EIATTR_EXIT_INSTR_OFFSETS
	.align		4
        /*041c*/ 	.byte	0x04, 0x1c
        /*041e*/ 	.short	(.L_566 - .L_565)


	//   ....[0]....
.L_565:
        /*0420*/ 	.word	0x000000c0


	//   ....[1]....
        /*0424*/ 	.word	0x00008a00


	//----- nvinfo : EIATTR_CRS_STACK_SIZE
	.align		4
.L_566:
        /*0428*/ 	.byte	0x04, 0x1e
        /*042a*/ 	.short	(.L_568 - .L_567)
.L_567:
        /*042c*/ 	.word	0x00000000


	//----- nvinfo : EIATTR_CBANK_PARAM_SIZE
	.align		4
.L_568:
        /*0430*/ 	.byte	0x03, 0x19
        /*0432*/ 	.short	0x0280


	//----- nvinfo : EIATTR_PARAM_CBANK
	.align		4
        /*0434*/ 	.byte	0x04, 0x0a
        /*0436*/ 	.short	(.L_570 - .L_569)
	.align		4
.L_569:
        /*0438*/ 	.word	index@(.nv.constant0._ZN5flash44flash_bwd_dq_dk_dv_loop_seqk_parallel_kernelI23Flash_bwd_kernel_traitsILi192ELi64ELi64ELi8ELi4ELi2ELi2ELb1ELb1EN7cutlass6half_tE19Flash_kernel_traitsILi192ELi64ELi64ELi8ES3_EELb0ELb0ELb1ELb0ELb0ELb1ELb1EEEvNS_16Flash_bwd_paramsE)
        /*043c*/ 	.short	0x0210
        /*043e*/ 	.short	0x0280


	//----- nvinfo : EIATTR_SW_WAR
	.align		4
.L_570:
        /*0440*/ 	.byte	0x04, 0x36
        /*0442*/ 	.short	(.L_572 - .L_571)
.L_571:
        /*0444*/ 	.word	0x00000008
.L_572:


//--------------------- .nv.info._ZN5flash44flash_bwd_dq_dk_dv_loop_seqk_parallel_kernelI23Flash_bwd_kernel_traitsILi192ELi64ELi64ELi8ELi4ELi2ELi2ELb1ELb1EN7cutlass6half_tE19Flash_kernel_traitsILi192ELi64ELi64ELi8ES3_EELb1ELb0ELb1ELb1ELb0ELb0ELb0EEEvNS_16Flash_bwd_paramsE --------------------------
	.section	.nv.info._ZN5flash44flash_bwd_dq_dk_dv_loop_seqk_parallel_kernelI23Flash_bwd_kernel_traitsILi192ELi64ELi64ELi8ELi4ELi2ELi2ELb1ELb1EN7cutlass6half_tE19Flash_kernel_traitsILi192ELi64ELi64ELi8ES3_EELb1ELb0ELb1ELb1ELb0ELb0ELb0EEEvNS_16Flash_bwd_paramsE,"",@"SHT_CUDA_INFO"
	.sectionflags	@""
	.align	4


	//----- nvinfo : EIATTR_CUDA_API_VERSION
	.align		4
        /*0000*/ 	.byte	0x04, 0x37
        /*0002*/ 	.short	(.L_574 - .L_573)
.L_573:
        /*0004*/ 	.word	0x00000082


	//----- nvinfo : EIATTR_KPARAM_INFO
	.align		4
.L_574:
        /*0008*/ 	.byte	0x04, 0x17
        /*000a*/ 	.short	(.L_576 - .L_575)
.L_575:
        /*000c*/ 	.word	0x00000000
        /*0010*/ 	.short	0x0000
        /*0012*/ 	.short	0x0000
        /*0014*/ 	.byte	0x00, 0xf0, 0x01, 0x0a


	//----- nvinfo : EIATTR_SPARSE_MMA_MASK
	.align		4
.L_576:
        /*0018*/ 	.byte	0x03, 0x50
        /*001a*/ 	.short	0x0000


	//----- nvinfo : EIATTR_MAXREG_COUNT
	.align		4
        /*001c*/ 	.byte	0x03, 0x1b
        /*001e*/ 	.short	0x00ff


	//----- nvinfo : EIATTR_NUM_BARRIERS
	.align		4
        /*0020*/ 	.byte	0x02, 0x4c
        /*0022*/ 	.byte	0x01
	.zero		1


	//----- nvinfo : EIATTR_ANNOTATIONS
	.align		4
        /*0024*/ 	.byte	0x04, 0x55
        /*0026*/ 	.short	(.L_578 - .L_577)


	//   ....[0]....
.L_577:
        /* <DEDUP_REMOVED lines=66> */


	//----- nvinfo : EIATTR_MERCURY_ISA_VERSION
	.align		4
.L_578:
        /*0438*/ 	.byte	0x03, 0x5f
        /*043a*/ 	.short	0x0101


	//----- nvinfo : EIATTR_EXIT_INSTR_OFFSETS
	.align		4
        /*043c*/ 	.byte	0x04, 0x1c
        /*043e*/ 	.short	(.L_580 - .L_579)


	//   ....[0]....
.L_579:
        /*0440*/ 	.word	0x000000c0


	//   ....[1]....
        /*0444*/ 	.word	0x0000a5a0


	//----- nvinfo : EIATTR_CRS_STACK_SIZE
	.align		4
.L_580:
        /*0448*/ 	.byte	0x04, 0x1e
        /*044a*/ 	.short	(.L_582 - .L_581)
.L_581:
        /*044c*/ 	.word	0x00000000


	//----- nvinfo : EIATTR_CBANK_PARAM_SIZE
	.align		4
.L_582:
        /*0450*/ 	.byte	0x03, 0x19
        /*0452*/ 	.short	0x0280


	//----- nvinfo : EIATTR_PARAM_CBANK
	.align		4
        /*0454*/ 	.byte	0x04, 0x0a
        /*0456*/ 	.short	(.L_584 - .L_583)
	.align		4
.L_583:
        /*0458*/ 	.word	index@(.nv.constant0._ZN5flash44flash_bwd_dq_dk_dv_loop_seqk_parallel_kernelI23Flash_bwd_kernel_traitsILi192ELi64ELi64ELi8ELi4ELi2ELi2ELb1ELb1EN7cutlass6half_tE19Flash_kernel_traitsILi192ELi64ELi64ELi8ES3_EELb1ELb0ELb1ELb1ELb0ELb0ELb0EEEvNS_16Flash_bwd_paramsE)
        /*045c*/ 	.short	0x0210
        /*045e*/ 	.short	0x0280


	//----- nvinfo : EIATTR_SW_WAR
	.align		4
.L_584:
        /*0460*/ 	.byte	0x04, 0x36
        /*0462*/ 	.short	(.L_586 - .L_585)
.L_585:
        /*0464*/ 	.word	0x00000008
.L_586:


//--------------------- .nv.info._ZN5flash44flash_bwd_dq_dk_dv_loop_seqk_parallel_kernelI23Flash_bwd_kernel_traitsILi192ELi64ELi64ELi8ELi4ELi2ELi2ELb1ELb1EN7cutlass6half_tE19Flash_kernel_traitsILi192ELi64ELi64ELi8ES3_EELb0ELb0ELb1ELb1ELb0ELb0ELb1EEEvNS_16Flash_bwd_paramsE --------------------------
	.section	.nv.info._ZN5flash44flash_bwd_dq_dk_dv_loop_seqk_parallel_kernelI23Flash_bwd_kernel_traitsILi192ELi64ELi64ELi8ELi4ELi2ELi2ELb1ELb1EN7cutlass6half_tE19Flash_kernel_traitsILi192ELi64ELi64ELi8ES3_EELb0ELb0ELb1ELb1ELb0ELb0ELb1EEEvNS_16Flash_bwd_paramsE,"",@"SHT_CUDA_INFO"
	.sectionflags	@""
	.align	4


	//----- nvinfo : EIATTR_CUDA_API_VERSION
	.align		4
        /*0000*/ 	.byte	0x04, 0x37
        /*0002*/ 	.short	(.L_588 - .L_587)
.L_587:
        /*0004*/ 	.word	0x00000082


	//----- nvinfo : EIATTR_KPARAM_INFO
	.align		4
.L_588:
        /*0008*/ 	.byte	0x04, 0x17
        /*000a*/ 	.short	(.L_590 - .L_589)
.L_589:
        /*000c*/ 	.word	0x00000000
        /*0010*/ 	.short	0x0000
        /*0012*/ 	.short	0x0000
        /*0014*/ 	.byte	0x00, 0xf0, 0x01, 0x0a


	//----- nvinfo : EIATTR_SPARSE_MMA_MASK
	.align		4
.L_590:
        /*0018*/ 	.byte	0x03, 0x50
        /*001a*/ 	.short	0x0000


	//----- nvinfo : EIATTR_MAXREG_COUNT
	.align		4
        /*001c*/ 	.byte	0x03, 0x1b
        /*001e*/ 	.short	0x00ff


	//----- nvinfo : EIATTR_NUM_BARRIERS
	.align		4
        /*0020*/ 	.byte	0x02, 0x4c
        /*0022*/ 	.byte	0x01
	.zero		1


	//----- nvinfo : EIATTR_ANNOTATIONS
	.align		4
        /*0024*/ 	.byte	0x04, 0x55
        /*0026*/ 	.short	(.L_592 - .L_591)


	//   ....[0]....
.L_591:
        /* <DEDUP_REMOVED lines=80> */


	//----- nvinfo : EIATTR_MERCURY_ISA_VERSION
	.align		4
.L_592:
        /*0518*/ 	.byte	0x03, 0x5f
        /*051a*/ 	.short	0x0101


	//----- nvinfo : EIATTR_EXIT_INSTR_OFFSETS
	.align		4
        /*051c*/ 	.byte	0x04, 0x1c
        /*051e*/ 	.short	(.L_594 - .L_593)


	//   ....[0]....
.L_593:
        /*0520*/ 	.word	0x000000c0


	//   ....[1]....
        /*0524*/ 	.word	0x0000a1b0


	//----- nvinfo : EIATTR_CRS_STACK_SIZE
	.align		4
.L_594:
        /*0528*/ 	.byte	0x04, 0x1e
        /*052a*/ 	.short	(.L_596 - .L_595)
.L_595:
        /*052c*/ 	.word	0x00000000


	//----- nvinfo : EIATTR_CBANK_PARAM_SIZE
	.align		4
.L_596:
        /*0530*/ 	.byte	0x03, 0x19
        /*0532*/ 	.short	0x0280


	//----- nvinfo : EIATTR_PARAM_CBANK
	.align		4
        /*0534*/ 	.byte	0x04, 0x0a
        /*0536*/ 	.short	(.L_598 - .L_597)
	.align		4
.L_597:
        /*0538*/ 	.word	index@(.nv.constant0._ZN5flash44flash_bwd_dq_dk_dv_loop_seqk_parallel_kernelI23Flash_bwd_kernel_traitsILi192ELi64ELi64ELi8ELi4ELi2ELi2ELb1ELb1EN7cutlass6half_tE19Flash_kernel_traitsILi192ELi64ELi64ELi8ES3_EELb0ELb0ELb1ELb1ELb0ELb0ELb1EEEvNS_16Flash_bwd_paramsE)
        /*053c*/ 	.short	0x0210
        /*053e*/ 	.short	0x0280


	//----- nvinfo : EIATTR_SW_WAR
	.align		4
.L_598:
        /*0540*/ 	.byte	0x04, 0x36
        /*0542*/ 	.short	(.L_600 - .L_599)
.L_599:
        /*0544*/ 	.word	0x00000008
.L_600:


//--------------------- .nv.info._ZN5flash25flash_bwd_dot_do_o_kernelILb0E23Flash_bwd_kernel_traitsILi192ELi64ELi64ELi8ELi4ELi2ELi2ELb1ELb1EN7cutlass6half_tE19Flash_kernel_traitsILi192ELi64ELi64ELi8ES3_EEEEvNS_16Flash_bwd_paramsE --------------------------
	.section	.nv.info._ZN5flash25flash_bwd_dot_do_o_kernelILb0E23Flash_bwd_kernel_traitsILi192ELi64ELi64ELi8ELi4ELi2ELi2ELb1ELb1EN7cutlass6half_tE19Flash_kernel_traitsILi192ELi64ELi64ELi8ES3_EEEEvNS_16Flash_bwd_paramsE,"",@"SHT_CUDA_INFO"
	.sectionflags	@""
	.align	4


	//----- nvinfo : EIATTR_CUDA_API_VERSION
	.align		4
        /*0000*/ 	.byte	0x04, 0x37
        /*0002*/ 	.short	(.L_602 - .L_601)
.L_601:
        /*0004*/ 	.word	0x00000082


	//----- nvinfo : EIATTR_KPARAM_INFO
	.align		4
.L_602:
        /*0008*/ 	.byte	0x04, 0x17
        /*000a*/ 	.short	(.L_604 - .L_603)
.L_603:
        /*000c*/ 	.word	0x00000000
        /*0010*/ 	.short	0x0000
        /*0012*/ 	.short	0x0000
        /*0014*/ 	.byte	0x00, 0xf0, 0x01, 0x0a


	//----- nvinfo : EIATTR_SPARSE_MMA_MASK
	.align		4
.L_604:
        /*0018*/ 	.byte	0x03, 0x50
        /*001a*/ 	.short	0x0000


	//----- nvinfo : EIATTR_MAXREG_COUNT
	.align		4
        /*001c*/ 	.byte	0x03, 0x1b
        /*001e*/ 	.short	0x00ff


	//----- nvinfo : EIATTR_MERCURY_ISA_VERSION
	.align		4
        /*0020*/ 	.byte	0x03, 0x5f
        /*0022*/ 	.short	0x0101


	//----- nvinfo : EIATTR_COOP_GROUP_MASK_REGIDS
	.align		4
        /*0024*/ 	.byte	0x04, 0x29
        /*0026*/ 	.short	(.L_606 - .L_605)


	//   ....[0]....
.L_605:
        /*0028*/ 	.word	0xffffffff


	//   ....[1]....
        /*002c*/ 	.word	0xffffffff


	//   ....[2]....
        /*0030*/ 	.word	0xffffffff


	//   ....[3]....
        /*0034*/ 	.word	0xffffffff


	//   ....[4]....
        /*0038*/ 	.word	0xffffffff


	//   ....[5]....
        /*003c*/ 	.word	0xffffffff


	//----- nvinfo : EIATTR_COOP_GROUP_INSTR_OFFSETS
	.align		4
.L_606:
        /*0040*/ 	.byte	0x04, 0x28
        /*0042*/ 	.short	(.L_608 - .L_607)


	//   ....[0]....
.L_607:
        /*0044*/ 	.word	0x000016f0


	//   ....[1]....
        /*0048*/ 	.word	0x00001710


	//   ....[2]....
        /*004c*/ 	.word	0x00001750


	//   ....[3]....
        /*0050*/ 	.word	0x00001770


	//   ....[4]....
        /*0054*/ 	.word	0x000017c0


	//   ....[5]....
        /*0058*/ 	.word	0x000017f0


	//----- nvinfo : EIATTR_EXIT_INSTR_OFFSETS
	.align		4
.L_608:
        /*005c*/ 	.byte	0x04, 0x1c
        /*005e*/ 	.short	(.L_610 - .L_609)


	//   ....[0]....
.L_609:
        /*0060*/ 	.word	0x00000100


	//   ....[1]....
        /*0064*/ 	.word	0x00001850


	//   ....[2]....
        /*0068*/ 	.word	0x00001870


	//----- nvinfo : EIATTR_CRS_STACK_SIZE
	.align		4
.L_610:
        /*006c*/ 	.byte	0x04, 0x1e
        /*006e*/ 	.short	(.L_612 - .L_611)
.L_611:
        /*0070*/ 	.word	0x00000000


	//----- nvinfo : EIATTR_CBANK_PARAM_SIZE
	.align		4
.L_612:
        /*0074*/ 	.byte	0x03, 0x19
        /*0076*/ 	.short	0x0280


	//----- nvinfo : EIATTR_PARAM_CBANK
	.align		4
        /*0078*/ 	.byte	0x04, 0x0a
        /*007a*/ 	.short	(.L_614 - .L_613)
	.align		4
.L_613:
        /*007c*/ 	.word	index@(.nv.constant0._ZN5flash25flash_bwd_dot_do_o_kernelILb0E23Flash_bwd_kernel_traitsILi192ELi64ELi64ELi8ELi4ELi2ELi2ELb1ELb1EN7cutlass6half_tE19Flash_kernel_traitsILi192ELi64ELi64ELi8ES3_EEEEvNS_16Flash_bwd_paramsE)
        /*0080*/ 	.short	0x0210
        /*0082*/ 	.short	0x0280


	//----- nvinfo : EIATTR_SW_WAR
	.align		4
.L_614:
        /*0084*/ 	.byte	0x04, 0x36
        /*0086*/ 	.short	(.L_616 - .L_615)
.L_615:
        /*0088*/ 	.word	0x00000008
.L_616:


//--------------------- .nv.info._ZN5flash25flash_bwd_dot_do_o_kernelILb1E23Flash_bwd_kernel_traitsILi192ELi64ELi64ELi8ELi4ELi2ELi2ELb1ELb1EN7cutlass6half_tE19Flash_kernel_traitsILi192ELi64ELi64ELi8ES3_EEEEvNS_16Flash_bwd_paramsE --------------------------
	.section	.nv.info._ZN5flash25flash_bwd_dot_do_o_kernelILb1E23Flash_bwd_kernel_traitsILi192ELi64ELi64ELi8ELi4ELi2ELi2ELb1ELb1EN7cutlass6half_tE19Flash_kernel_traitsILi192ELi64ELi64ELi8ES3_EEEEvNS_16Flash_bwd_paramsE,"",@"SHT_CUDA_INFO"
	.sectionflags	@""
	.align	4


	//----- nvinfo : EIATTR_CUDA_API_VERSION
	.align		4
        /*0000*/ 	.byte	0x04, 0x37
        /*0002*/ 	.short	(.L_618 - .L_617)
.L_617:
        /*0004*/ 	.word	0x00000082


	//----- nvinfo : EIATTR_KPARAM_INFO
	.align		4
.L_618:
        /*0008*/ 	.byte	0x04, 0x17
        /*000a*/ 	.short	(.L_620 - .L_619)
.L_619:
        /*000c*/ 	.word	0x00000000
        /*0010*/ 	.short	0x0000
        /*0012*/ 	.short	0x0000
        /*0014*/ 	.byte	0x00, 0xf0, 0x01, 0x0a


	//----- nvinfo : EIATTR_SPARSE_MMA_MASK
	.align		4
.L_620:
        /*0018*/ 	.byte	0x03, 0x50
        /*001a*/ 	.short	0x0000


	//----- nvinfo : EIATTR_MAXREG_COUNT
	.align		4
        /*001c*/ 	.byte	0x03, 0x1b
        /*001e*/ 	.short	0x00ff


	//----- nvinfo : EIATTR_MERCURY_ISA_VERSION
	.align		4
        /*0020*/ 	.byte	0x03, 0x5f
        /*0022*/ 	.short	0x0101


	//----- nvinfo : EIATTR_COOP_GROUP_MASK_REGIDS
	.align		4
        /*0024*/ 	.byte	0x04, 0x29
        /*0026*/ 	.short	(.L_622 - .L_621)


	//   ....[0]....
.L_621:
        /*0028*/ 	.word	0xffffffff


	//   ....[1]....
        /*002c*/ 	.word	0xffffffff


	//   ....[2]....
        /*0030*/ 	.word	0xffffffff


	//   ....[3]....
        /*0034*/ 	.word	0xffffffff


	//   ....[4]....
        /*0038*/ 	.word	0xffffffff


	//   ....[5]....
        /*003c*/ 	.word	0xffffffff


	//----- nvinfo : EIATTR_COOP_GROUP_INSTR_OFFSETS
	.align		4
.L_622:
        /*0040*/ 	.byte	0x04, 0x28
        /*0042*/ 	.short	(.L_624 - .L_623)


	//   ....[0]....
.L_623:
        /*0044*/ 	.word	0x00001a30


	//   ....[1]....
        /*0048*/ 	.word	0x00001a40


	//   ....[2]....
        /*004c*/ 	.word	0x00001a70


	//   ....[3]....
        /*0050*/ 	.word	0x00001a80


	//   ....[4]....
        /*0054*/ 	.word	0x00001ac0


	//   ....[5]....
        /*0058*/ 	.word	0x00001ae0


	//----- nvinfo : EIATTR_EXIT_INSTR_OFFSETS
	.align		4
.L_624:
        /*005c*/ 	.byte	0x04, 0x1c
        /*005e*/ 	.short	(.L_626 - .L_625)


	//   ....[0]....
.L_625:
        /*0060*/ 	.word	0x00000100


	//   ....[1]....
        /*0064*/ 	.word	0x00001c60


	//----- nvinfo : EIATTR_CRS_STACK_SIZE
	.align		4
.L_626:
        /*0068*/ 	.byte	0x04, 0x1e
        /*006a*/ 	.short	(.L_628 - .L_627)
.L_627:
        /*006c*/ 	.word	0x00000000


	//----- nvinfo : EIATTR_CBANK_PARAM_SIZE
	.align		4
.L_628:
        /*0070*/ 	.byte	0x03, 0x19
        /*0072*/ 	.short	0x0280


	//----- nvinfo : EIATTR_PARAM_CBANK
	.align		4
        /*0074*/ 	.byte	0x04, 0x0a
        /*0076*/ 	.short	(.L_630 - .L_629)
	.align		4
.L_629:
        /*0078*/ 	.word	index@(.nv.constant0._ZN5flash25flash_bwd_dot_do_o_kernelILb1E23Flash_bwd_kernel_traitsILi192ELi64ELi64ELi8ELi4ELi2ELi2ELb1ELb1EN7cutlass6half_tE19Flash_kernel_traitsILi192ELi64ELi64ELi8ES3_EEEEvNS_16Flash_bwd_paramsE)
        /*007c*/ 	.short	0x0210
        /*007e*/ 	.short	0x0280


	//----- nvinfo : EIATTR_SW_WAR
	.align		4
.L_630:
        /*0080*/ 	.byte	0x04, 0x36
        /*0082*/ 	.short	(.L_632 - .L_631)
.L_631:
        /*0084*/ 	.word	0x00000008
.L_632:


//--------------------- .nv.info._ZN5flash27flash_bwd_convert_dq_kernelI23Flash_bwd_kernel_traitsILi192ELi64ELi64ELi8ELi4ELi2ELi2ELb0ELb0EN7cutlass6half_tE19Flash_kernel_traitsILi192ELi64ELi64ELi8ES3_EEEEvNS_16Flash_bwd_paramsEi --------------------------
	.section	.nv.info._ZN5flash27flash_bwd_convert_dq_kernelI23Flash_bwd_kernel_traitsILi192ELi64ELi64ELi8ELi4ELi2ELi2ELb0ELb0EN7cutlass6half_tE19Flash_kernel_traitsILi192ELi64ELi64ELi8ES3_EEEEvNS_16Flash_bwd_paramsEi,"",@"SHT_CUDA_INFO"
	.sectionflags	@""
	.align	4


	//----- nvinfo : EIATTR_CUDA_API_VERSION
	.align		4
        /*0000*/ 	.byte	0x04, 0x37
        /*0002*/ 	.short	(.L_634 - .L_633)
.L_633:
        /*0004*/ 	.word	0x00000082


	//----- nvinfo : EIATTR_KPARAM_INFO
	.align		4
.L_634:
        /*0008*/ 	.byte	0x04, 0x17
        /*000a*/ 	.short	(.L_636 - .L_635)
.L_635:
        /*000c*/ 	.word	0x00000000
        /*0010*/ 	.short	0x0001
        /*0012*/ 	.short	0x0280
        /*0014*/ 	.byte	0x00, 0xf0, 0x11, 0x00


	//----- nvinfo : EIATTR_KPARAM_INFO
	.align		4
.L_636:
        /*0018*/ 	.byte	0x04, 0x17
        /*001a*/ 	.short	(.L_638 - .L_637)
.L_637:
        /*001c*/ 	.word	0x00000000
        /*0020*/ 	.short	0x0000
        /*0022*/ 	.short	0x0000
        /*0024*/ 	.byte	0x00, 0xf0, 0x01, 0x0a


	//----- nvinfo : EIATTR_SPARSE_MMA_MASK
	.align		4
.L_638:
        /*0028*/ 	.byte	0x03, 0x50
        /*002a*/ 	.short	0x0000


	//----- nvinfo : EIATTR_MAXREG_COUNT
	.align		4
        /*002c*/ 	.byte	0x03, 0x1b
        /*002e*/ 	.short	0x00ff


	//----- nvinfo : EIATTR_NUM_BARRIERS
	.align		4
        /*0030*/ 	.byte	0x02, 0x4c
        /*0032*/ 	.byte	0x01
	.zero		1


	//----- nvinfo : EIATTR_MERCURY_ISA_VERSION
	.align		4
        /*0034*/ 	.byte	0x03, 0x5f
        /*0036*/ 	.short	0x0101


	//----- nvinfo : EIATTR_EXIT_INSTR_OFFSETS
	.align		4
        /*0038*/ 	.byte	0x04, 0x1c
        /*003a*/ 	.short	(.L_640 - .L_639)


	//   ....[0]....
.L_639:
        /*003c*/ 	.word	0x00000100


	//   ....[1]....
        /*0040*/ 	.word	0x00001c70


	//   ....[2]....
        /*0044*/ 	.word	0x00001d90


	//   ....[3]....
        /*0048*/ 	.word	0x00001db0


	//----- nvinfo : EIATTR_CRS_STACK_SIZE
	.align		4
.L_640:
        /*004c*/ 	.byte	0x04, 0x1e
        /*004e*/ 	.short	(.L_642 - .L_641)
.L_641:
        /*0050*/ 	.word	0x00000000


	//----- nvinfo : EIATTR_CBANK_PARAM_SIZE
	.align		4
.L_642:
        /*0054*/ 	.byte	0x03, 0x19
        /*0056*/ 	.short	0x0284


	//----- nvinfo : EIATTR_PARAM_CBANK
	.align		4
        /*0058*/ 	.byte	0x04, 0x0a
        /*005a*/ 	.short	(.L_644 - .L_643)
	.align		4
.L_643:
        /*005c*/ 	.word	index@(.nv.constant0._ZN5flash27flash_bwd_convert_dq_kernelI23Flash_bwd_kernel_traitsILi192ELi64ELi64ELi8ELi4ELi2ELi2ELb0ELb0EN7cutlass6half_tE19Flash_kernel_traitsILi192ELi64ELi64ELi8ES3_EEEEvNS_16Flash_bwd_paramsEi)
        /*0060*/ 	.short	0x0210
        /*0062*/ 	.short	0x0284


	//----- nvinfo : EIATTR_SW_WAR
	.align		4
.L_644:
        /*0064*/ 	.byte	0x04, 0x36
        /*0066*/ 	.short	(.L_646 - .L_645)
.L_645:
        /*0068*/ 	.word	0x00000008
.L_646:


//--------------------- .nv.info._ZN5flash44flash_bwd_dq_dk_dv_loop_seqk_parallel_kernelI23Flash_bwd_kernel_traitsILi192ELi64ELi64ELi8ELi4ELi2ELi2ELb0ELb0EN7cutlass6half_tE19Flash_kernel_traitsILi192ELi64ELi64ELi8ES3_EELb1ELb0ELb0ELb0ELb0ELb0ELb0EEEvNS_16Flash_bwd_paramsE --------------------------
	.section	.nv.info._ZN5flash44flash_bwd_dq_dk_dv_loop_seqk_parallel_kernelI23Flash_bwd_kernel_traitsILi192ELi64ELi64ELi8ELi4ELi2ELi2ELb0ELb0EN7cutlass6half_tE19Flash_kernel_traitsILi192ELi64ELi64ELi8ES3_EELb1ELb0ELb0ELb0ELb0ELb0ELb0EEEvNS_16Flash_bwd_paramsE,"",@"SHT_CUDA_INFO"
	.sectionflags	@""
	.align	4


	//----- nvinfo : EIATTR_CUDA_API_VERSION
	.align		4
        /*0000*/ 	.byte	0x04, 0x37
        /*0002*/ 	.short	(.L_648 - .L_647)
.L_647:
        /*0004*/ 	.word	0x00000082


	//----- nvinfo : EIATTR_KPARAM_INFO
	.align		4
.L_648:
        /*0008*/ 	.byte	0x04, 0x17
        /*000a*/ 	.short	(.L_650 - .L_649)
.L_649:
        /*000c*/ 	.word	0x00000000
        /*0010*/ 	.short	0x0000
        /*0012*/ 	.short	0x0000
        /*0014*/ 	.byte	0x00, 0xf0, 0x01, 0x0a


	//----- nvinfo : EIATTR_SPARSE_MMA_MASK
	.align		4
.L_650:
        /*0018*/ 	.byte	0x03, 0x50
        /*001a*/ 	.short	0x0000


	//----- nvinfo : EIATTR_MAXREG_COUNT
	.align		4
        /*001c*/ 	.byte	0x03, 0x1b
        /*001e*/ 	.short	0x00ff


	//----- nvinfo : EIATTR_NUM_BARRIERS
	.align		4
        /*0020*/ 	.byte	0x02, 0x4c
        /*0022*/ 	.byte	0x01
	.zero		1


	//----- nvinfo : EIATTR_MERCURY_ISA_VERSION
	.align		4
        /*0024*/ 	.byte	0x03, 0x5f
        /*0026*/ 	.short	0x0101


	//----- nvinfo : EIATTR_EXIT_INSTR_OFFSETS
	.align		4
        /*0028*/ 	.byte	0x04, 0x1c
        /*002a*/ 	.short	(.L_652 - .L_651)


	//   ....[0]....
.L_651:
        /*002c*/ 	.word	0x00000080


	//   ....[1]....
        /*0030*/ 	.word	0x000091c0


	//----- nvinfo : EIATTR_CRS_STACK_SIZE
	.align		4
.L_652:
        /*0034*/ 	.byte	0x04, 0x1e
        /*0036*/ 	.short	(.L_654 - .L_653)
.L_653:
        /*0038*/ 	.word	0x00000000


	//----- nvinfo : EIATTR_CBANK_PARAM_SIZE
	.align		4
.L_654:
        /*003c*/ 	.byte	0x03, 0x19
        /*003e*/ 	.short	0x0280


	//----- nvinfo : EIATTR_PARAM_CBANK
	.align		4
        /*0040*/ 	.byte	0x04, 0x0a
        /*0042*/ 	.short	(.L_656 - .L_655)
	.align		4
.L_655:
        /*0044*/ 	.word	index@(.nv.constant0._ZN5flash44flash_bwd_dq_dk_dv_loop_seqk_parallel_kernelI23Flash_bwd_kernel_traitsILi192ELi64ELi64ELi8ELi4ELi2ELi2ELb0ELb0EN7cutlass6half_tE19Flash_kernel_traitsILi192ELi64ELi64ELi8ES3_EELb1ELb0ELb0ELb0ELb0ELb0ELb0EEEvNS_16Flash_bwd_paramsE)
        /*0048*/ 	.short	0x0210
        /*004a*/ 	.short	0x0280


	//----- nvinfo : EIATTR_SW_WAR
	.align		4
.L_656:
        /*004c*/ 	.byte	0x04, 0x36
        /*004e*/ 	.short	(.L_658 - .L_657)
.L_657:
        /*0050*/ 	.word	0x00000008
.L_658:


//--------------------- .nv.info._ZN5flash44flash_bwd_dq_dk_dv_loop_seqk_parallel_kernelI23Flash_bwd_kernel_traitsILi192ELi64ELi64ELi8ELi4ELi2ELi2ELb0ELb0EN7cutlass6half_tE19Flash_kernel_traitsILi192ELi64ELi64ELi8ES3_EELb0ELb0ELb0ELb0ELb0ELb0ELb1EEEvNS_16Flash_bwd_paramsE --------------------------
	.section	.nv.info._ZN5flash44flash_bwd_dq_dk_dv_loop_seqk_parallel_kernelI23Flash_bwd_kernel_traitsILi192ELi64ELi64ELi8ELi4ELi2ELi2ELb0ELb0EN7cutlass6half_tE19Flash_kernel_traitsILi192ELi64ELi64ELi8ES3_EELb0ELb0ELb0ELb0ELb0ELb0ELb1EEEvNS_16Flash_bwd_paramsE,"",@"SHT_CUDA_INFO"
	.sectionflags	@""
	.align	4


	//----- nvinfo : EIATTR_CUDA_API_VERSION
	.align		4
        /*0000*/ 	.byte	0x04, 0x37
        /*0002*/ 	.short	(.L_660 - .L_659)
.L_659:
        /*0004*/ 	.word	0x00000082


	//----- nvinfo : EIATTR_KPARAM_INFO
	.align		4
.L_660:
        /*0008*/ 	.byte	0x04, 0x17
        /*000a*/ 	.short	(.L_662 - .L_661)
.L_661:
        /*000c*/ 	.word	0x00000000
        /*0010*/ 	.short	0x0000
        /*0012*/ 	.short	0x0000
        /*0014*/ 	.byte	0x00, 0xf0, 0x01, 0x0a


	//----- nvinfo : EIATTR_SPARSE_MMA_MASK
	.align		4
.L_662:
        /*0018*/ 	.byte	0x03, 0x50
        /*001a*/ 	.short	0x0000


	//----- nvinfo : EIATTR_MAXREG_COUNT
	.align		4
        /*001c*/ 	.byte	0x03, 0x1b
        /*001e*/ 	.short	0x00ff


	//----- nvinfo : EIATTR_NUM_BARRIERS
	.align		4
        /*0020*/ 	.byte	0x02, 0x4c
        /*0022*/ 	.byte	0x01
	.zero		1


	//----- nvinfo : EIATTR_MERCURY_ISA_VERSION
	.align		4
        /*0024*/ 	.byte	0x03, 0x5f
        /*0026*/ 	.short	0x0101


	//----- nvinfo : EIATTR_EXIT_INSTR_OFFSETS
	.align		4
        /*0028*/ 	.byte	0x04, 0x1c
        /*002a*/ 	.short	(.L_664 - .L_663)


	//   ....[0]....
.L_663:
        /*002c*/ 	.word	0x00000080


	//   ....[1]....
        /*0030*/ 	.word	0x00008bd0


	//----- nvinfo : EIATTR_CRS_STACK_SIZE
	.align		4
.L_664:
        /*0034*/ 	.byte	0x04, 0x1e
        /*0036*/ 	.short	(.L_666 - .L_665)
.L_665:
        /*0038*/ 	.word	0x00000000


	//----- nvinfo : EIATTR_CBANK_PARAM_SIZE
	.align		4
.L_666:
        /*003c*/ 	.byte	0x03, 0x19
        /*003e*/ 	.short	0x0280


	//----- nvinfo : EIATTR_PARAM_CBANK
	.align		4
        /*0040*/ 	.byte	0x04, 0x0a
        /*0042*/ 	.short	(.L_668 - .L_667)
	.align		4
.L_667:
        /*0044*/ 	.word	index@(.nv.constant0._ZN5flash44flash_bwd_dq_dk_dv_loop_seqk_parallel_kernelI23Flash_bwd_kernel_traitsILi192ELi64ELi64ELi8ELi4ELi2ELi2ELb0ELb0EN7cutlass6half_tE19Flash_kernel_traitsILi192ELi64ELi64ELi8ES3_EELb0ELb0ELb0ELb0ELb0ELb0ELb1EEEvNS_16Flash_bwd_paramsE)
        /*0048*/ 	.short	0x0210
        /*004a*/ 	.short	0x0280


	//----- nvinfo : EIATTR_SW_WAR
	.align		4
.L_668:
        /*004c*/ 	.byte	0x04, 0x36
        /*004e*/ 	.short	(.L_670 - .L_669)
.L_669:
        /*0050*/ 	.word	0x00000008
.L_670:


//--------------------- .nv.info._ZN5flash44flash_bwd_dq_dk_dv_loop_seqk_parallel_kernelI23Flash_bwd_kernel_traitsILi192ELi64ELi64ELi8ELi4ELi2ELi2ELb0ELb0EN7cutlass6half_tE19Flash_kernel_traitsILi192ELi64ELi64ELi8ES3_EELb1ELb0ELb1ELb0ELb0ELb0ELb0EEEvNS_16Flash_bwd_paramsE --------------------------
	.section	.nv.info._ZN5flash44flash_bwd_dq_dk_dv_loop_seqk_parallel_kernelI23Flash_bwd_kernel_traitsILi192ELi64ELi64ELi8ELi4ELi2ELi2ELb0ELb0EN7cutlass6half_tE19Flash_kernel_traitsILi192ELi64ELi64ELi8ES3_EELb1ELb0ELb1ELb0ELb0ELb0ELb0EEEvNS_16Flash_bwd_paramsE,"",@"SHT_CUDA_INFO"
	.sectionflags	@""
	.align	4


	//----- nvinfo : EIATTR_CUDA_API_VERSION
	.align		4
        /*0000*/ 	.byte	0x04, 0x37
        /*0002*/ 	.short	(.L_672 - .L_671)
.L_671:
        /*0004*/ 	.word	0x00000082


	//----- nvinfo : EIATTR_KPARAM_INFO
	.align		4
.L_672:
        /*0008*/ 	.byte	0x04, 0x17
        /*000a*/ 	.short	(.L_674 - .L_673)
.L_673:
        /*000c*/ 	.word	0x00000000
        /*0010*/ 	.short	0x0000
        /*0012*/ 	.short	0x0000
        /*0014*/ 	.byte	0x00, 0xf0, 0x01, 0x0a


	//----- nvinfo : EIATTR_SPARSE_MMA_MASK
	.align		4
.L_674:
        /*0018*/ 	.byte	0x03, 0x50
        /*001a*/ 	.short	0x0000


	//----- nvinfo : EIATTR_MAXREG_COUNT
	.align		4
        /*001c*/ 	.byte	0x03, 0x1b
        /*001e*/ 	.short	0x00ff


	//----- nvinfo : EIATTR_NUM_BARRIERS
	.align		4
        /*0020*/ 	.byte	0x02, 0x4c
        /*0022*/ 	.byte	0x01
	.zero		1


	//----- nvinfo : EIATTR_MERCURY_ISA_VERSION
	.align		4
        /*0024*/ 	.byte	0x03, 0x5f
        /*0026*/ 	.short	0x0101


	//----- nvinfo : EIATTR_EXIT_INSTR_OFFSETS
	.align		4
        /*0028*/ 	.byte	0x04, 0x1c
        /*002a*/ 	.short	(.L_676 - .L_675)


	//   ....[0]....
.L_675:
        /*002c*/ 	.word	0x00000080


	//   ....[1]....
        /*0030*/ 	.word	0x000095a0


	//----- nvinfo : EIATTR_CRS_STACK_SIZE
	.align		4
.L_676:
        /*0034*/ 	.byte	0x04, 0x1e
        /*0036*/ 	.short	(.L_678 - .L_677)
.L_677:
        /*0038*/ 	.word	0x00000000


	//----- nvinfo : EIATTR_CBANK_PARAM_SIZE
	.align		4
.L_678:
        /*003c*/ 	.byte	0x03, 0x19
        /*003e*/ 	.short	0x0280


	//----- nvinfo : EIATTR_PARAM_CBANK
	.align		4
        /*0040*/ 	.byte	0x04, 0x0a
        /*0042*/ 	.short	(.L_680 - .L_679)
	.align		4
.L_679:
        /*0044*/ 	.word	index@(.nv.constant0._ZN5flash44flash_bwd_dq_dk_dv_loop_seqk_parallel_kernelI23Flash_bwd_kernel_traitsILi192ELi64ELi64ELi8ELi4ELi2ELi2ELb0ELb0EN7cutlass6half_tE19Flash_kernel_traitsILi192ELi64ELi64ELi8ES3_EELb1ELb0ELb1ELb0ELb0ELb0ELb0EEEvNS_16Flash_bwd_paramsE)
        /*0048*/ 	.short	0x0210
        /*004a*/ 	.short	0x0280


	//----- nvinfo : EIATTR_SW_WAR
	.align		4
.L_680:
        /*004c*/ 	.byte	0x04, 0x36
        /*004e*/ 	.short	(.L_682 - .L_681)
.L_681:
        /*0050*/ 	.word	0x00000008
.L_682:


//--------------------- .nv.info._ZN5flash44flash_bwd_dq_dk_dv_loop_seqk_parallel_kernelI23Flash_bwd_kernel_traitsILi192ELi64ELi64ELi8ELi4ELi2ELi2ELb0ELb0EN7cutlass6half_tE19Flash_kernel_traitsILi192ELi64ELi64ELi8ES3_EELb0ELb0ELb1ELb0ELb0ELb0ELb1EEEvNS_16Flash_bwd_paramsE --------------------------
	.section	.nv.info._ZN5flash44flash_bwd_dq_dk_dv_loop_seqk_parallel_kernelI23Flash_bwd_kernel_traitsILi192ELi64ELi64ELi8ELi4ELi2ELi2ELb0ELb0EN7cutlass6half_tE19Flash_kernel_traitsILi192ELi64ELi64ELi8ES3_EELb0ELb0ELb1ELb0ELb0ELb0ELb1EEEvNS_16Flash_bwd_paramsE,"",@"SHT_CUDA_INFO"
	.sectionflags	@""
	.align	4


	//----- nvinfo : EIATTR_CUDA_API_VERSION
	.align		4
        /*0000*/ 	.byte	0x04, 0x37
        /*0002*/ 	.short	(.L_684 - .L_683)
.L_683:
        /*0004*/ 	.word	0x00000082


	//----- nvinfo : EIATTR_KPARAM_INFO
	.align		4
.L_684:
        /*0008*/ 	.byte	0x04, 0x17
        /*000a*/ 	.short	(.L_686 - .L_685)
.L_685:
        /*000c*/ 	.word	0x00000000
        /*0010*/ 	.short	0x0000
        /*0012*/ 	.short	0x0000
        /*0014*/ 	.byte	0x00, 0xf0, 0x01, 0x0a


	//----- nvinfo : EIATTR_SPARSE_MMA_MASK
	.align		4
.L_686:
        /*0018*/ 	.byte	0x03, 0x50
        /*001a*/ 	.short	0x0000


	//----- nvinfo : EIATTR_MAXREG_COUNT
	.align		4
        /*001c*/ 	.byte	0x03, 0x1b
        /*001e*/ 	.short	0x00ff


	//----- nvinfo : EIATTR_NUM_BARRIERS
	.align		4
        /*0020*/ 	.byte	0x02, 0x4c
        /*0022*/ 	.byte	0x01
	.zero		1


	//----- nvinfo : EIATTR_MERCURY_ISA_VERSION
	.align		4
        /*0024*/ 	.byte	0x03, 0x5f
        /*0026*/ 	.short	0x0101


	//----- nvinfo : EIATTR_EXIT_INSTR_OFFSETS
	.align		4
        /*0028*/ 	.byte	0x04, 0x1c
        /*002a*/ 	.short	(.L_688 - .L_687)


	//   ....[0]....
.L_687:
        /*002c*/ 	.word	0x00000080


	//   ....[1]....
        /*0030*/ 	.word	0x00008fb0


	//----- nvinfo : EIATTR_CRS_STACK_SIZE
	.align		4
.L_688:
        /*0034*/ 	.byte	0x04, 0x1e
        /*0036*/ 	.short	(.L_690 - .L_689)
.L_689:
        /*0038*/ 	.word	0x00000000


	//----- nvinfo : EIATTR_CBANK_PARAM_SIZE
	.align		4
.L_690:
        /*003c*/ 	.byte	0x03, 0x19
        /*003e*/ 	.short	0x0280


	//----- nvinfo : EIATTR_PARAM_CBANK
	.align		4
        /*0040*/ 	.byte	0x04, 0x0a
        /*0042*/ 	.short	(.L_692 - .L_691)
	.align		4
.L_691:
        /*0044*/ 	.word	index@(.nv.constant0._ZN5flash44flash_bwd_dq_dk_dv_loop_seqk_parallel_kernelI23Flash_bwd_kernel_traitsILi192ELi64ELi64ELi8ELi4ELi2ELi2ELb0ELb0EN7cutlass6half_tE19Flash_kernel_traitsILi192ELi64ELi64ELi8ES3_EELb0ELb0ELb1ELb0ELb0ELb0ELb1EEEvNS_16Flash_bwd_paramsE)
        /*0048*/ 	.short	0x0210
        /*004a*/ 	.short	0x0280


	//----- nvinfo : EIATTR_SW_WAR
	.align		4
.L_692:
        /*004c*/ 	.byte	0x04, 0x36
        /*004e*/ 	.short	(.L_694 - .L_693)
.L_693:
        /*0050*/ 	.word	0x00000008
.L_694:


//--------------------- .nv.info._ZN5flash44flash_bwd_dq_dk_dv_loop_seqk_parallel_kernelI23Flash_bwd_kernel_traitsILi192ELi64ELi64ELi8ELi4ELi2ELi2ELb0ELb0EN7cutlass6half_tE19Flash_kernel_traitsILi192ELi64ELi64ELi8ES3_EELb1ELb0ELb0ELb0ELb0ELb1ELb0EEEvNS_16Flash_bwd_paramsE --------------------------
	.section	.nv.info._ZN5flash44flash_bwd_dq_dk_dv_loop_seqk_parallel_kernelI23Flash_bwd_kernel_traitsILi192ELi64ELi64ELi8ELi4ELi2ELi2ELb0ELb0EN7cutlass6half_tE19Flash_kernel_traitsILi192ELi64ELi64ELi8ES3_EELb1ELb0ELb0ELb0ELb0ELb1ELb0EEEvNS_16Flash_bwd_paramsE,"",@"SHT_CUDA_INFO"
	.sectionflags	@""
	.align	4


	//----- nvinfo : EIATTR_CUDA_API_VERSION
	.align		4
        /*0000*/ 	.byte	0x04, 0x37
        /*0002*/ 	.short	(.L_696 - .L_695)
.L_695:
        /*0004*/ 	.word	0x00000082


	//----- nvinfo : EIATTR_KPARAM_INFO
	.align		4
.L_696:
        /*0008*/ 	.byte	0x04, 0x17
        /*000a*/ 	.short	(.L_698 - .L_697)
.L_697:
        /*000c*/ 	.word	0x00000000
        /*0010*/ 	.short	0x0000
        /*0012*/ 	.short	0x0000
        /*0014*/ 	.byte	0x00, 0xf0, 0x01, 0x0a


	//----- nvinfo : EIATTR_SPARSE_MMA_MASK
	.align		4
.L_698:
        /*0018*/ 	.byte	0x03, 0x50
        /*001a*/ 	.short	0x0000


	//----- nvinfo : EIATTR_MAXREG_COUNT
	.align		4
        /*001c*/ 	.byte	0x03, 0x1b
        /*001e*/ 	.short	0x00ff


	//----- nvinfo : EIATTR_NUM_BARRIERS
	.align		4
        /*0020*/ 	.byte	0x02, 0x4c
        /*0022*/ 	.byte	0x01
	.zero		1


	//----- nvinfo : EIATTR_MERCURY_ISA_VERSION
	.align		4
        /*0024*/ 	.byte	0x03, 0x5f
        /*0026*/ 	.short	0x0101


	//----- nvinfo : EIATTR_EXIT_INSTR_OFFSETS
	.align		4
        /*0028*/ 	.byte	0x04, 0x1c
        /*002a*/ 	.short	(.L_700 - .L_699)


	//   ....[0]....
.L_699:
        /*002c*/ 	.word	0x00000080


	//   ....[1]....
        /*0030*/ 	.word	0x00007e80


	//----- nvinfo : EIATTR_CRS_STACK_SIZE
	.align		4
.L_700:
        /*0034*/ 	.byte	0x04, 0x1e
        /*0036*/ 	.short	(.L_702 - .L_701)
.L_701:
        /*0038*/ 	.word	0x00000000


	//----- nvinfo : EIATTR_CBANK_PARAM_SIZE
	.align		4
.L_702:
        /*003c*/ 	.byte	0x03, 0x19
        /*003e*/ 	.short	0x0280


	//----- nvinfo : EIATTR_PARAM_CBANK
	.align		4
        /*0040*/ 	.byte	0x04, 0x0a
        /*0042*/ 	.short	(.L_704 - .L_703)
	.align		4
.L_703:
        /*0044*/ 	.word	index@(.nv.constant0._ZN5flash44flash_bwd_dq_dk_dv_loop_seqk_parallel_kernelI23Flash_bwd_kernel_traitsILi192ELi64ELi64ELi8ELi4ELi2ELi2ELb0ELb0EN7cutlass6half_tE19Flash_kernel_traitsILi192ELi64ELi64ELi8ES3_EELb1ELb0ELb0ELb0ELb0ELb1ELb0EEEvNS_16Flash_bwd_paramsE)
        /*0048*/ 	.short	0x0210
        /*004a*/ 	.short	0x0280


	//----- nvinfo : EIATTR_SW_WAR
	.align		4
.L_704:
        /*004c*/ 	.byte	0x04, 0x36
        /*004e*/ 	.short	(.L_706 - .L_705)
.L_705:
        /*0050*/ 	.word	0x00000008
.L_706:


//--------------------- .nv.info._ZN5flash44flash_bwd_dq_dk_dv_loop_seqk_parallel_kernelI23Flash_bwd_kernel_traitsILi192ELi64ELi64ELi8ELi4ELi2ELi2ELb0ELb0EN7cutlass6half_tE19Flash_kernel_traitsILi192ELi64ELi64ELi8ES3_EELb0ELb0ELb0ELb0ELb0ELb1ELb1EEEvNS_16Flash_bwd_paramsE --------------------------
	.section	.nv.info._ZN5flash44flash_bwd_dq_dk_dv_loop_seqk_parallel_kernelI23Flash_bwd_kernel_traitsILi192ELi64ELi64ELi8ELi4ELi2ELi2ELb0ELb0EN7cutlass6half_tE19Flash_kernel_traitsILi192ELi64ELi64ELi8ES3_EELb0ELb0ELb0ELb0ELb0ELb1ELb1EEEvNS_16Flash_bwd_paramsE,"",@"SHT_CUDA_INFO"
	.sectionflags	@""
	.align	4


	//----- nvinfo : EIATTR_CUDA_API_VERSION
	.align		4
        /*0000*/ 	.byte	0x04, 0x37
        /*0002*/ 	.short	(.L_708 - .L_707)
.L_707:
        /*0004*/ 	.word	0x00000082


	//----- nvinfo : EIATTR_KPARAM_INFO
	.align		4
.L_708:
        /*0008*/ 	.byte	0x04, 0x17
        /*000a*/ 	.short	(.L_710 - .L_709)
.L_709:
        /*000c*/ 	.word	0x00000000
        /*0010*/ 	.short	0x0000
        /*0012*/ 	.short	0x0000
        /*0014*/ 	.byte	0x00, 0xf0, 0x01, 0x0a


	//----- nvinfo : EIATTR_SPARSE_MMA_MASK
	.align		4
.L_710:
        /*0018*/ 	.byte	0x03, 0x50
        /*001a*/ 	.short	0x0000


	//----- nvinfo : EIATTR_MAXREG_COUNT
	.align		4
        /*001c*/ 	.byte	0x03, 0x1b
        /*001e*/ 	.short	0x00ff


	//----- nvinfo : EIATTR_NUM_BARRIERS
	.align		4
        /*0020*/ 	.byte	0x02, 0x4c
        /*0022*/ 	.byte	0x01
	.zero		1


	//----- nvinfo : EIATTR_MERCURY_ISA_VERSION
	.align		4
        /*0024*/ 	.byte	0x03, 0x5f
        /*0026*/ 	.short	0x0101


	//----- nvinfo : EIATTR_EXIT_INSTR_OFFSETS
	.align		4
        /*0028*/ 	.byte	0x04, 0x1c
        /*002a*/ 	.short	(.L_712 - .L_711)


	//   ....[0]....
.L_711:
        /*002c*/ 	.word	0x00000080


	//   ....[1]....
        /*0030*/ 	.word	0x00007730


	//----- nvinfo : EIATTR_CRS_STACK_SIZE
	.align		4
.L_712:
        /*0034*/ 	.byte	0x04, 0x1e
        /*0036*/ 	.short	(.L_714 - .L_713)
.L_713:
        /*0038*/ 	.word	0x00000000


	//----- nvinfo : EIATTR_CBANK_PARAM_SIZE
	.align		4
.L_714:
        /*003c*/ 	.byte	0x03, 0x19
        /*003e*/ 	.short	0x0280


	//----- nvinfo : EIATTR_PARAM_CBANK
	.align		4
        /*0040*/ 	.byte	0x04, 0x0a
        /*0042*/ 	.short	(.L_716 - .L_715)
	.align		4
.L_715:
        /*0044*/ 	.word	index@(.nv.constant0._ZN5flash44flash_bwd_dq_dk_dv_loop_seqk_parallel_kernelI23Flash_bwd_kernel_traitsILi192ELi64ELi64ELi8ELi4ELi2ELi2ELb0ELb0EN7cutlass6half_tE19Flash_kernel_traitsILi192ELi64ELi64ELi8ES3_EELb0ELb0ELb0ELb0ELb0ELb1ELb1EEEvNS_16Flash_bwd_paramsE)
        /*0048*/ 	.short	0x0210
        /*004a*/ 	.short	0x0280


	//----- nvinfo : EIATTR_SW_WAR
	.align		4
.L_716:
        /*004c*/ 	.byte	0x04, 0x36
        /*004e*/ 	.short	(.L_718 - .L_717)
.L_717:
        /*0050*/ 	.word	0x00000008
.L_718:


//--------------------- .nv.info._ZN5flash44flash_bwd_dq_dk_dv_loop_seqk_parallel_kernelI23Flash_bwd_kernel_traitsILi192ELi64ELi64ELi8ELi4ELi2ELi2ELb0ELb0EN7cutlass6half_tE19Flash_kernel_traitsILi192ELi64ELi64ELi8ES3_EELb1ELb0ELb0ELb1ELb0ELb0ELb0EEEvNS_16Flash_bwd_paramsE --------------------------
	.section	.nv.info._ZN5flash44flash_bwd_dq_dk_dv_loop_seqk_parallel_kernelI23Flash_bwd_kernel_traitsILi192ELi64ELi64ELi8ELi4ELi2ELi2ELb0ELb0EN7cutlass6half_tE19Flash_kernel_traitsILi192ELi64ELi64ELi8ES3_EELb1ELb0ELb0ELb1ELb0ELb0ELb0EEEvNS_16Flash_bwd_paramsE,"",@"SHT_CUDA_INFO"
	.sectionflags	@""
	.align	4


	//----- nvinfo : EIATTR_CUDA_API_VERSION
	.align		4
        /*0000*/ 	.byte	0x04, 0x37
        /*0002*/ 	.short	(.L_720 - .L_719)
.L_719:
        /*0004*/ 	.word	0x00000082


	//----- nvinfo : EIATTR_KPARAM_INFO
	.align		4
.L_720:
        /*0008*/ 	.byte	0x04, 0x17
        /*000a*/ 	.short	(.L_722 - .L_721)
.L_721:
        /*000c*/ 	.word	0x00000000
        /*0010*/ 	.short	0x0000
        /*0012*/ 	.short	0x0000
        /*0014*/ 	.byte	0x00, 0xf0, 0x01, 0x0a


	//----- nvinfo : EIATTR_SPARSE_MMA_MASK
	.align		4
.L_722:
        /*0018*/ 	.byte	0x03, 0x50
        /*001a*/ 	.short	0x0000


	//----- nvinfo : EIATTR_MAXREG_COUNT
	.align		4
        /*001c*/ 	.byte	0x03, 0x1b
        /*001e*/ 	.short	0x00ff


	//----- nvinfo : EIATTR_NUM_BARRIERS
	.align		4
        /*0020*/ 	.byte	0x02, 0x4c
        /*0022*/ 	.byte	0x01
	.zero		1


	//----- nvinfo : EIATTR_MERCURY_ISA_VERSION
	.align		4
        /*0024*/ 	.byte	0x03, 0x5f
        /*0026*/ 	.short	0x0101


	//----- nvinfo : EIATTR_EXIT_INSTR_OFFSETS
	.align		4
        /*0028*/ 	.byte	0x04, 0x1c
        /*002a*/ 	.short	(.L_724 - .L_723)


	//   ....[0]....
.L_723:
        /*002c*/ 	.word	0x00000080


	//   ....[1]....
        /*0030*/ 	.word	0x00009690


	//----- nvinfo : EIATTR_CRS_STACK_SIZE
	.align		4
.L_724:
        /*0034*/ 	.byte	0x04, 0x1e
        /*0036*/ 	.short	(.L_726 - .L_725)
.L_725:
        /*0038*/ 	.word	0x00000000


	//----- nvinfo : EIATTR_CBANK_PARAM_SIZE
	.align		4
.L_726:
        /*003c*/ 	.byte	0x03, 0x19
        /*003e*/ 	.short	0x0280


	//----- nvinfo : EIATTR_PARAM_CBANK
	.align		4
        /*0040*/ 	.byte	0x04, 0x0a
        /*0042*/ 	.short	(.L_728 - .L_727)
	.align		4
.L_727:
        /*0044*/ 	.word	index@(.nv.constant0._ZN5flash44flash_bwd_dq_dk_dv_loop_seqk_parallel_kernelI23Flash_bwd_kernel_traitsILi192ELi64ELi64ELi8ELi4ELi2ELi2ELb0ELb0EN7cutlass6half_tE19Flash_kernel_traitsILi192ELi64ELi64ELi8ES3_EELb1ELb0ELb0ELb1ELb0ELb0ELb0EEEvNS_16Flash_bwd_paramsE)
        /*0048*/ 	.short	0x0210
        /*004a*/ 	.short	0x0280


	//----- nvinfo : EIATTR_SW_WAR
	.align		4
.L_728:
        /*004c*/ 	.byte	0x04, 0x36
        /*004e*/ 	.short	(.L_730 - .L_729)
.L_729:
        /*0050*/ 	.word	0x00000008
.L_730:


//--------------------- .nv.info._ZN5flash44flash_bwd_dq_dk_dv_loop_seqk_parallel_kernelI23Flash_bwd_kernel_traitsILi192ELi64ELi64ELi8ELi4ELi2ELi2ELb0ELb0EN7cutlass6half_tE19Flash_kernel_traitsILi192ELi64ELi64ELi8ES3_EELb0ELb0ELb0ELb1ELb0ELb0ELb1EEEvNS_16Flash_bwd_paramsE --------------------------
	.section	.nv.info._ZN5flash44flash_bwd_dq_dk_dv_loop_seqk_parallel_kernelI23Flash_bwd_kernel_traitsILi192ELi64ELi64ELi8ELi4ELi2ELi2ELb0ELb0EN7cutlass6half_tE19Flash_kernel_traitsILi192ELi64ELi64ELi8ES3_EELb0ELb0ELb0ELb1ELb0ELb0ELb1EEEvNS_16Flash_bwd_paramsE,"",@"SHT_CUDA_INFO"
	.sectionflags	@""
	.align	4


	//----- nvinfo : EIATTR_CUDA_API_VERSION
	.align		4
        /*0000*/ 	.byte	0x04, 0x37
        /*0002*/ 	.short	(.L_732 - .L_731)
.L_731:
        /*0004*/ 	.word	0x00000082


	//----- nvinfo : EIATTR_KPARAM_INFO
	.align		4
.L_732:
        /*0008*/ 	.byte	0x04, 0x17
        /*000a*/ 	.short	(.L_734 - .L_733)
.L_733:
        /*000c*/ 	.word	0x00000000
        /*0010*/ 	.short	0x0000
        /*0012*/ 	.short	0x0000
        /*0014*/ 	.byte	0x00, 0xf0, 0x01, 0x0a


	//----- nvinfo : EIATTR_SPARSE_MMA_MASK
	.align		4
.L_734:
        /*0018*/ 	.byte	0x03, 0x50
        /*001a*/ 	.short	0x0000


	//----- nvinfo : EIATTR_MAXREG_COUNT
	.align		4
        /*001c*/ 	.byte	0x03, 0x1b
        /*001e*/ 	.short	0x00ff


	//----- nvinfo : EIATTR_NUM_BARRIERS
	.align		4
        /*0020*/ 	.byte	0x02, 0x4c
        /*0022*/ 	.byte	0x01
	.zero		1


	//----- nvinfo : EIATTR_MERCURY_ISA_VERSION
	.align		4
        /*0024*/ 	.byte	0x03, 0x5f
        /*0026*/ 	.short	0x0101


	//----- nvinfo : EIATTR_EXIT_INSTR_OFFSETS
	.align		4
        /*0028*/ 	.byte	0x04, 0x1c
        /*002a*/ 	.short	(.L_736 - .L_735)


	//   ....[0]....
.L_735:
        /*002c*/ 	.word	0x00000080


	//   ....[1]....
        /*0030*/ 	.word	0x00008fc0


	//----- nvinfo : EIATTR_CRS_STACK_SIZE
	.align		4
.L_736:
        /*0034*/ 	.byte	0x04, 0x1e
        /*0036*/ 	.short	(.L_738 - .L_737)
.L_737:
        /*0038*/ 	.word	0x00000000


	//----- nvinfo : EIATTR_CBANK_PARAM_SIZE
	.align		4
.L_738:
        /*003c*/ 	.byte	0x03, 0x19
        /*003e*/ 	.short	0x0280


	//----- nvinfo : EIATTR_PARAM_CBANK
	.align		4
        /*0040*/ 	.byte	0x04, 0x0a
        /*0042*/ 	.short	(.L_740 - .L_739)
	.align		4
.L_739:
        /*0044*/ 	.word	index@(.nv.constant0._ZN5flash44flash_bwd_dq_dk_dv_loop_seqk_parallel_kernelI23Flash_bwd_kernel_traitsILi192ELi64ELi64ELi8ELi4ELi2ELi2ELb0ELb0EN7cutlass6half_tE19Flash_kernel_traitsILi192ELi64ELi64ELi8ES3_EELb0ELb0ELb0ELb1ELb0ELb0ELb1EEEvNS_16Flash_bwd_paramsE)
        /*0048*/ 	.short	0x0210
        /*004a*/ 	.short	0x0280


	//----- nvinfo : EIATTR_SW_WAR
	.align		4
.L_740:
        /*004c*/ 	.byte	0x04, 0x36
        /*004e*/ 	.short	(.L_742 - .L_741)
.L_741:
        /*0050*/ 	.word	0x00000008
.L_742:


//--------------------- .nv.info._ZN5flash44flash_bwd_dq_dk_dv_loop_seqk_parallel_kernelI23Flash_bwd_kernel_traitsILi192ELi64ELi64ELi8ELi4ELi2ELi2ELb0ELb0EN7cutlass6half_tE19Flash_kernel_traitsILi192ELi64ELi64ELi8ES3_EELb1ELb0ELb1ELb0ELb0ELb1ELb0EEEvNS_16Flash_bwd_paramsE --------------------------
	.section	.nv.info._ZN5flash44flash_bwd_dq_dk_dv_loop_seqk_parallel_kernelI23Flash_bwd_kernel_traitsILi192ELi64ELi64ELi8ELi4ELi2ELi2ELb0ELb0EN7cutlass6half_tE19Flash_kernel_traitsILi192ELi64ELi64ELi8ES3_EELb1ELb0ELb1ELb0ELb0ELb1ELb0EEEvNS_16Flash_bwd_paramsE,"",@"SHT_CUDA_INFO"
	.sectionflags	@""
	.align	4


	//----- nvinfo : EIATTR_CUDA_API_VERSION
	.align		4
        /*0000*/ 	.byte	0x04, 0x37
        /*0002*/ 	.short	(.L_744 - .L_743)
.L_743:
        /*0004*/ 	.word	0x00000082


	//----- nvinfo : EIATTR_KPARAM_INFO
	.align		4
.L_744:
        /*0008*/ 	.byte	0x04, 0x17
        /*000a*/ 	.short	(.L_746 - .L_745)
.L_745:
        /*000c*/ 	.word	0x00000000
        /*0010*/ 	.short	0x0000
        /*0012*/ 	.short	0x0000
        /*0014*/ 	.byte	0x00, 0xf0, 0x01, 0x0a


	//----- nvinfo : EIATTR_SPARSE_MMA_MASK
	.align		4
.L_746:
        /*0018*/ 	.byte	0x03, 0x50
        /*001a*/ 	.short	0x0000


	//----- nvinfo : EIATTR_MAXREG_COUNT
	.align		4
        /*001c*/ 	.byte	0x03, 0x1b
        /*001e*/ 	.short	0x00ff


	//----- nvinfo : EIATTR_NUM_BARRIERS
	.align		4
        /*0020*/ 	.byte	0x02, 0x4c
        /*0022*/ 	.byte	0x01
	.zero		1


	//----- nvinfo : EIATTR_MERCURY_ISA_VERSION
	.align		4
        /*0024*/ 	.byte	0x03, 0x5f
        /*0026*/ 	.short	0x0101


	//----- nvinfo : EIATTR_EXIT_INSTR_OFFSETS
	.align		4
        /*0028*/ 	.byte	0x04, 0x1c
        /*002a*/ 	.short	(.L_748 - .L_747)


	//   ....[0]....
.L_747:
        /*002c*/ 	.word	0x00000080


	//   ....[1]....
        /*0030*/ 	.word	0x000081c0


	//----- nvinfo : EIATTR_CRS_STACK_SIZE
	.align		4
.L_748:
        /*0034*/ 	.byte	0x04, 0x1e
        /*0036*/ 	.short	(.L_750 - .L_749)
.L_749:
        /*0038*/ 	.word	0x00000000


	//----- nvinfo : EIATTR_CBANK_PARAM_SIZE
	.align		4
.L_750:
        /*003c*/ 	.byte	0x03, 0x19
        /*003e*/ 	.short	0x0280


	//----- nvinfo : EIATTR_PARAM_CBANK
	.align		4
        /*0040*/ 	.byte	0x04, 0x0a
        /*0042*/ 	.short	(.L_752 - .L_751)
	.align		4
.L_751:
        /*0044*/ 	.word	index@(.nv.constant0._ZN5flash44flash_bwd_dq_dk_dv_loop_seqk_parallel_kernelI23Flash_bwd_kernel_traitsILi192ELi64ELi64ELi8ELi4ELi2ELi2ELb0ELb0EN7cutlass6half_tE19Flash_kernel_traitsILi192ELi64ELi64ELi8ES3_EELb1ELb0ELb1ELb0ELb0ELb1ELb0EEEvNS_16Flash_bwd_paramsE)
        /*0048*/ 	.short	0x0210
        /*004a*/ 	.short	0x0280


	//----- nvinfo : EIATTR_SW_WAR
	.align		4
.L_752:
        /*004c*/ 	.byte	0x04, 0x36
        /*004e*/ 	.short	(.L_754 - .L_753)
.L_753:
        /*0050*/ 	.word	0x00000008
.L_754:


//--------------------- .nv.info._ZN5flash44flash_bwd_dq_dk_dv_loop_seqk_parallel_kernelI23Flash_bwd_kernel_traitsILi192ELi64ELi64ELi8ELi4ELi2ELi2ELb0ELb0EN7cutlass6half_tE19Flash_kernel_traitsILi192ELi64ELi64ELi8ES3_EELb0ELb0ELb1ELb0ELb0ELb1ELb1EEEvNS_16Flash_bwd_paramsE --------------------------
	.section	.nv.info._ZN5flash44flash_bwd_dq_dk_dv_loop_seqk_parallel_kernelI23Flash_bwd_kernel_traitsILi192ELi64ELi64ELi8ELi4ELi2ELi2ELb0ELb0EN7cutlass6half_tE19Flash_kernel_traitsILi192ELi64ELi64ELi8ES3_EELb0ELb0ELb1ELb0ELb0ELb1ELb1EEEvNS_16Flash_bwd_paramsE,"",@"SHT_CUDA_INFO"
	.sectionflags	@""
	.align	4


	//----- nvinfo : EIATTR_CUDA_API_VERSION
	.align		4
        /*0000*/ 	.byte	0x04, 0x37
        /*0002*/ 	.short	(.L_756 - .L_755)
.L_755:
        /*0004*/ 	.word	0x00000082


	//----- nvinfo : EIATTR_KPARAM_INFO
	.align		4
.L_756:
        /*0008*/ 	.byte	0x04, 0x17
        /*000a*/ 	.short	(.L_758 - .L_757)
.L_757:
        /*000c*/ 	.word	0x00000000
        /*0010*/ 	.short	0x0000
        /*0012*/ 	.short	0x0000
        /*0014*/ 	.byte	0x00, 0xf0, 0x01, 0x0a


	//----- nvinfo : EIATTR_SPARSE_MMA_MASK
	.align		4
.L_758:
        /*0018*/ 	.byte	0x03, 0x50
        /*001a*/ 	.short	0x0000


	//----- nvinfo : EIATTR_MAXREG_COUNT
	.align		4
        /*001c*/ 	.byte	0x03, 0x1b
        /*001e*/ 	.short	0x00ff


	//----- nvinfo : EIATTR_NUM_BARRIERS
	.align		4
        /*0020*/ 	.byte	0x02, 0x4c
        /*0022*/ 	.byte	0x01
	.zero		1


	//----- nvinfo : EIATTR_MERCURY_ISA_VERSION
	.align		4
        /*0024*/ 	.byte	0x03, 0x5f
        /*0026*/ 	.short	0x0101


	//----- nvinfo : EIATTR_EXIT_INSTR_OFFSETS
	.align		4
        /*0028*/ 	.byte	0x04, 0x1c
        /*002a*/ 	.short	(.L_760 - .L_759)


	//   ....[0]....
.L_759:
        /*002c*/ 	.word	0x00000080


	//   ....[1]....
        /*0030*/ 	.word	0x00007b60


	//----- nvinfo : EIATTR_CRS_STACK_SIZE
	.align		4
.L_760:
        /*0034*/ 	.byte	0x04, 0x1e
        /*0036*/ 	.short	(.L_762 - .L_761)
.L_761:
        /*0038*/ 	.word	0x00000000


	//----- nvinfo : EIATTR_CBANK_PARAM_SIZE
	.align		4
.L_762:
        /*003c*/ 	.byte	0x03, 0x19
        /*003e*/ 	.short	0x0280


	//----- nvinfo : EIATTR_PARAM_CBANK
	.align		4
        /*0040*/ 	.byte	0x04, 0x0a
        /*0042*/ 	.short	(.L_764 - .L_763)
	.align		4
.L_763:
        /*0044*/ 	.word	index@(.nv.constant0._ZN5flash44flash_bwd_dq_dk_dv_loop_seqk_parallel_kernelI23Flash_bwd_kernel_traitsILi192ELi64ELi64ELi8ELi4ELi2ELi2ELb0ELb0EN7cutlass6half_tE19Flash_kernel_traitsILi192ELi64ELi64ELi8ES3_EELb0ELb0ELb1ELb0ELb0ELb1ELb1EEEvNS_16Flash_bwd_paramsE)
        /*0048*/ 	.short	0x0210
        /*004a*/ 	.short	0x0280


	//----- nvinfo : EIATTR_SW_WAR
	.align		4
.L_764:
        /*004c*/ 	.byte	0x04, 0x36
        /*004e*/ 	.short	(.L_766 - .L_765)
.L_765:
        /*0050*/ 	.word	0x00000008
.L_766:


//--------------------- .nv.info._ZN5flash44flash_bwd_dq_dk_dv_loop_seqk_parallel_kernelI23Flash_bwd_kernel_traitsILi192ELi64ELi64ELi8ELi4ELi2ELi2ELb0ELb0EN7cutlass6half_tE19Flash_kernel_traitsILi192ELi64ELi64ELi8ES3_EELb1ELb0ELb1ELb1ELb0ELb0ELb0EEEvNS_16Flash_bwd_paramsE --------------------------
	.section	.nv.info._ZN5flash44flash_bwd_dq_dk_dv_loop_seqk_parallel_kernelI23Flash_bwd_kernel_traitsILi192ELi64ELi64ELi8ELi4ELi2ELi2ELb0ELb0EN7cutlass6half_tE19Flash_kernel_traitsILi192ELi64ELi64ELi8ES3_EELb1ELb0ELb1ELb1ELb0ELb0ELb0EEEvNS_16Flash_bwd_paramsE,"",@"SHT_CUDA_INFO"
	.sectionflags	@""
	.align	4


	//----- nvinfo : EIATTR_CUDA_API_VERSION
	.align		4
        /*0000*/ 	.byte	0x04, 0x37
        /*0002*/ 	.short	(.L_768 - .L_767)
.L_767:
        /*0004*/ 	.word	0x00000082


	//----- nvinfo : EIATTR_KPARAM_INFO
	.align		4
.L_768:
        /*0008*/ 	.byte	0x04, 0x17
        /*000a*/ 	.short	(.L_770 - .L_769)
.L_769:
        /*000c*/ 	.word	0x00000000
        /*0010*/ 	.short	0x0000
        /*0012*/ 	.short	0x0000
        /*0014*/ 	.byte	0x00, 0xf0, 0x01, 0x0a


	//----- nvinfo : EIATTR_SPARSE_MMA_MASK
	.align		4
.L_770:
        /*0018*/ 	.byte	0x03, 0x50
        /*001a*/ 	.short	0x0000


	//----- nvinfo : EIATTR_MAXREG_COUNT
	.align		4
        /*001c*/ 	.byte	0x03, 0x1b
        /*001e*/ 	.short	0x00ff


	//----- nvinfo : EIATTR_NUM_BARRIERS
	.align		4
        /*0020*/ 	.byte	0x02, 0x4c
        /*0022*/ 	.byte	0x01
	.zero		1


	//----- nvinfo : EIATTR_ANNOTATIONS
	.align		4
        /*0024*/ 	.byte	0x04, 0x55
        /*0026*/ 	.short	(.L_772 - .L_771)


	//   ....[0]....
.L_771:
        /*0028*/ 	.word	0x00000001
        /*002c*/ 	.byte	0x10, 0x06, 0x00, 0x00, 0x01, 0x00, 0x00, 0x00, 0x80, 0x25, 0x00, 0x00


	//----- nvinfo : EIATTR_MERCURY_ISA_VERSION
	.align		4
.L_772:
        /*0038*/ 	.byte	0x03, 0x5f
        /*003a*/ 	.short	0x0101


	//----- nvinfo : EIATTR_EXIT_INSTR_OFFSETS
	.align		4
        /*003c*/ 	.byte	0x04, 0x1c
        /*003e*/ 	.short	(.L_774 - .L_773)


	//   ....[0]....
.L_773:
        /*0040*/ 	.word	0x00000090


	//   ....[1]....
        /*0044*/ 	.word	0x00009bd0


	//----- nvinfo : EIATTR_CRS_STACK_SIZE
	.align		4
.L_774:
        /*0048*/ 	.byte	0x04, 0x1e
        /*004a*/ 	.short	(.L_776 - .L_775)
.L_775:
        /*004c*/ 	.word	0x00000000


	//----- nvinfo : EIATTR_CBANK_PARAM_SIZE
	.align		4
.L_776:
        /*0050*/ 	.byte	0x03, 0x19
        /*0052*/ 	.short	0x0280


	//----- nvinfo : EIATTR_PARAM_CBANK
	.align		4
        /*0054*/ 	.byte	0x04, 0x0a
        /*0056*/ 	.short	(.L_778 - .L_777)
	.align		4
.L_777:
        /*0058*/ 	.word	index@(.nv.constant0._ZN5flash44flash_bwd_dq_dk_dv_loop_seqk_parallel_kernelI23Flash_bwd_kernel_traitsILi192ELi64ELi64ELi8ELi4ELi2ELi2ELb0ELb0EN7cutlass6half_tE19Flash_kernel_traitsILi192ELi64ELi64ELi8ES3_EELb1ELb0ELb1ELb1ELb0ELb0ELb0EEEvNS_16Flash_bwd_paramsE)
        /*005c*/ 	.short	0x0210
        /*005e*/ 	.short	0x0280


	//----- nvinfo : EIATTR_SW_WAR
	.align		4
.L_778:
        /*0060*/ 	.byte	0x04, 0x36
        /*0062*/ 	.short	(.L_780 - .L_779)
.L_779:
        /*0064*/ 	.word	0x00000008
.L_780:


//--------------------- .nv.info._ZN5flash44flash_bwd_dq_dk_dv_loop_seqk_parallel_kernelI23Flash_bwd_kernel_traitsILi192ELi64ELi64ELi8ELi4ELi2ELi2ELb0ELb0EN7cutlass6half_tE19Flash_kernel_traitsILi192ELi64ELi64ELi8ES3_EELb0ELb0ELb1ELb1ELb0ELb0ELb1EEEvNS_16Flash_bwd_paramsE --------------------------
	.section	.nv.info._ZN5flash44flash_bwd_dq_dk_dv_loop_seqk_parallel_kernelI23Flash_bwd_kernel_traitsILi192ELi64ELi64ELi8ELi4ELi2ELi2ELb0ELb0EN7cutlass6half_tE19Flash_kernel_traitsILi192ELi64ELi64ELi8ES3_EELb0ELb0ELb1ELb1ELb0ELb0ELb1EEEvNS_16Flash_bwd_paramsE,"",@"SHT_CUDA_INFO"
	.sectionflags	@""
	.align	4


	//----- nvinfo : EIATTR_CUDA_API_VERSION
	.align		4
        /*0000*/ 	.byte	0x04, 0x37
        /*0002*/ 	.short	(.L_782 - .L_781)
.L_781:
        /*0004*/ 	.word	0x00000082


	//----- nvinfo : EIATTR_KPARAM_INFO
	.align		4
.L_782:
        /*0008*/ 	.byte	0x04, 0x17
        /*000a*/ 	.short	(.L_784 - .L_783)
.L_783:
        /*000c*/ 	.word	0x00000000
        /*0010*/ 	.short	0x0000
        /*0012*/ 	.short	0x0000
        /*0014*/ 	.byte	0x00, 0xf0, 0x01, 0x0a


	//----- nvinfo : EIATTR_SPARSE_MMA_MASK
	.align		4
.L_784:
        /*0018*/ 	.byte	0x03, 0x50
        /*001a*/ 	.short	0x0000


	//----- nvinfo : EIATTR_MAXREG_COUNT
	.align		4
        /*001c*/ 	.byte	0x03, 0x1b
        /*001e*/ 	.short	0x00ff


	//----- nvinfo : EIATTR_NUM_BARRIERS
	.align		4
        /*0020*/ 	.byte	0x02, 0x4c
        /*0022*/ 	.byte	0x01
	.zero		1


	//----- nvinfo : EIATTR_MERCURY_ISA_VERSION
	.align		4
        /*0024*/ 	.byte	0x03, 0x5f
        /*0026*/ 	.short	0x0101


	//----- nvinfo : EIATTR_EXIT_INSTR_OFFSETS
	.align		4
        /*0028*/ 	.byte	0x04, 0x1c
        /*002a*/ 	.short	(.L_786 - .L_785)


	//   ....[0]....
.L_785:
        /*002c*/ 	.word	0x00000080


	//   ....[1]....
        /*0030*/ 	.word	0x000093d0


	//----- nvinfo : EIATTR_CRS_STACK_SIZE
	.align		4
.L_786:
        /*0034*/ 	.byte	0x04, 0x1e
        /*0036*/ 	.short	(.L_788 - .L_787)
.L_787:
        /*0038*/ 	.word	0x00000000


	//----- nvinfo : EIATTR_CBANK_PARAM_SIZE
	.align		4
.L_788:
        /*003c*/ 	.byte	0x03, 0x19
        /*003e*/ 	.short	0x0280


	//----- nvinfo : EIATTR_PARAM_CBANK
	.align		4
        /*0040*/ 	.byte	0x04, 0x0a
        /*0042*/ 	.short	(.L_790 - .L_789)
	.align		4
.L_789:
        /*0044*/ 	.word	index@(.nv.constant0._ZN5flash44flash_bwd_dq_dk_dv_loop_seqk_parallel_kernelI23Flash_bwd_kernel_traitsILi192ELi64ELi64ELi8ELi4ELi2ELi2ELb0ELb0EN7cutlass6half_tE19Flash_kernel_traitsILi192ELi64ELi64ELi8ES3_EELb0ELb0ELb1ELb1ELb0ELb0ELb1EEEvNS_16Flash_bwd_paramsE)
        /*0048*/ 	.short	0x0210
        /*004a*/ 	.short	0x0280


	//----- nvinfo : EIATTR_SW_WAR
	.align		4
.L_790:
        /*004c*/ 	.byte	0x04, 0x36
        /*004e*/ 	.short	(.L_792 - .L_791)
.L_791:
        /*0050*/ 	.word	0x00000008
.L_792:


//--------------------- .nv.info._ZN5flash25flash_bwd_dot_do_o_kernelILb0E23Flash_bwd_kernel_traitsILi192ELi64ELi64ELi8ELi4ELi2ELi2ELb0ELb0EN7cutlass6half_tE19Flash_kernel_traitsILi192ELi64ELi64ELi8ES3_EEEEvNS_16Flash_bwd_paramsE --------------------------
	.section	.nv.info._ZN5flash25flash_bwd_dot_do_o_kernelILb0E23Flash_bwd_kernel_traitsILi192ELi64ELi64ELi8ELi4ELi2ELi2ELb0ELb0EN7cutlass6half_tE19Flash_kernel_traitsILi192ELi64ELi64ELi8ES3_EEEEvNS_16Flash_bwd_paramsE,"",@"SHT_CUDA_INFO"
	.sectionflags	@""
	.align	4


	//----- nvinfo : EIATTR_CUDA_API_VERSION
	.align		4
        /*0000*/ 	.byte	0x04, 0x37
        /*0002*/ 	.short	(.L_794 - .L_793)
.L_793:
        /*0004*/ 	.word	0x00000082


	//----- nvinfo : EIATTR_KPARAM_INFO
	.align		4
.L_794:
        /*0008*/ 	.byte	0x04, 0x17
        /*000a*/ 	.short	(.L_796 - .L_795)
.L_795:
        /*000c*/ 	.word	0x00000000
        /*0010*/ 	.short	0x0000
        /*0012*/ 	.short	0x0000
        /*0014*/ 	.byte	0x00, 0xf0, 0x01, 0x0a


	//----- nvinfo : EIATTR_SPARSE_MMA_MASK
	.align		4
.L_796:
        /*0018*/ 	.byte	0x03, 0x50
        /*001a*/ 	.short	0x0000


	//----- nvinfo : EIATTR_MAXREG_COUNT
	.align		4
        /*001c*/ 	.byte	0x03, 0x1b
        /*001e*/ 	.short	0x00ff


	//----- nvinfo : EIATTR_MERCURY_ISA_VERSION
	.align		4
        /*0020*/ 	.byte	0x03, 0x5f
        /*0022*/ 	.short	0x0101


	//----- nvinfo : EIATTR_COOP_GROUP_MASK_REGIDS
	.align		4
        /*0024*/ 	.byte	0x04, 0x29
        /*0026*/ 	.short	(.L_798 - .L_797)


	//   ....[0]....
.L_797:
        /*0028*/ 	.word	0xffffffff


	//   ....[1]....
        /*002c*/ 	.word	0xffffffff


	//   ....[2]....
        /*0030*/ 	.word	0xffffffff


	//   ....[3]....
        /*0034*/ 	.word	0xffffffff


	//   ....[4]....
        /*0038*/ 	.word	0xffffffff


	//   ....[5]....
        /*003c*/ 	.word	0xffffffff


	//----- nvinfo : EIATTR_COOP_GROUP_INSTR_OFFSETS
	.align		4
.L_798:
        /*0040*/ 	.byte	0x04, 0x28
        /*0042*/ 	.short	(.L_800 - .L_799)


	//   ....[0]....
.L_799:
        /*0044*/ 	.word	0x000016f0


	//   ....[1]....
        /*0048*/ 	.word	0x00001710


	//   ....[2]....
        /*004c*/ 	.word	0x00001750


	//   ....[3]....
        /*0050*/ 	.word	0x00001770


	//   ....[4]....
        /*0054*/ 	.word	0x000017c0


	//   ....[5]....
        /*0058*/ 	.word	0x000017f0


	//----- nvinfo : EIATTR_EXIT_INSTR_OFFSETS
	.align		4
.L_800:
        /*005c*/ 	.byte	0x04, 0x1c
        /*005e*/ 	.short	(.L_802 - .L_801)


	//   ....[0]....
.L_801:
        /*0060*/ 	.word	0x00000100


	//   ....[1]....
        /*0064*/ 	.word	0x00001850


	//   ....[2]....
        /*0068*/ 	.word	0x00001870


	//----- nvinfo : EIATTR_CRS_STACK_SIZE
	.align		4
.L_802:
        /*006c*/ 	.byte	0x04, 0x1e
        /*006e*/ 	.short	(.L_804 - .L_803)
.L_803:
        /*0070*/ 	.word	0x00000000


	//----- nvinfo : EIATTR_CBANK_PARAM_SIZE
	.align		4
.L_804:
        /*0074*/ 	.byte	0x03, 0x19
        /*0076*/ 	.short	0x0280


	//----- nvinfo : EIATTR_PARAM_CBANK
	.align		4
        /*0078*/ 	.byte	0x04, 0x0a
        /*007a*/ 	.short	(.L_806 - .L_805)
	.align		4
.L_805:
        /*007c*/ 	.word	index@(.nv.constant0._ZN5flash25flash_bwd_dot_do_o_kernelILb0E23Flash_bwd_kernel_traitsILi192ELi64ELi64ELi8ELi4ELi2ELi2ELb0ELb0EN7cutlass6half_tE19Flash_kernel_traitsILi192ELi64ELi64ELi8ES3_EEEEvNS_16Flash_bwd_paramsE)
        /*0080*/ 	.short	0x0210
        /*0082*/ 	.short	0x0280


	//----- nvinfo : EIATTR_SW_WAR
	.align		4
.L_806:
        /*0084*/ 	.byte	0x04, 0x36
        /*0086*/ 	.short	(.L_808 - .L_807)
.L_807:
        /*0088*/ 	.word	0x00000008
.L_808:


//--------------------- .nv.info._ZN5flash25flash_bwd_dot_do_o_kernelILb1E23Flash_bwd_kernel_traitsILi192ELi64ELi64ELi8ELi4ELi2ELi2ELb0ELb0EN7cutlass6half_tE19Flash_kernel_traitsILi192ELi64ELi64ELi8ES3_EEEEvNS_16Flash_bwd_paramsE --------------------------
	.section	.nv.info._ZN5flash25flash_bwd_dot_do_o_kernelILb1E23Flash_bwd_kernel_traitsILi192ELi64ELi64ELi8ELi4ELi2ELi2ELb0ELb0EN7cutlass6half_tE19Flash_kernel_traitsILi192ELi64ELi64ELi8ES3_EEEEvNS_16Flash_bwd_paramsE,"",@"SHT_CUDA_INFO"
	.sectionflags	@""
	.align	4


	//----- nvinfo : EIATTR_CUDA_API_VERSION
	.align		4
        /*0000*/ 	.byte	0x04, 0x37
        /*0002*/ 	.short	(.L_810 - .L_809)
.L_809:
        /*0004*/ 	.word	0x00000082


	//----- nvinfo : EIATTR_KPARAM_INFO
	.align		4
.L_810:
        /*0008*/ 	.byte	0x04, 0x17
        /*000a*/ 	.short	(.L_812 - .L_811)
.L_811:
        /*000c*/ 	.word	0x00000000
        /*0010*/ 	.short	0x0000
        /*0012*/ 	.short	0x0000
        /*0014*/ 	.byte	0x00, 0xf0, 0x01, 0x0a


	//----- nvinfo : EIATTR_SPARSE_MMA_MASK
	.align		4
.L_812:
        /*0018*/ 	.byte	0x03, 0x50
        /*001a*/ 	.short	0x0000


	//----- nvinfo : EIATTR_MAXREG_COUNT
	.align		4
        /*001c*/ 	.byte	0x03, 0x1b
        /*001e*/ 	.short	0x00ff


	//----- nvinfo : EIATTR_MERCURY_ISA_VERSION
	.align		4
        /*0020*/ 	.byte	0x03, 0x5f
        /*0022*/ 	.short	0x0101


	//----- nvinfo : EIATTR_COOP_GROUP_MASK_REGIDS
	.align		4
        /*0024*/ 	.byte	0x04, 0x29
        /*0026*/ 	.short	(.L_814 - .L_813)


	//   ....[0]....
.L_813:
        /*0028*/ 	.word	0xffffffff


	//   ....[1]....
        /*002c*/ 	.word	0xffffffff


	//   ....[2]....
        /*0030*/ 	.word	0xffffffff


	//   ....[3]....
        /*0034*/ 	.word	0xffffffff


	//   ....[4]....
        /*0038*/ 	.word	0xffffffff


	//   ....[5]....
        /*003c*/ 	.word	0xffffffff


	//----- nvinfo : EIATTR_COOP_GROUP_INSTR_OFFSETS
	.align		4
.L_814:
        /*0040*/ 	.byte	0x04, 0x28
        /*0042*/ 	.short	(.L_816 - .L_815)


	//   ....[0]....
.L_815:
        /*0044*/ 	.word	0x00001a30


	//   ....[1]....
        /*0048*/ 	.word	0x00001a40


	//   ....[2]....
        /*004c*/ 	.word	0x00001a70


	//   ....[3]....
        /*0050*/ 	.word	0x00001a80


	//   ....[4]....
        /*0054*/ 	.word	0x00001ac0


	//   ....[5]....
        /*0058*/ 	.word	0x00001ae0


	//----- nvinfo : EIATTR_EXIT_INSTR_OFFSETS
	.align		4
.L_816:
        /*005c*/ 	.byte	0x04, 0x1c
        /*005e*/ 	.short	(.L_818 - .L_817)


	//   ....[0]....
.L_817:
        /*0060*/ 	.word	0x00000100


	//   ....[1]....
        /*0064*/ 	.word	0x00001c60


	//----- nvinfo : EIATTR_CRS_STACK_SIZE
	.align		4
.L_818:
        /*0068*/ 	.byte	0x04, 0x1e
        /*006a*/ 	.short	(.L_820 - .L_819)
.L_819:
        /*006c*/ 	.word	0x00000000


	//----- nvinfo : EIATTR_CBANK_PARAM_SIZE
	.align		4
.L_820:
        /*0070*/ 	.byte	0x03, 0x19
        /*0072*/ 	.short	0x0280


	//----- nvinfo : EIATTR_PARAM_CBANK
	.align		4
        /*0074*/ 	.byte	0x04, 0x0a
        /*0076*/ 	.short	(.L_822 - .L_821)
	.align		4
.L_821:
        /*0078*/ 	.word	index@(.nv.constant0._ZN5flash25flash_bwd_dot_do_o_kernelILb1E23Flash_bwd_kernel_traitsILi192ELi64ELi64ELi8ELi4ELi2ELi2ELb0ELb0EN7cutlass6half_tE19Flash_kernel_traitsILi192ELi64ELi64ELi8ES3_EEEEvNS_16Flash_bwd_paramsE)
        /*007c*/ 	.short	0x0210
        /*007e*/ 	.short	0x0280


	//----- nvinfo : EIATTR_SW_WAR
	.align		4
.L_822:
        /*0080*/ 	.byte	0x04, 0x36
        /*0082*/ 	.short	(.L_824 - .L_823)
.L_823:
        /*0084*/ 	.word	0x00000008
.L_824:


//--------------------- .nv.callgraph             --------------------------
	.section	.nv.callgraph,"",@"SHT_CUDA_CALLGRAPH"
	.align	4
	.sectionentsize	8
	.align		4
        /*0000*/ 	.word	0x00000000
	.align		4
        /*0004*/ 	.word	0xffffffff
	.align		4
        /*0008*/ 	.word	0x00000000
	.align		4
        /*000c*/ 	.word	0xfffffffe
	.align		4
        /*0010*/ 	.word	0x00000000
	.align		4
        /*0014*/ 	.word	0xfffffffd
	.align		4
        /*0018*/ 	.word	0x00000000
	.align		4
        /*001c*/ 	.word	0xfffffffc


//--------------------- .nv.constant4             --------------------------
	.section	.nv.constant4,"a",@progbits
	.align	8
	.align		8
.nv.constant4:
        /*0000*/ 	.dword	_ZN66_INTERNAL_bd075e13_30_flash_bwd_hdim192_fp16_sm80_cu_ea41c527_31634cuda3std3__45__cpo5beginE
	.align		8
        /*0008*/ 	.dword	_ZN66_INTERNAL_bd075e13_30_flash_bwd_hdim192_fp16_sm80_cu_ea41c527_31634cuda3std3__45__cpo3endE
	.align		8
        /*0010*/ 	.dword	_ZN66_INTERNAL_bd075e13_30_flash_bwd_hdim192_fp16_sm80_cu_ea41c527_31634cuda3std3__45__cpo6cbeginE
	.align		8
        /*0018*/ 	.dword	_ZN66_INTERNAL_bd075e13_30_flash_bwd_hdim192_fp16_sm80_cu_ea41c527_31634cuda3std3__45__cpo4cendE
	.align		8
        /*0020*/ 	.dword	_ZN66_INTERNAL_bd075e13_30_flash_bwd_hdim192_fp16_sm80_cu_ea41c527_31634cuda3std3__468_GLOBAL__N__bd075e13_30_flash_bwd_hdim192_fp16_sm80_cu_ea41c527_31636ignoreE
	.align		8
        /*0028*/ 	.dword	_ZN66_INTERNAL_bd075e13_30_flash_bwd_hdim192_fp16_sm80_cu_ea41c527_31634cuda3std3__419piecewise_constructE
	.align		8
        /*0030*/ 	.dword	_ZN66_INTERNAL_bd075e13_30_flash_bwd_hdim192_fp16_sm80_cu_ea41c527_31634cuda3std3__48in_placeE
	.align		8
        /*0038*/ 	.dword	_ZN66_INTERNAL_bd075e13_30_flash_bwd_hdim192_fp16_sm80_cu_ea41c527_31634cuda3std6ranges3__45__cpo4swapE
	.align		8
        /*0040*/ 	.dword	_ZN66_INTERNAL_bd075e13_30_flash_bwd_hdim192_fp16_sm80_cu_ea41c527_31634cuda3std6ranges3__45__cpo9iter_moveE
	.align		8
        /*0048*/ 	.dword	_ZN66_INTERNAL_bd075e13_30_flash_bwd_hdim192_fp16_sm80_cu_ea41c527_31634cute7productE
	.align		8
        /*0050*/ 	.dword	_ZN66_INTERNAL_bd075e13_30_flash_bwd_hdim192_fp16_sm80_cu_ea41c527_31634cute1_E


//--------------------- .text._ZN5flash44flash_bwd_dq_dk_dv_loop_seqk_parallel_kernelI23Flash_bwd_kernel_traitsILi192ELi64ELi64ELi8ELi4ELi2ELi2ELb1ELb1EN7cutlass6half_tE19Flash_kernel_traitsILi192ELi64ELi64ELi8ES3_EELb0ELb0ELb0ELb0ELb0ELb0ELb0EEEvNS_16Flash_bwd_paramsE --------------------------
	.section	.text._ZN5flash44flash_bwd_dq_dk_dv_loop_seqk_parallel_kernelI23Flash_bwd_kernel_traitsILi192ELi64ELi64ELi8ELi4ELi2ELi2ELb1ELb1EN7cutlass6half_tE19Flash_kernel_traitsILi192ELi64ELi64ELi8ES3_EELb0ELb0ELb0ELb0ELb0ELb0ELb0EEEvNS_16Flash_bwd_paramsE,"ax",@progbits
	.align	128
        .global         _ZN5flash44flash_bwd_dq_dk_dv_loop_seqk_parallel_kernelI23Flash_bwd_kernel_traitsILi192ELi64ELi64ELi8ELi4ELi2ELi2ELb1ELb1EN7cutlass6half_tE19Flash_kernel_traitsILi192ELi64ELi64ELi8ES3_EELb0ELb0ELb0ELb0ELb0ELb0ELb0EEEvNS_16Flash_bwd_paramsE
        .type           _ZN5flash44flash_bwd_dq_dk_dv_loop_seqk_parallel_kernelI23Flash_bwd_kernel_traitsILi192ELi64ELi64ELi8ELi4ELi2ELi2ELb1ELb1EN7cutlass6half_tE19Flash_kernel_traitsILi192ELi64ELi64ELi8ES3_EELb0ELb0ELb0ELb0ELb0ELb0ELb0EEEvNS_16Flash_bwd_paramsE,@function
        .size           _ZN5flash44flash_bwd_dq_dk_dv_loop_seqk_parallel_kernelI23Flash_bwd_kernel_traitsILi192ELi64ELi64ELi8ELi4ELi2ELi2ELb1ELb1EN7cutlass6half_tE19Flash_kernel_traitsILi192ELi64ELi64ELi8ES3_EELb0ELb0ELb0ELb0ELb0ELb0ELb0EEEvNS_16Flash_bwd_paramsE,(.L_x_1582 - _ZN5flash44flash_bwd_dq_dk_dv_loop_seqk_parallel_kernelI23Flash_bwd_kernel_traitsILi192ELi64ELi64ELi8ELi4ELi2ELi2ELb1ELb1EN7cutlass6half_tE19Flash_kernel_traitsILi192ELi64ELi64ELi8ES3_EELb0ELb0ELb0ELb0ELb0ELb0ELb0EEEvNS_16Flash_bwd_paramsE)
        .other          _ZN5flash44flash_bwd_dq_dk_dv_loop_seqk_parallel_kernelI23Flash_bwd_kernel_traitsILi192ELi64ELi64ELi8ELi4ELi2ELi2ELb1ELb1EN7cutlass6half_tE19Flash_kernel_traitsILi192ELi64ELi64ELi8ES3_EELb0ELb0ELb0ELb0ELb0ELb0ELb0EEEvNS_16Flash_bwd_paramsE,@"STO_CUDA_ENTRY STV_DEFAULT"
_ZN5flash44flash_bwd_dq_dk_dv_loop_seqk_parallel_kernelI23Flash_bwd_kernel_traitsILi192ELi64ELi64ELi8ELi4ELi2ELi2ELb1ELb1EN7cutlass6half_tE19Flash_kernel_traitsILi192ELi64ELi64ELi8ES3_EELb0ELb0ELb0ELb0ELb0ELb0ELb0EEEvNS_16Flash_bwd_paramsE:
.text._ZN5flash44flash_bwd_dq_dk_dv_loop_seqk_parallel_kernelI23Flash_bwd_kernel_traitsILi192ELi64ELi64ELi8ELi4ELi2ELi2ELb1ELb1EN7cutlass6half_tE19Flash_kernel_traitsILi192ELi64ELi64ELi8ES3_EELb0ELb0ELb0ELb0ELb0ELb0ELb0EEEvNS_16Flash_bwd_paramsE:
[----:B------:R-:W1:Y:S08]  /*0000*/  LDC R1, c[0x0][0x28] ;  /* 0x00000a00ff017b82 */ /* 0x000e700000000800 */
[----:B------:R-:W2:Y:S01]  /*0010*/  S2UR UR26, SR_CTAID.X ;  /* 0x00000000001a79c3 */ /* 0x000ea20000002500 */
[----:B------:R-:W-:Y:S01]  /*0020*/  ULDC UR4, c[0x0][0x2c8] ;  /* 0x0000b20000047ab9 */ /* 0x000fe20000000800 */
[----:B-1----:R-:W-:Y:S01]  /*0030*/  IADD3 R1, R1, -0xe8, RZ ;  /* 0xffffff1801017810 */ /* 0x002fe20007ffe0ff */
[----:B------:R-:W-:-:S04]  /*0040*/  UIADD3 UR5, UR4, 0x3f, URZ ;  /* 0x0000003f04057890 */ /* 0x000fc8000fffe03f */
[----:B------:R-:W-:-:S04]  /*0050*/  USHF.R.S32.HI UR4, URZ, 0x1f, UR5 ;  /* 0x0000001f3f047899 */ /* 0x000fc80008011405 */
[----:B------:R-:W-:-:S04]  /*0060*/  ULEA.HI UR4, UR4, UR5, URZ, 0x6 ;  /* 0x0000000504047291 */ /* 0x000fc8000f8f303f */
[----:B------:R-:W-:-:S04]  /*0070*/  USHF.R.S32.HI UR59, URZ, 0x6, UR4 ;  /* 0x000000063f3b7899 */ /* 0x000fc80008011404 */
[----:B--2---:R-:W-:-:S06]  /*0080*/  UISETP.GE.AND UP0, UPT, UR26, UR59, UPT ;  /* 0x0000003b1a00728c */ /* 0x004fcc000bf06270 */
[----:B------:R-:W-:-:S13]  /*0090*/  PLOP3.LUT P0, PT, PT, PT, UP0, 0x80, 0x0 ;  /* 0x000000000000781c */ /* 0x000fda0003f0f008 */
[----:B------:R-:W-:Y:S05]  /*00a0*/  @P0 EXIT ;  /* 0x000000000000094d */ /* 0x000fea0003800000 */
[----:B------:R-:W1:Y:S01]  /*00b0*/  S2R R17, SR_TID.X ;  /* 0x0000000000117919 */ /* 0x000e620000002100 */
[----:B------:R-:W2:Y:S01]  /*00c0*/  S2UR UR5, SR_CgaCtaId ;  /* 0x00000000000579c3 */ /* 0x000ea20000008800 */
[----:B------:R-:W-:Y:S01]  /*00d0*/  UMOV UR4, 0x400 ;  /* 0x0000040000047882 */ /* 0x000fe20000000000 */
[----:B------:R-:W-:-:S06]  /*00e0*/  UMOV UR7, 0x400 ;  /* 0x0000040000077882 */ /* 0x000fcc0000000000 */
[----:B------:R-:W3:Y:S08]  /*00f0*/  S2UR UR54, SR_CTAID.Z ;  /* 0x00000000003679c3 */ /* 0x000ef00000002700 */
[----:B------:R-:W-:Y:S08]  /*0100*/  S2UR UR6, SR_CgaCtaId ;  /* 0x00000000000679c3 */ /* 0x000ff00000008800 */
[----:B------:R-:W4:Y:S01]  /*0110*/  S2UR UR45, SR_CTAID.Y ;  /* 0x00000000002d79c3 */ /* 0x000f220000002600 */
[----:B--2---:R-:W-:Y:S01]  /*0120*/  ULEA UR5, UR5, UR4, 0x18 ;  /* 0x0000000405057291 */ /* 0x004fe2000f8ec03f */
[----:B-1----:R-:W-:Y:S01]  /*0130*/  SHF.R.S32.HI R18, RZ, 0x1f, R17 ;  /* 0x0000001fff127819 */ /* 0x002fe20000011411 */
[----:B---3--:R-:W-:-:S03]  /*0140*/  USHF.R.S32.HI UR4, URZ, 0x1f, UR54 ;  /* 0x0000001f3f047899 */ /* 0x008fc60008011436 */
[CC--:B------:R-:W-:Y:S02]  /*0150*/  LEA.HI R2, R18.reuse, R17.reuse, RZ, 0x5 ;  /* 0x0000001112027211 */ /* 0x0c0fe400078f28ff */
[----:B------:R-:W-:Y:S02]  /*0160*/  LEA.HI R15, R18, R17, RZ, 0x3 ;  /* 0x00000011120f7211 */ /* 0x000fe400078f18ff */
[--C-:B------:R-:W-:Y:S02]  /*0170*/  SHF.R.S32.HI R0, RZ, 0x5, R2.reuse ;  /* 0x00000005ff007819 */ /* 0x100fe40000011402 */
[----:B------:R-:W-:Y:S02]  /*0180*/  SHF.R.S32.HI R3, RZ, 0x1f, R2 ;  /* 0x0000001fff037819 */ /* 0x000fe40000011402 */
[-C--:B------:R-:W-:Y:S02]  /*0190*/  LEA.HI R2, R2, R0.reuse, RZ, 0x1 ;  /* 0x0000000002027211 */ /* 0x080fe400078f08ff */
[----:B------:R-:W-:-:S02]  /*01a0*/  LEA.HI R3, R3, R0, RZ, 0x2 ;  /* 0x0000000003037211 */ /* 0x000fc400078f10ff */
[----:B------:R-:W-:Y:S01]  /*01b0*/  LOP3.LUT R2, R2, 0xfffffffe, RZ, 0xc0, !PT ;  /* 0xfffffffe02027812 */ /* 0x000fe200078ec0ff */
[----:B----4-:R-:W-:Y:S01]  /*01c0*/  USHF.L.U32 UR8, UR45, 0x7, URZ ;  /* 0x000000072d087899 */ /* 0x010fe2000800063f */
[----:B------:R-:W-:Y:S02]  /*01d0*/  LOP3.LUT R3, R3, 0xfffffffc, RZ, 0xc0, !PT ;  /* 0xfffffffc03037812 */ /* 0x000fe400078ec0ff */
[-C--:B------:R-:W-:Y:S01]  /*01e0*/  LEA.HI R4, R18, R17.reuse, RZ, 0x4 ;  /* 0x0000001112047211 */ /* 0x080fe200078f20ff */
[----:B------:R-:W-:Y:S01]  /*01f0*/  IMAD.IADD R16, R0, 0x1, -R2 ;  /* 0x0000000100107824 */ /* 0x000fe200078e0a02 */
[----:B------:R-:W-:Y:S01]  /*0200*/  LEA.HI R20, R18, R17, RZ, 0x2 ;  /* 0x0000001112147211 */ /* 0x000fe200078f10ff */
[----:B------:R-:W-:Y:S01]  /*0210*/  IMAD.IADD R19, R0, 0x1, -R3 ;  /* 0x0000000100137824 */ /* 0x000fe200078e0a03 */
[----:B------:R-:W-:Y:S02]  /*0220*/  LOP3.LUT R7, R15, 0xfffffff8, RZ, 0xc0, !PT ;  /* 0xfffffff80f077812 */ /* 0x000fe400078ec0ff */
[----:B------:R-:W-:-:S02]  /*0230*/  SHF.R.S32.HI R5, RZ, 0x4, R4 ;  /* 0x00000004ff057819 */ /* 0x000fc40000011404 */
[--C-:B------:R-:W-:Y:S02]  /*0240*/  SHF.R.S32.HI R8, RZ, 0x2, R20.reuse ;  /* 0x00000002ff087819 */ /* 0x100fe40000011414 */
[----:B------:R-:W-:Y:S02]  /*0250*/  SHF.R.S32.HI R0, RZ, 0x1f, R20 ;  /* 0x0000001fff007819 */ /* 0x000fe40000011414 */
[----:B------:R-:W-:Y:S02]  /*0260*/  SHF.R.S32.HI R3, RZ, 0x3, R15 ;  /* 0x00000003ff037819 */ /* 0x000fe4000001140f */
[C---:B------:R-:W-:Y:S02]  /*0270*/  LOP3.LUT R6, R4.reuse, 0xfffffff0, RZ, 0xc0, !PT ;  /* 0xfffffff004067812 */ /* 0x040fe400078ec0ff */
[----:B------:R-:W-:Y:S01]  /*0280*/  LEA.HI R4, R4, R5, RZ, 0x1 ;  /* 0x0000000504047211 */ /* 0x000fe200078f08ff */
[----:B------:R-:W-:Y:S01]  /*0290*/  IMAD.SHL.U32 R3, R3, 0x40, RZ ;  /* 0x0000004003037824 */ /* 0x000fe200078e00ff */
[----:B------:R-:W-:Y:S01]  /*02a0*/  LEA.HI R2, R0, R8, RZ, 0x3 ;  /* 0x0000000800027211 */ /* 0x000fe200078f18ff */
[----:B------:R-:W-:Y:S01]  /*02b0*/  IMAD.IADD R0, R17, 0x1, -R7 ;  /* 0x0000000111007824 */ /* 0x000fe200078e0a07 */
[----:B------:R-:W-:-:S02]  /*02c0*/  LOP3.LUT R4, R4, 0xfffffffe, RZ, 0xc0, !PT ;  /* 0xfffffffe04047812 */ /* 0x000fc400078ec0ff */
[----:B------:R-:W-:Y:S01]  /*02d0*/  LOP3.LUT R2, R2, 0xfffffff8, RZ, 0xc0, !PT ;  /* 0xfffffff802027812 */ /* 0x000fe200078ec0ff */
[C---:B------:R-:W-:Y:S01]  /*02e0*/  IMAD.SHL.U32 R22, R0.reuse, 0x8, RZ ;  /* 0x0000000800167824 */ /* 0x040fe200078e00ff */
[----:B------:R-:W-:Y:S01]  /*02f0*/  LOP3.LUT R3, R3, 0x1c0, RZ, 0xc0, !PT ;  /* 0x000001c003037812 */ /* 0x000fe200078ec0ff */
[----:B------:R-:W-:Y:S01]  /*0300*/  IMAD.IADD R12, R5, 0x1, -R4 ;  /* 0x00000001050c7824 */ /* 0x000fe200078e0a04 */
[----:B------:R-:W-:Y:S01]  /*0310*/  LOP3.LUT P4, RZ, R0, 0x4, RZ, 0xc0, !PT ;  /* 0x0000000400ff7812 */ /* 0x000fe2000788c0ff */
[----:B------:R-:W-:Y:S01]  /*0320*/  IMAD.IADD R5, R8, 0x1, -R2 ;  /* 0x0000000108057824 */ /* 0x000fe200078e0a02 */
[----:B------:R-:W-:Y:S01]  /*0330*/  LOP3.LUT R4, R3, 0x38, R22, 0xf8, !PT ;  /* 0x0000003803047812 */ /* 0x000fe200078ef816 */
[----:B------:R-:W-:Y:S01]  /*0340*/  IMAD.IADD R2, R17, 0x1, -R6 ;  /* 0x0000000111027824 */ /* 0x000fe200078e0a06 */
[----:B------:R-:W-:Y:S01]  /*0350*/  SHF.R.U32.HI R3, RZ, 0x3, R3 ;  /* 0x00000003ff037819 */ /* 0x000fe20000011603 */
[----:B------:R-:W-:Y:S01]  /*0360*/  IMAD.SHL.U32 R11, R12, 0x200, RZ ;  /* 0x000002000c0b7824 */ /* 0x000fe200078e00ff */
[C---:B------:R-:W-:Y:S01]  /*0370*/  LOP3.LUT P3, RZ, R0.reuse, 0x2, RZ, 0xc0, !PT ;  /* 0x0000000200ff7812 */ /* 0x040fe2000786c0ff */
[----:B------:R-:W-:Y:S01]  /*0380*/  IMAD.SHL.U32 R0, R0, 0x40, RZ ;  /* 0x0000004000007824 */ /* 0x000fe200078e00ff */
[----:B------:R-:W-:Y:S01]  /*0390*/  LOP3.LUT R13, R4, R3, RZ, 0x3c, !PT ;  /* 0x00000003040d7212 */ /* 0x000fe200078e3cff */
[----:B------:R-:W-:Y:S01]  /*03a0*/  IMAD.SHL.U32 R3, R16, 0x10, RZ ;  /* 0x0000001010037824 */ /* 0x000fe200078e00ff */
[----:B------:R-:W-:Y:S01]  /*03b0*/  SHF.R.S32.HI R4, RZ, 0x1f, R2 ;  /* 0x0000001fff047819 */ /* 0x000fe20000011402 */
[----:B------:R-:W-:Y:S01]  /*03c0*/  STL [R1+0x48], R22 ;  /* 0x0000481601007387 */ /* 0x000fe20000100800 */
[----:B------:R-:W-:-:S02]  /*03d0*/  LOP3.LUT R0, R0, 0x1c0, RZ, 0xc0, !PT ;  /* 0x000001c000007812 */ /* 0x000fc400078ec0ff */
[----:B------:R-:W-:Y:S02]  /*03e0*/  LEA.HI R14, R4, R2, RZ, 0x3 ;  /* 0x00000002040e7211 */ /* 0x000fe400078f18ff */
[----:B------:R-:W-:Y:S02]  /*03f0*/  LEA.HI R8, R18, R17, RZ, 0x7 ;  /* 0x0000001112087211 */ /* 0x000fe400078f38ff */
[C---:B------:R-:W-:Y:S02]  /*0400*/  LOP3.LUT R4, R0.reuse, 0x8, R15, 0xf8, !PT ;  /* 0x0000000800047812 */ /* 0x040fe400078ef80f */
[----:B------:R-:W-:Y:S02]  /*0410*/  LOP3.LUT R9, R0, 0x10, R3, 0xf8, !PT ;  /* 0x0000001000097812 */ /* 0x000fe400078ef803 */
[----:B------:R-:W-:Y:S02]  /*0420*/  SHF.R.U32.HI R10, RZ, 0x3, R0 ;  /* 0x00000003ff0a7819 */ /* 0x000fe40000011600 */
[----:B------:R-:W-:-:S02]  /*0430*/  LOP3.LUT R0, R5, 0x1, RZ, 0xc0, !PT ;  /* 0x0000000105007812 */ /* 0x000fc400078ec0ff */
[----:B------:R-:W-:Y:S02]  /*0440*/  LOP3.LUT R6, R14, 0xfffffff8, RZ, 0xc0, !PT ;  /* 0xfffffff80e067812 */ /* 0x000fe400078ec0ff */
[----:B------:R-:W-:Y:S02]  /*0450*/  SHF.R.S32.HI R8, RZ, 0x7, R8 ;  /* 0x00000007ff087819 */ /* 0x000fe40000011408 */
[----:B------:R-:W-:Y:S01]  /*0460*/  ISETP.NE.U32.AND P0, PT, R0, 0x1, PT ;  /* 0x000000010000780c */ /* 0x000fe20003f05070 */
[----:B------:R-:W-:Y:S01]  /*0470*/  IMAD.IADD R7, R2, 0x1, -R6 ;  /* 0x0000000102077824 */ /* 0x000fe200078e0a06 */
[----:B------:R-:W-:Y:S01]  /*0480*/  LEA.HI R0, R18, R17, RZ, 0x6 ;  /* 0x0000001112007211 */ /* 0x000fe200078f30ff */
[----:B------:R-:W-:Y:S01]  /*0490*/  IMAD.SHL.U32 R6, R12, 0x20, RZ ;  /* 0x000000200c067824 */ /* 0x000fe200078e00ff */
[----:B------:R-:W-:Y:S01]  /*04a0*/  LOP3.LUT R3, R4, R10, RZ, 0x3c, !PT ;  /* 0x0000000a04037212 */ /* 0x000fe200078e3cff */
[----:B------:R-:W-:Y:S01]  /*04b0*/  IMAD R4, R8, 0x800, R11 ;  /* 0x0000080008047824 */ /* 0x000fe200078e020b */
[----:B------:R-:W-:-:S02]  /*04c0*/  LOP3.LUT R2, R20, 0x7ffffffc, RZ, 0xc0, !PT ;  /* 0x7ffffffc14027812 */ /* 0x000fc400078ec0ff */
[----:B------:R-:W-:Y:S01]  /*04d0*/  SHF.R.S32.HI R0, RZ, 0x6, R0 ;  /* 0x00000006ff007819 */ /* 0x000fe20000011400 */
[----:B------:R-:W-:Y:S01]  /*04e0*/  IMAD.IADD R21, R4, 0x1, R3 ;  /* 0x0000000104157824 */ /* 0x000fe200078e0203 */
[----:B------:R-:W-:Y:S01]  /*04f0*/  LOP3.LUT R15, R9, 0x8, R15, 0xf8, !PT ;  /* 0x00000008090f7812 */ /* 0x000fe200078ef80f */
[----:B------:R-:W-:Y:S01]  /*0500*/  IMAD.IADD R9, R17, 0x1, -R2 ;  /* 0x0000000111097824 */ /* 0x000fe200078e0a02 */
[----:B------:R-:W-:Y:S01]  /*0510*/  R2P PR, R5, 0x6 ;  /* 0x0000000605007804 */ /* 0x000fe20000000000 */
[----:B------:R-:W-:Y:S01]  /*0520*/  IMAD.SHL.U32 R4, R17, 0x2, RZ ;  /* 0x0000000211047824 */ /* 0x000fe200078e00ff */
[C---:B------:R-:W-:Y:S01]  /*0530*/  LOP3.LUT P6, RZ, R7.reuse, 0x4, RZ, 0xc0, !PT ;  /* 0x0000000407ff7812 */ /* 0x040fe200078cc0ff */
[C---:B------:R-:W-:Y:S01]  /*0540*/  IMAD R17, R0.reuse, 0x200, R13 ;  /* 0x0000020000117824 */ /* 0x040fe200078e020d */
[----:B------:R-:W-:Y:S01]  /*0550*/  LOP3.LUT P5, RZ, R7, 0x2, RZ, 0xc0, !PT ;  /* 0x0000000207ff7812 */ /* 0x000fe200078ac0ff */
[----:B------:R-:W-:Y:S02]  /*0560*/  IMAD.SHL.U32 R3, R0, 0x8, RZ ;  /* 0x0000000800037824 */ /* 0x000fe400078e00ff */
[----:B------:R-:W-:-:S02]  /*0570*/  IMAD.SHL.U32 R0, R8, 0x20, RZ ;  /* 0x0000002008007824 */ /* 0x000fc400078e00ff */
[----:B------:R-:W-:Y:S01]  /*0580*/  IMAD.SHL.U32 R2, R5, 0x40, RZ ;  /* 0x0000004005027824 */ /* 0x000fe200078e00ff */
[----:B------:R-:W-:Y:S02]  /*0590*/  LOP3.LUT R3, R3, 0x18, RZ, 0xc0, !PT ;  /* 0x0000001803037812 */ /* 0x000fe400078ec0ff */
[----:B------:R-:W-:Y:S02]  /*05a0*/  LOP3.LUT R5, R0, 0x6, R4, 0xf8, !PT ;  /* 0x0000000600057812 */ /* 0x000fe400078ef804 */
[----:B------:R-:W-:Y:S02]  /*05b0*/  LOP3.LUT R2, R2, 0x1c0, RZ, 0xc0, !PT ;  /* 0x000001c002027812 */ /* 0x000fe400078ec0ff */
[----:B------:R-:W-:Y:S01]  /*05c0*/  LOP3.LUT R8, R3, 0x20, R6, 0xf8, !PT ;  /* 0x0000002003087812 */ /* 0x000fe200078ef806 */
[----:B------:R1:W-:Y:S01]  /*05d0*/  STL [R1+0x80], R5 ;  /* 0x0000800501007387 */ /* 0x0003e20000100800 */
[----:B------:R-:W-:-:S04]  /*05e0*/  SHF.R.U32.HI R4, RZ, 0x3, R2 ;  /* 0x00000003ff047819 */ /* 0x000fc80000011602 */
[----:B------:R-:W-:Y:S02]  /*05f0*/  LOP3.LUT R6, R4, R2, R3, 0x1e, !PT ;  /* 0x0000000204067212 */ /* 0x000fe400078e1e03 */
[----:B------:R-:W-:Y:S01]  /*0600*/  LOP3.LUT R3, R11, R15, R10, 0xf6, !PT ;  /* 0x0000000f0b037212 */ /* 0x000fe200078ef60a */
[----:B------:R-:W-:-:S03]  /*0610*/  IMAD.MOV.U32 R10, RZ, RZ, -0x10 ;  /* 0xfffffff0ff0a7424 */ /* 0x000fc600078e00ff */
[----:B------:R-:W-:Y:S02]  /*0620*/  LEA R3, R3, UR5, 0x1 ;  /* 0x0000000503037c11 */ /* 0x000fe4000f8e08ff */
[----:B------:R-:W-:Y:S02]  /*0630*/  SEL R10, R10, 0x10, !P0 ;  /* 0x000000100a0a7807 */ /* 0x000fe40004000000 */
[----:B-1----:R-:W-:Y:S01]  /*0640*/  LOP3.LUT R5, R2, 0x20, R0, 0xf8, !PT ;  /* 0x0000002002057812 */ /* 0x002fe200078ef800 */
[----:B------:R-:W-:Y:S02]  /*0650*/  IMAD.SHL.U32 R0, R9, 0x2, RZ ;  /* 0x0000000209007824 */ /* 0x000fe400078e00ff */
[----:B------:R-:W-:Y:S01]  /*0660*/  IMAD.SHL.U32 R2, R7, 0x40, RZ ;  /* 0x0000004007027824 */ /* 0x000fe200078e00ff */
[----:B------:R-:W-:Y:S01]  /*0670*/  LOP3.LUT R4, R5, R4, RZ, 0x3c, !PT ;  /* 0x0000000405047212 */ /* 0x000fe200078e3cff */
[--C-:B------:R-:W-:Y:S02]  /*0680*/  IMAD R5, R19, 0x400, R0.reuse ;  /* 0x0000040013057824 */ /* 0x100fe400078e0200 */
[----:B------:R-:W-:-:S02]  /*0690*/  IMAD R0, R16, 0x400, R0 ;  /* 0x0000040010007824 */ /* 0x000fc400078e0200 */
[----:B------:R-:W-:Y:S02]  /*06a0*/  IMAD.IADD R13, R5, 0x1, R4 ;  /* 0x00000001050d7824 */ /* 0x000fe400078e0204 */
[----:B------:R-:W-:Y:S01]  /*06b0*/  IMAD.IADD R11, R0, 0x1, R6 ;  /* 0x00000001000b7824 */ /* 0x000fe200078e0206 */
[----:B------:R-:W-:Y:S01]  /*06c0*/  LOP3.LUT R0, R2, 0x1c0, RZ, 0xc0, !PT ;  /* 0x000001c002007812 */ /* 0x000fe200078ec0ff */
[----:B------:R-:W-:Y:S01]  /*06d0*/  IMAD.SHL.U32 R9, R14, 0x40, RZ ;  /* 0x000000400e097824 */ /* 0x000fe200078e00ff */
[----:B------:R-:W-:Y:S01]  /*06e0*/  LEA R13, R13, UR5, 0x1 ;  /* 0x000000050d0d7c11 */ /* 0x000fe2000f8e08ff */
[----:B------:R-:W-:Y:S01]  /*06f0*/  IMAD.SHL.U32 R4, R12, 0x8, RZ ;  /* 0x000000080c047824 */ /* 0x000fe200078e00ff */
[----:B------:R-:W-:Y:S01]  /*0700*/  SHF.R.U32.HI R2, RZ, 0x3, R0 ;  /* 0x00000003ff027819 */ /* 0x000fe20000011600 */
[----:B------:R-:W-:Y:S01]  /*0710*/  IMAD.U32 R5, RZ, RZ, UR4 ;  /* 0x00000004ff057e24 */ /* 0x000fe2000f8e00ff */
[----:B------:R-:W-:Y:S01]  /*0720*/  LOP3.LUT R9, R9, 0xfffffe00, RZ, 0xc0, !PT ;  /* 0xfffffe0009097812 */ /* 0x000fe200078ec0ff */
[----:B------:R-:W-:Y:S01]  /*0730*/  ULEA UR4, UR6, UR7, 0x18 ;  /* 0x0000000706047291 */ /* 0x000fe2000f8ec03f */
[----:B------:R-:W-:Y:S01]  /*0740*/  LOP3.LUT R4, R0, 0x8, R4, 0xf8, !PT ;  /* 0x0000000800047812 */ /* 0x000fe200078ef804 */
[----:B------:R-:W-:Y:S01]  /*0750*/  USHF.R.S32.HI UR6, URZ, 0x1f, UR45 ;  /* 0x0000001f3f067899 */ /* 0x000fe2000801142d */
[----:B------:R-:W-:Y:S01]  /*0760*/  LOP3.LUT R0, R2, R8, R0, 0x1e, !PT ;  /* 0x0000000802007212 */ /* 0x000fe200078e1e00 */
[----:B------:R-:W-:Y:S01]  /*0770*/  USHF.R.S32.HI UR7, URZ, 0x1f, UR54 ;  /* 0x0000001f3f077899 */ /* 0x000fe20008011436 */
[--C-:B------:R-:W-:Y:S01]  /*0780*/  IMAD R7, R19, 0x400, R9.reuse ;  /* 0x0000040013077824 */ /* 0x100fe200078e0209 */
[----:B------:R-:W-:Y:S01]  /*0790*/  LOP3.LUT R2, R4, R2, RZ, 0x3c, !PT ;  /* 0x0000000204027212 */ /* 0x000fe200078e3cff */
[----:B------:R-:W-:Y:S01]  /*07a0*/  IMAD R8, R16, 0x400, R9 ;  /* 0x0000040010087824 */ /* 0x000fe200078e0209 */
[----:B------:R-:W-:Y:S01]  /*07b0*/  LOP3.LUT R9, R0, R9, RZ, 0xfc, !PT ;  /* 0x0000000900097212 */ /* 0x000fe200078efcff */
[----:B------:R-:W-:Y:S01]  /*07c0*/  IMAD.U32 R0, RZ, RZ, UR6 ;  /* 0x00000006ff007e24 */ /* 0x000fe2000f8e00ff */
[----:B------:R-:W-:Y:S01]  /*07d0*/  UIADD3 UR6, UR5, 0x12000, URZ ;  /* 0x0001200005067890 */ /* 0x000fe2000fffe03f */
[----:B------:R-:W-:Y:S01]  /*07e0*/  IMAD.U32 R0, RZ, RZ, UR7 ;  /* 0x00000007ff007e24 */ /* 0x000fe2000f8e00ff */
[----:B------:R-:W-:Y:S01]  /*07f0*/  LEA R12, R17, UR5, 0x1 ;  /* 0x00000005110c7c11 */ /* 0x000fe2000f8e08ff */
[----:B------:R-:W-:-:S02]  /*0800*/  VIADD R14, R22, 0x40 ;  /* 0x00000040160e7836 */ /* 0x000fc40000000000 */
[----:B------:R-:W-:Y:S02]  /*0810*/  VIADD R0, R22, 0x80 ;  /* 0x0000008016007836 */ /* 0x000fe40000000000 */
[----:B------:R-:W-:Y:S01]  /*0820*/  IMAD.MOV.U32 R6, RZ, RZ, 0x20 ;  /* 0x00000020ff067424 */ /* 0x000fe200078e00ff */
[----:B------:R1:W-:Y:S01]  /*0830*/  STL [R1+0x68], R14 ;  /* 0x0000680e01007387 */ /* 0x0003e20000100800 */
[----:B------:R-:W-:Y:S02]  /*0840*/  IMAD.IADD R7, R7, 0x1, R2 ;  /* 0x0000000107077824 */ /* 0x000fe400078e0202 */
[----:B------:R-:W-:Y:S01]  /*0850*/  IMAD.IADD R8, R2, 0x1, R8 ;  /* 0x0000000102087824 */ /* 0x000fe200078e0208 */
[----:B------:R2:W-:Y:S01]  /*0860*/  STL [R1+0x6c], R0 ;  /* 0x00006c0001007387 */ /* 0x0005e20000100800 */
[----:B------:R-:W-:Y:S01]  /*0870*/  IMAD.U32 R2, RZ, RZ, UR7 ;  /* 0x00000007ff027e24 */ /* 0x000fe2000f8e00ff */
[----:B------:R-:W-:Y:S01]  /*0880*/  SEL R2, R6, 0xffffffe0, !P3 ;  /* 0xffffffe006027807 */ /* 0x000fe20005800000 */
[----:B------:R-:W-:Y:S01]  /*0890*/  IMAD.MOV.U32 R5, RZ, RZ, 0x40 ;  /* 0x00000040ff057424 */ /* 0x000fe200078e00ff */
[----:B------:R3:W-:Y:S01]  /*08a0*/  STL [R1+0x2c], R12 ;  /* 0x00002c0c01007387 */ /* 0x0007e20000100800 */
[----:B------:R-:W-:Y:S01]  /*08b0*/  IMAD.U32 R4, RZ, RZ, UR8 ;  /* 0x00000008ff047e24 */ /* 0x000fe2000f8e00ff */
[----:B------:R-:W-:Y:S01]  /*08c0*/  UIADD3 UR7, UR5, 0xc000, URZ ;  /* 0x0000c00005077890 */ /* 0x000fe2000fffe03f */
[----:B------:R-:W-:-:S02]  /*08d0*/  LEA R8, R8, UR6, 0x1 ;  /* 0x0000000608087c11 */ /* 0x000fc4000f8e08ff */
[C---:B------:R-:W-:Y:S02]  /*08e0*/  SEL R4, R5.reuse, 0xffffffc0, !P4 ;  /* 0xffffffc005047807 */ /* 0x040fe40006000000 */
[----:B------:R-:W-:Y:S02]  /*08f0*/  SEL R6, R6, 0xffffffe0, !P5 ;  /* 0xffffffe006067807 */ /* 0x000fe40006800000 */
[----:B------:R-:W-:Y:S02]  /*0900*/  SEL R5, R5, 0xffffffc0, !P6 ;  /* 0xffffffc005057807 */ /* 0x000fe40007000000 */
[----:B-1----:R-:W-:Y:S02]  /*0910*/  LEA R14, R11, UR7, 0x1 ;  /* 0x000000070b0e7c11 */ /* 0x002fe4000f8e08ff */
[----:B------:R-:W-:Y:S02]  /*0920*/  LEA R11, R7, UR5, 0x1 ;  /* 0x00000005070b7c11 */ /* 0x000fe4000f8e08ff */
[----:B--2---:R-:W-:Y:S01]  /*0930*/  LEA R0, R21, UR6, 0x1 ;  /* 0x0000000615007c11 */ /* 0x004fe2000f8e08ff */
[----:B------:R-:W-:-:S02]  /*0940*/  ULDC.64 UR6, c[0x0][0x208] ;  /* 0x0000820000067ab9 */ /* 0x000fc40000000a00 */
[----:B------:R-:W-:Y:S02]  /*0950*/  IMAD.IADD R7, R11, 0x1, R6 ;  /* 0x000000010b077824 */ /* 0x000fe400078e0206 */
[----:B---3--:R-:W-:Y:S01]  /*0960*/  IMAD.IADD R12, R0, 0x1, R2 ;  /* 0x00000001000c7824 */ /* 0x008fe200078e0202 */
[----:B------:R-:W-:Y:S01]  /*0970*/  IADD3 R2, R2, -0x6000, R0 ;  /* 0xffffa00002027810 */ /* 0x000fe20007ffe000 */
[----:B------:R-:W-:-:S03]  /*0980*/  IMAD.IADD R252, R0, 0x1, R4 ;  /* 0x0000000100fc7824 */ /* 0x000fc600078e0204 */
[----:B------:R1:W-:Y:S01]  /*0990*/  STL [R1+0x4], R12 ;  /* 0x0000040c01007387 */ /* 0x0003e20000100800 */
[C---:B------:R-:W-:Y:S02]  /*09a0*/  IMAD.IADD R0, R4.reuse, 0x1, R2 ;  /* 0x0000000104007824 */ /* 0x040fe400078e0202 */
[----:B------:R-:W-:Y:S01]  /*09b0*/  IMAD.IADD R2, R4, 0x1, R3 ;  /* 0x0000000104027824 */ /* 0x000fe200078e0203 */
[----:B------:R-:W-:Y:S01]  /*09c0*/  STL [R1+0x50], R13 ;  /* 0x0000500d01007387 */ /* 0x000fe20000100800 */
[C---:B------:R-:W-:Y:S02]  /*09d0*/  VIADD R4, R14.reuse, 0x40 ;  /* 0x000000400e047836 */ /* 0x040fe40000000000 */
[----:B------:R-:W-:Y:S01]  /*09e0*/  @P2 VIADD R4, R14, 0xffffffc0 ;  /* 0xffffffc00e042836 */ /* 0x000fe20000000000 */
[----:B------:R2:W-:Y:S04]  /*09f0*/  STL [R1+0x10], R0 ;  /* 0x0000100001007387 */ /* 0x0005e80000100800 */
[----:B------:R-:W-:Y:S01]  /*0a00*/  STL [R1+0x78], R14 ;  /* 0x0000780e01007387 */ /* 0x000fe20000100800 */
[----:B-1----:R-:W-:-:S02]  /*0a10*/  VIADD R12, R13, 0x20 ;  /* 0x000000200d0c7836 */ /* 0x002fc40000000000 */
[C---:B------:R-:W-:Y:S02]  /*0a20*/  @P1 VIADD R12, R13.reuse, 0xffffffe0 ;  /* 0xffffffe00d0c1836 */ /* 0x040fe40000000000 */
[----:B--2---:R-:W-:-:S05]  /*0a30*/  IMAD.IADD R0, R13, 0x1, R10 ;  /* 0x000000010d007824 */ /* 0x004fca00078e020a */
[----:B------:R1:W-:Y:S04]  /*0a40*/  STL [R1+0x5c], R0 ;  /* 0x00005c0001007387 */ /* 0x0003e80000100800 */
[----:B------:R-:W-:Y:S04]  /*0a50*/  STL [R1+0x8], R11 ;  /* 0x0000080b01007387 */ /* 0x000fe80000100800 */
[----:B------:R-:W-:Y:S04]  /*0a60*/  STL [R1+0x54], R12 ;  /* 0x0000540c01007387 */ /* 0x000fe80000100800 */
[----:B------:R2:W-:Y:S04]  /*0a70*/  STL [R1+0x7c], R4 ;  /* 0x00007c0401007387 */ /* 0x0005e80000100800 */
[----:B------:R-:W-:Y:S01]  /*0a80*/  STL [R1+0x1c], R8 ;  /* 0x00001c0801007387 */ /* 0x000fe20000100800 */
[----:B-1----:R-:W-:Y:S01]  /*0a90*/  LEA R0, R9, UR5, 0x1 ;  /* 0x0000000509007c11 */ /* 0x002fe2000f8e08ff */
[----:B------:R-:W-:-:S02]  /*0aa0*/  IMAD.IADD R9, R11, 0x1, R5 ;  /* 0x000000010b097824 */ /* 0x000fc400078e0205 */
[----:B--2---:R-:W-:-:S05]  /*0ab0*/  IMAD.IADD R4, R10, 0x1, R12 ;  /* 0x000000010a047824 */ /* 0x004fca00078e020c */
[----:B------:R1:W-:Y:S04]  /*0ac0*/  STL [R1+0x58], R4 ;  /* 0x0000580401007387 */ /* 0x0003e80000100800 */
[----:B------:R-:W-:Y:S04]  /*0ad0*/  STL [R1+0xc], R7 ;  /* 0x00000c0701007387 */ /* 0x000fe80000100800 */
[----:B------:R-:W-:Y:S01]  /*0ae0*/  STL [R1+0x18], R9 ;  /* 0x0000180901007387 */ /* 0x000fe20000100800 */
[--C-:B-1----:R-:W-:Y:S02]  /*0af0*/  IMAD.IADD R4, R5, 0x1, R8.reuse ;  /* 0x0000000105047824 */ /* 0x102fe400078e0208 */
[----:B------:R-:W-:-:S02]  /*0b00*/  IMAD.IADD R8, R6, 0x1, R8 ;  /* 0x0000000106087824 */ /* 0x000fc400078e0208 */
[----:B------:R-:W-:-:S03]  /*0b10*/  IMAD.IADD R5, R7, 0x1, R5 ;  /* 0x0000000107057824 */ /* 0x000fc600078e0205 */
[----:B------:R-:W-:Y:S04]  /*0b20*/  STL [R1+0x28], R8 ;  /* 0x0000280801007387 */ /* 0x000fe80000100800 */
[----:B------:R1:W-:Y:S04]  /*0b30*/  STL [R1+0x20], R4 ;  /* 0x0000200401007387 */ /* 0x0003e80000100800 */
[----:B------:R2:W-:Y:S01]  /*0b40*/  STL [R1+0x14], R5 ;  /* 0x0000140501007387 */ /* 0x0005e20000100800 */
[----:B-1----:R-:W-:-:S05]  /*0b50*/  IMAD.IADD R4, R6, 0x1, R4 ;  /* 0x0000000106047824 */ /* 0x002fca00078e0204 */
[----:B------:R2:W-:Y:S02]  /*0b60*/  STL [R1+0x24], R4 ;  /* 0x0000240401007387 */ /* 0x0005e40000100800 */
.L_x_44:
[----:B------:R-:W-:Y:S01]  /*0b70*/  ULDC.64 UR8, c[0x0][0x308] ;  /* 0x0000c20000087ab9 */ /* 0x000fe20000000a00 */
[----:B------:R-:W-:Y:S01]  /*0b80*/  ULDC.64 UR10, c[0x0][0x300] ;  /* 0x0000c000000a7ab9 */ /* 0x000fe20000000a00 */
[----:B------:R-:W-:Y:S02]  /*0b90*/  UISETP.NE.U32.AND UP3, UPT, UR8, URZ, UPT ;  /* 0x0000003f0800728c */ /* 0x000fe4000bf65070 */
[----:B------:R-:W-:Y:S02]  /*0ba0*/  UISETP.NE.U32.AND UP4, UPT, UR10, URZ, UPT ;  /* 0x0000003f0a00728c */ /* 0x000fe4000bf85070 */
[----:B------:R-:W-:Y:S02]  /*0bb0*/  UISETP.NE.AND.EX UP3, UPT, UR9, URZ, UPT, UP3 ;  /* 0x0000003f0900728c */ /* 0x000fe4000bf65330 */
[----:B------:R-:W-:Y:S02]  /*0bc0*/  UISETP.NE.AND.EX UP4, UPT, UR11, URZ, UPT, UP4 ;  /* 0x0000003f0b00728c */ /* 0x000fe4000bf85340 */
[----:B------:R-:W-:-:S02]  /*0bd0*/  USHF.R.S32.HI UR55, URZ, 0x1f, UR45 ;  /* 0x0000001f3f377899 */ /* 0x000fc4000801142d */
[----:B------:R-:W-:Y:S01]  /*0be0*/  USHF.L.U32 UR16, UR45, 0x2, URZ ;  /* 0x000000022d107899 */ /* 0x000fe2000800063f */
[----:B------:R-:W-:Y:S01]  /*0bf0*/  PLOP3.LUT P0, PT, PT, PT, UP3, 0x80, 0x0 ;  /* 0x000000000000781c */ /* 0x000fe20003f0f038 */
[----:B------:R-:W-:Y:S01]  /*0c00*/  USHF.L.U64.HI UR5, UR45, 0x2, UR55 ;  /* 0x000000022d057899 */ /* 0x000fe20008010237 */
[----:B------:R-:W-:Y:S01]  /*0c10*/  PLOP3.LUT P1, PT, PT, PT, UP4, 0x80, 0x0 ;  /* 0x000000000000781c */ /* 0x000fe20003f2f048 */
[----:B------:R-:W-:Y:S01]  /*0c20*/  ULDC.64 UR12, c[0x0][0x2f0] ;  /* 0x0000bc00000c7ab9 */ /* 0x000fe20000000a00 */
[----:B------:R-:W-:Y:S02]  /*0c30*/  @UP3 UIADD3 UR8, UP0, UR16, UR8, URZ ;  /* 0x0000000810083290 */ /* 0x000fe4000ff1e03f */
[----:B------:R-:W-:Y:S02]  /*0c40*/  UIADD3 UR15, UP2, UR16, UR12, URZ ;  /* 0x0000000c100f7290 */ /* 0x000fe4000ff5e03f */
[----:B------:R-:W-:Y:S02]  /*0c50*/  @UP3 UIADD3.X UR9, UR5, UR9, URZ, UP0, !UPT ;  /* 0x0000000905093290 */ /* 0x000fe400087fe43f */
[----:B------:R-:W-:Y:S01]  /*0c60*/  UISETP.NE.U32.AND UP0, UPT, UR12, URZ, UPT ;  /* 0x0000003f0c00728c */ /* 0x000fe2000bf05070 */
[----:B-12---:R-:W-:Y:S01]  /*0c70*/  IMAD.U32 R4, RZ, RZ, UR8 ;  /* 0x00000008ff047e24 */ /* 0x006fe2000f8e00ff */
[----:B------:R-:W-:-:S02]  /*0c80*/  @UP4 UIADD3 UR10, UP1, UR16, UR10, URZ ;  /* 0x0000000a100a4290 */ /* 0x000fc4000ff3e03f */
[----:B------:R-:W-:Y:S01]  /*0c90*/  UIADD3.X UR14, UR5, UR13, URZ, UP2, !UPT ;  /* 0x0000000d050e7290 */ /* 0x000fe200097fe43f */
[----:B------:R-:W-:Y:S01]  /*0ca0*/  IMAD.U32 R5, RZ, RZ, UR9 ;  /* 0x00000009ff057e24 */ /* 0x000fe2000f8e00ff */
[----:B------:R-:W-:Y:S01]  /*0cb0*/  UISETP.NE.AND.EX UP2, UPT, UR13, URZ, UPT, UP0 ;  /* 0x0000003f0d00728c */ /* 0x000fe2000bf45300 */
[----:B------:R-:W-:Y:S02]  /*0cc0*/  ULDC.U8 UR17, c[0x0][0x3c2] ;  /* 0x0000f08000117ab9 */ /* 0x000fe40000000000 */
[----:B------:R-:W-:Y:S01]  /*0cd0*/  ULDC.64 UR12, c[0x0][0x2f8] ;  /* 0x0000be00000c7ab9 */ /* 0x000fe20000000a00 */
[----:B------:R-:W-:Y:S01]  /*0ce0*/  @UP4 UIADD3.X UR11, UR5, UR11, URZ, UP1, !UPT ;  /* 0x0000000b050b4290 */ /* 0x000fe20008ffe43f */
[----:B------:R-:W-:Y:S01]  /*0cf0*/  IMAD.U32 R6, RZ, RZ, UR10 ;  /* 0x0000000aff067e24 */ /* 0x000fe2000f8e00ff */
[----:B------:R-:W-:Y:S01]  /*0d00*/  UISETP.NE.AND UP1, UPT, UR17, URZ, UPT ;  /* 0x0000003f1100728c */ /* 0x000fe2000bf25270 */
[----:B------:R-:W-:Y:S01]  /*0d10*/  PLOP3.LUT P3, PT, PT, PT, UP2, 0x80, 0x0 ;  /* 0x000000000000781c */ /* 0x000fe20003f6f028 */
[----:B------:R-:W-:Y:S01]  /*0d20*/  UISETP.EQ.U32.AND UP4, UPT, UR12, URZ, UPT ;  /* 0x0000003f0c00728c */ /* 0x000fe2000bf82070 */
[----:B------:R1:W2:Y:S01]  /*0d30*/  @P0 LDG.E R8, desc[UR6][R4.64] ;  /* 0x0000000604080981 */ /* 0x0002a2000c1e1900 */
[----:B------:R-:W-:-:S02]  /*0d40*/  IMAD.U32 R7, RZ, RZ, UR11 ;  /* 0x0000000bff077e24 */ /* 0x000fc4000f8e00ff */
[----:B------:R-:W-:Y:S02]  /*0d50*/  UISETP.EQ.OR.EX UP4, UPT, UR13, URZ, !UP1, UP4 ;  /* 0x0000003f0d00728c */ /* 0x000fe4000cf82740 */
[----:B------:R-:W-:Y:S01]  /*0d60*/  UIADD3 UR8, UP0, UR16, UR12, URZ ;  /* 0x0000000c10087290 */ /* 0x000fe2000ff1e03f */
[----:B---3--:R-:W3:Y:S03]  /*0d70*/  @P1 LDG.E R10, desc[UR6][R6.64] ;  /* 0x00000006060a1981 */ /* 0x008ee6000c1e1900 */
[----:B------:R-:W-:Y:S01]  /*0d80*/  PLOP3.LUT P2, PT, PT, PT, UP4, 0x80, 0x0 ;  /* 0x000000000000781c */ /* 0x000fe20003f4f048 */
[----:B------:R-:W-:Y:S01]  /*0d90*/  UIADD3.X UR5, UR5, UR13, URZ, UP0, !UPT ;  /* 0x0000000d05057290 */ /* 0x000fe200087fe43f */
[----:B-1----:R-:W-:Y:S02]  /*0da0*/  IMAD.U32 R4, RZ, RZ, UR15 ;  /* 0x0000000fff047e24 */ /* 0x002fe4000f8e00ff */
[----:B------:R-:W-:-:S05]  /*0db0*/  IMAD.U32 R5, RZ, RZ, UR14 ;  /* 0x0000000eff057e24 */ /* 0x000fca000f8e00ff */
[----:B----4-:R-:W4:Y:S04]  /*0dc0*/  @P3 LDG.E R9, desc[UR6][R4.64] ;  /* 0x0000000604093981 */ /* 0x010f28000c1e1900 */
[----:B-----5:R1:W5:Y:S02]  /*0dd0*/  @P3 LDG.E R6, desc[UR6][R4.64+0x4] ;  /* 0x0000040604063981 */ /* 0x020364000c1e1900 */
[----:B-1----:R-:W-:Y:S01]  /*0de0*/  IMAD.U32 R4, RZ, RZ, UR8 ;  /* 0x00000008ff047e24 */ /* 0x002fe2000f8e00ff */
[----:B------:R-:W-:Y:S01]  /*0df0*/  UMOV UR19, URZ ;  /* 0x0000003f00137c82 */ /* 0x000fe20008000000 */
[----:B------:R-:W-:Y:S01]  /*0e00*/  IMAD.U32 R5, RZ, RZ, UR5 ;  /* 0x00000005ff057e24 */ /* 0x000fe2000f8e00ff */
[----:B------:R-:W-:Y:S01]  /*0e10*/  @!UP3 ULDC.64 UR8, c[0x0][0x318] ;  /* 0x0000c6000008bab9 */ /* 0x000fe20000000a00 */
[----:B------:R-:W-:-:S03]  /*0e20*/  @!UP3 ULDC UR5, c[0x0][0x2cc] ;  /* 0x0000b3000005bab9 */ /* 0x000fc60000000800 */
[----:B------:R-:W5:Y:S01]  /*0e30*/  @!P2 LDG.E R7, desc[UR6][R4.64] ;  /* 0x000000060407a981 */ /* 0x000f62000c1e1900 */
[----:B------:R-:W-:-:S04]  /*0e40*/  @!UP3 UISETP.NE.U32.AND UP0, UPT, UR8, URZ, UPT ;  /* 0x0000003f0800b28c */ /* 0x000fc8000bf05070 */
[----:B------:R-:W-:Y:S01]  /*0e50*/  @!UP3 UISETP.NE.AND.EX UP0, UPT, UR9, URZ, UPT, UP0 ;  /* 0x0000003f0900b28c */ /* 0x000fe2000bf05300 */
[----:B------:R-:W-:Y:S01]  /*0e60*/  UMOV UR16, 0xffffffff ;  /* 0xffffffff00107882 */ /* 0x000fe20000000000 */
[----:B------:R-:W-:Y:S02]  /*0e70*/  UMOV UR27, 0xffffffff ;  /* 0xffffffff001b7882 */ /* 0x000fe40000000000 */
[----:B------:R-:W-:Y:S02]  /*0e80*/  @!UP3 USEL UR9, UR5, URZ, UP0 ;  /* 0x0000003f0509b287 */ /* 0x000fe40008000000 */
[----:B------:R-:W-:Y:S01]  /*0e90*/  USHF.L.U32 UR32, UR26, 0x6, URZ ;  /* 0x000000061a207899 */ /* 0x000fe2000800063f */
[----:B------:R-:W-:Y:S01]  /*0ea0*/  ULDC UR8, c[0x0][0x2c8] ;  /* 0x0000b20000087ab9 */ /* 0x000fe20000000800 */
[----:B--2---:R-:W-:Y:S02]  /*0eb0*/  @P0 R2UR UR10, R8 ;  /* 0x00000000080a02ca */ /* 0x004fe400000e0000 */
[----:B------:R-:W-:-:S02]  /*0ec0*/  ISETP.NE.U32.AND P0, PT, RZ, UR12, PT ;  /* 0x0000000cff007c0c */ /* 0x000fc4000bf05070 */
[----:B---3--:R-:W-:Y:S02]  /*0ed0*/  @P1 R2UR UR19, R10 ;  /* 0x000000000a1312ca */ /* 0x008fe400000e0000 */
[----:B------:R-:W-:-:S11]  /*0ee0*/  ISETP.NE.AND.EX P0, PT, RZ, UR13, PT, P0 ;  /* 0x0000000dff007c0c */ /* 0x000fd6000bf05300 */
[----:B------:R-:W-:Y:S01]  /*0ef0*/  @UP3 UIADD3 UR5, UR10, -UR19, URZ ;  /* 0x800000130a053290 */ /* 0x000fe2000fffe03f */
[----:B----4-:R-:W-:Y:S02]  /*0f00*/  @P3 R2UR UR16, R9 ;  /* 0x00000000091032ca */ /* 0x010fe400000e0000 */
[----:B-----5:R-:W-:Y:S02]  /*0f10*/  @P3 R2UR UR11, R6 ;  /* 0x00000000060b32ca */ /* 0x020fe400000e0000 */
[----:B------:R-:W-:Y:S01]  /*0f20*/  @!P2 R2UR UR27, R7 ;  /* 0x00000000071ba2ca */ /* 0x000fe200000e0000 */
[----:B------:R-:W-:-:S14]  /*0f30*/  @!P0 BRA `(.L_x_0) ;  /* 0x0000000000188947 */ /* 0x000fdc0003800000 */
[----:B------:R-:W-:-:S13]  /*0f40*/  PLOP3.LUT P0, PT, PT, PT, UP1, 0x80, 0x0 ;  /* 0x000000000000781c */ /* 0x000fda0003f0f018 */
[----:B------:R-:W2:Y:S04]  /*0f50*/  @P0 LDG.E R6, desc[UR6][R4.64+0x4] ;  /* 0x0000040604060981 */ /* 0x000ea8000c1e1900 */
[----:B------:R-:W3:Y:S01]  /*0f60*/  @!P0 LDG.E R4, desc[UR6][R4.64] ;  /* 0x0000000604048981 */ /* 0x000ee2000c1e1900 */
[----:B--2---:R-:W-:-:S13]  /*0f70*/  @P0 R2UR UR8, R6 ;  /* 0x00000000060802ca */ /* 0x004fda00000e0000 */
[----:B------:R-:W-:-:S07]  /*0f80*/  @UP1 UIADD3 UR8, UR8, -UR27, URZ ;  /* 0x8000001b08081290 */ /* 0x000fce000fffe03f */
[----:B---3--:R-:W-:-:S15]  /*0f90*/  @!P0 R2UR UR8, R4 ;  /* 0x00000000040882ca */ /* 0x008fde00000e0000 */
.L_x_0:
[----:B------:R-:W-:Y:S02]  /*0fa0*/  @!UP3 UIADD3 UR5, UR9, UR8, -UR19 ;  /* 0x000000080905b290 */ /* 0x000fe4000fffe813 */
[----:B------:R-:W-:Y:S02]  /*0fb0*/  @UP2 UIADD3 UR35, UR11, -UR16, URZ ;  /* 0x800000100b232290 */ /* 0x000fe4000fffe03f */
[----:B------:R-:W-:-:S05]  /*0fc0*/  UISETP.GT.AND UP0, UPT, UR5, UR32, UPT ;  /* 0x000000200500728c */ /* 0x000fca000bf04270 */
[----:B------:R-:W-:Y:S01]  /*0fd0*/  @!UP2 ULDC UR35, c[0x0][0x2c4] ;  /* 0x0000b1000023aab9 */ /* 0x000fe20000000800 */
[----:B------:R-:W-:-:S13]  /*0fe0*/  PLOP3.LUT P0, PT, PT, PT, UP0, 0x80, 0x0 ;  /* 0x000000000000781c */ /* 0x000fda0003f0f008 */
[----:B------:R-:W-:Y:S05]  /*0ff0*/  @!P0 BRA `(.L_x_1) ;  /* 0x0000008000d48947 */ /* 0x000fea0003800000 */
[----:B------:R-:W1:Y:S01]  /*1000*/  LDC R9, c[0x0][0x278] ;  /* 0x00009e00ff097b82 */ /* 0x000e620000000800 */
[----:B------:R-:W-:Y:S01]  /*1010*/  IABS R7, UR54 ;  /* 0x0000003600077c13 */ /* 0x000fe20008000000 */
[----:B------:R-:W-:Y:S01]  /*1020*/  ULDC.64 UR10, c[0x0][0x488] ;  /* 0x00012200000a7ab9 */ /* 0x000fe20000000a00 */
[----:B------:R-:W-:Y:S01]  /*1030*/  UISETP.NE.AND UP1, UPT, UR16, -0x1, UPT ;  /* 0xffffffff1000788c */ /* 0x000fe2000bf25270 */
[----:B------:R-:W-:Y:S01]  /*1040*/  ULDC.64 UR8, c[0x0][0x228] ;  /* 0x00008a0000087ab9 */ /* 0x000fe20000000a00 */
[----:B------:R-:W-:Y:S01]  /*1050*/  ULDC UR56, c[0x0][0x2d4] ;  /* 0x0000b50000387ab9 */ /* 0x000fe20000000800 */
[----:B------:R-:W-:Y:S02]  /*1060*/  UIMAD.WIDE.U32 UR20, UR45, UR8, URZ ;  /* 0x000000082d1472a5 */ /* 0x000fe4000f8e003f */
[----:B------:R-:W2:Y:S01]  /*1070*/  S2UR UR12, SR_CTAID.X ;  /* 0x00000000000c79c3 */ /* 0x000ea20000002500 */
[----:B------:R-:W-:Y:S02]  /*1080*/  UIMAD UR8, UR55, UR8, URZ ;  /* 0x00000008370872a4 */ /* 0x000fe4000f8e023f */
[----:B------:R-:W-:-:S02]  /*1090*/  USHF.R.S32.HI UR24, URZ, 0x1f, UR56 ;  /* 0x0000001f3f187899 */ /* 0x000fc40008011438 */
[----:B------:R-:W-:Y:S02]  /*10a0*/  UIMAD UR22, UR45, UR9, UR8 ;  /* 0x000000092d1672a4 */ /* 0x000fe4000f8e0208 */
[----:B------:R-:W-:Y:S01]  /*10b0*/  USHF.L.U32 UR14, UR45, 0x7, URZ ;  /* 0x000000072d0e7899 */ /* 0x000fe2000800063f */
[----:B------:R-:W-:Y:S01]  /*10c0*/  @!UP1 ULDC.64 UR8, c[0x0][0x418] ;  /* 0x0001060000089ab9 */ /* 0x000fe20000000a00 */
[----:B------:R-:W-:Y:S01]  /*10d0*/  ULDC.64 UR30, c[0x0][0x240] ;  /* 0x00009000001e7ab9 */ /* 0x000fe20000000a00 */
[----:B------:R-:W-:Y:S01]  /*10e0*/  ULDC UR58, c[0x0][0x2dc] ;  /* 0x0000b700003a7ab9 */ /* 0x000fe20000000800 */
[----:B------:R-:W-:Y:S01]  /*10f0*/  ULDC UR57, c[0x0][0x270] ;  /* 0x00009c0000397ab9 */ /* 0x000fe20000000800 */
[----:B------:R-:W-:Y:S02]  /*1100*/  USEL UR42, UR14, URZ, UP2 ;  /* 0x0000003f0e2a7287 */ /* 0x000fe40009000000 */
[----:B------:R-:W-:Y:S01]  /*1110*/  @!UP1 UIMAD.WIDE.U32 UR38, UR45, UR8, URZ ;  /* 0x000000082d2692a5 */ /* 0x000fe2000f8e003f */
[----:B-1----:R-:W-:Y:S01]  /*1120*/  IABS R8, R9 ;  /* 0x0000000900087213 */ /* 0x002fe20000000000 */
[----:B------:R-:W-:Y:S01]  /*1130*/  UIMAD.WIDE.U32 UR14, UR16, UR30, URZ ;  /* 0x0000001e100e72a5 */ /* 0x000fe2000f8e003f */
[----:B------:R-:W-:Y:S01]  /*1140*/  ISETP.NE.AND P3, PT, R9, RZ, PT ;  /* 0x000000ff0900720c */ /* 0x000fe20003f65270 */
[----:B------:R-:W-:Y:S01]  /*1150*/  ULDC.U8 UR25, c[0x0][0x3d8] ;  /* 0x0000f60000197ab9 */ /* 0x000fe20000000000 */
[----:B------:R-:W1:Y:S01]  /*1160*/  I2F.RP R4, R8 ;  /* 0x0000000800047306 */ /* 0x000e620000209400 */
[----:B------:R-:W-:-:S02]  /*1170*/  USHF.L.U64.HI UR13, UR45, 0x7, UR55 ;  /* 0x000000072d0d7899 */ /* 0x000fc40008010237 */
[----:B------:R-:W-:Y:S02]  /*1180*/  UISETP.NE.AND UP3, UPT, UR25, URZ, UPT ;  /* 0x0000003f1900728c */ /* 0x000fe4000bf65270 */
[----:B--2---:R-:W-:Y:S02]  /*1190*/  UIMAD.WIDE.U32 UR36, UR12, UR10, URZ ;  /* 0x0000000a0c2472a5 */ /* 0x004fe4000f8e003f */
[----:B------:R-:W-:Y:S02]  /*11a0*/  USEL UR53, UR20, UR14, !UP1 ;  /* 0x0000000e14357287 */ /* 0x000fe4000c800000 */
[----:B------:R-:W-:Y:S02]  /*11b0*/  UIMAD UR49, UR12, UR11, UR37 ;  /* 0x0000000b0c3172a4 */ /* 0x000fe4000f8e0225 */
[----:B------:R-:W-:Y:S01]  /*11c0*/  UIADD3 UR12, UR35, 0x3f, URZ ;  /* 0x0000003f230c7890 */ /* 0x000fe2000fffe03f */
[----:B------:R-:W-:Y:S01]  /*11d0*/  @UP1 ULDC.64 UR10, c[0x0][0x420] ;  /* 0x00010800000a1ab9 */ /* 0x000fe20000000a00 */
[----:B------:R-:W-:Y:S01]  /*11e0*/  UIMAD UR23, UR16, UR31, URZ ;  /* 0x0000001f101772a4 */ /* 0x000fe2000f8e023f */
[----:B-1----:R-:W1:Y:S01]  /*11f0*/  MUFU.RCP R4, R4 ;  /* 0x0000000400047308 */ /* 0x002e620000001000 */
[----:B------:R-:W-:-:S02]  /*1200*/  USHF.R.S32.HI UR17, URZ, 0x1f, UR12 ;  /* 0x0000001f3f117899 */ /* 0x000fc4000801140c */
[----:B------:R-:W-:Y:S02]  /*1210*/  @UP1 UIMAD.WIDE.U32 UR40, UR16, UR10, URZ ;  /* 0x0000000a102812a5 */ /* 0x000fe4000f8e003f */
[----:B------:R-:W-:Y:S02]  /*1220*/  @!UP1 UIMAD UR10, UR55, UR8, URZ ;  /* 0x00000008370a92a4 */ /* 0x000fe4000f8e023f */
[----:B------:R-:W-:Y:S02]  /*1230*/  ULEA.HI UR44, UR17, UR12, URZ, 0x6 ;  /* 0x0000000c112c7291 */ /* 0x000fe4000f8f303f */
[----:B------:R-:W-:Y:S02]  /*1240*/  UIMAD UR12, UR24, UR45, URZ ;  /* 0x0000002d180c72a4 */ /* 0x000fe4000f8e023f */
[----:B------:R-:W-:Y:S02]  /*1250*/  @UP1 UIMAD UR47, UR16, UR11, UR41 ;  /* 0x0000000b102f12a4 */ /* 0x000fe4000f8e0229 */
[----:B------:R-:W-:-:S02]  /*1260*/  @!UP1 UIMAD UR34, UR45, UR9, UR10 ;  /* 0x000000092d2292a4 */ /* 0x000fc4000f8e020a */
[----:B------:R-:W-:Y:S01]  /*1270*/  UIMAD.WIDE UR8, UR58, UR57, URZ ;  /* 0x000000393a0872a5 */ /* 0x000fe2000f8e023f */
[----:B-1----:R-:W-:Y:S01]  /*1280*/  VIADD R4, R4, 0xffffffe ;  /* 0x0ffffffe04047836 */ /* 0x002fe20000000000 */
[----:B------:R-:W-:Y:S02]  /*1290*/  UIMAD.WIDE.U32 UR10, UR45, UR56, URZ ;  /* 0x000000382d0a72a5 */ /* 0x000fe4000f8e003f */
[----:B------:R-:W-:Y:S01]  /*12a0*/  UIMAD UR12, UR55, UR56, UR12 ;  /* 0x00000038370c72a4 */ /* 0x000fe2000f8e020c */
[----:B------:R-:W1:Y:S01]  /*12b0*/  F2I.FTZ.U32.TRUNC.NTZ R5, R4 ;  /* 0x0000000400057305 */ /* 0x000e62000021f000 */
[----:B------:R-:W-:Y:S02]  /*12c0*/  UIMAD UR17, UR9, UR10, URZ ;  /* 0x0000000a091172a4 */ /* 0x000fe4000f8e023f */
[----:B------:R-:W-:Y:S02]  /*12d0*/  UIADD3 UR14, UR11, UR12, URZ ;  /* 0x0000000c0b0e7290 */ /* 0x000fe4000fffe03f */
[----:B------:R-:W-:-:S02]  /*12e0*/  USEL UR43, UR13, URZ, UP2 ;  /* 0x0000003f0d2b7287 */ /* 0x000fc40009000000 */
[----:B------:R-:W-:Y:S02]  /*12f0*/  UIADD3 UR46, UR21, UR22, URZ ;  /* 0x00000016152e7290 */ /* 0x000fe4000fffe03f */
[----:B------:R-:W-:Y:S02]  /*1300*/  UIMAD.WIDE.U32 UR12, UR8, UR10, URZ ;  /* 0x0000000a080c72a5 */ /* 0x000fe4000f8e003f */
[----:B------:R-:W-:Y:S02]  /*1310*/  @UP1 UIADD3 UR46, UR15, UR23, URZ ;  /* 0x000000170f2e1290 */ /* 0x000fe4000fffe03f */
[----:B------:R-:W-:Y:S01]  /*1320*/  UIMAD.WIDE.U32 UR10, UR8, UR16, URZ ;  /* 0x00000010080a72a5 */ /* 0x000fe2000f8e003f */
[----:B-1----:R-:W-:Y:S01]  /*1330*/  IMAD.MOV R4, RZ, RZ, -R5 ;  /* 0x000000ffff047224 */ /* 0x002fe200078e0a05 */
[----:B------:R-:W-:Y:S02]  /*1340*/  UIMAD UR14, UR8, UR14, UR17 ;  /* 0x0000000e080e72a4 */ /* 0x000fe4000f8e0211 */
[----:B------:R-:W-:Y:S01]  /*1350*/  UIMAD UR15, UR9, UR16, URZ ;  /* 0x00000010090f72a4 */ /* 0x000fe2000f8e023f */
[----:B------:R-:W-:Y:S01]  /*1360*/  IMAD R6, R4, R8, RZ ;  /* 0x0000000804067224 */ /* 0x000fe200078e02ff */
[----:B------:R-:W-:Y:S01]  /*1370*/  ULDC UR50, c[0x0][0x2c4] ;  /* 0x0000b10000327ab9 */ /* 0x000fe20000000800 */
[----:B------:R-:W-:Y:S01]  /*1380*/  IMAD.MOV.U32 R4, RZ, RZ, RZ ;  /* 0x000000ffff047224 */ /* 0x000fe200078e00ff */
[----:B------:R-:W-:-:S02]  /*1390*/  USEL UR52, UR12, UR10, !UP1 ;  /* 0x0000000a0c347287 */ /* 0x000fc4000c800000 */
[----:B------:R-:W-:Y:S01]  /*13a0*/  UIADD3 UR21, UR13, UR14, URZ ;  /* 0x0000000e0d157290 */ /* 0x000fe2000fffe03f */
[----:B------:R-:W-:Y:S01]  /*13b0*/  IMAD.HI.U32 R4, R5, R6, R4 ;  /* 0x0000000605047227 */ /* 0x000fe200078e0004 */
[----:B------:R-:W-:Y:S01]  /*13c0*/  MOV R5, R7 ;  /* 0x0000000700057202 */ /* 0x000fe20000000f00 */
[----:B------:R-:W-:Y:S02]  /*13d0*/  @UP1 UIADD3 UR21, UR11, UR15, URZ ;  /* 0x0000000f0b151290 */ /* 0x000fe4000fffe03f */
[----:B------:R-:W-:Y:S02]  /*13e0*/  @UP3 UIMAD UR10, UR45, UR50, URZ ;  /* 0x000000322d0a32a4 */ /* 0x000fe4000f8e023f */
[----:B------:R-:W-:Y:S01]  /*13f0*/  IMAD.HI.U32 R4, R4, R5, RZ ;  /* 0x0000000504047227 */ /* 0x000fe200078e00ff */
[----:B------:R-:W-:Y:S02]  /*1400*/  ULOP3.LUT UR11, UR44, 0xffffffc0, URZ, 0xc0, !UPT ;  /* 0xffffffc02c0b7892 */ /* 0x000fe4000f8ec03f */
[----:B------:R-:W-:Y:S01]  /*1410*/  UISETP.NE.AND UP0, UPT, UR27, -0x1, UPT ;  /* 0xffffffff1b00788c */ /* 0x000fe2000bf05270 */
[----:B------:R-:W-:Y:S01]  /*1420*/  IMAD.MOV R6, RZ, RZ, -R4 ;  /* 0x000000ffff067224 */ /* 0x000fe200078e0a04 */
[----:B------:R-:W-:-:S02]  /*1430*/  @UP3 USEL UR10, UR10, UR16, !UP1 ;  /* 0x000000100a0a3287 */ /* 0x000fc4000c800000 */
[----:B------:R-:W-:Y:S01]  /*1440*/  UIADD3 UR20, UR11, -0x40, URZ ;  /* 0xffffffc00b147890 */ /* 0x000fe2000fffe03f */
[C---:B------:R-:W-:Y:S01]  /*1450*/  IMAD R5, R8.reuse, R6, R5 ;  /* 0x0000000608057224 */ /* 0x040fe200078e0205 */
[----:B------:R-:W-:Y:S01]  /*1460*/  @UP3 ULDC UR14, c[0x0][0x2e4] ;  /* 0x0000b900000e3ab9 */ /* 0x000fe20000000800 */
[----:B------:R-:W-:Y:S02]  /*1470*/  @!UP3 UIMAD UR11, UR45, UR57, UR54 ;  /* 0x000000392d0bb2a4 */ /* 0x000fe4000f8e0236 */
[----:B------:R-:W-:Y:S01]  /*1480*/  @UP3 UIMAD UR17, UR54, UR14, UR10 ;  /* 0x0000000e361132a4 */ /* 0x000fe2000f8e020a */
[----:B------:R-:W-:Y:S01]  /*1490*/  ISETP.GT.U32.AND P1, PT, R8, R5, PT ;  /* 0x000000050800720c */ /* 0x000fe20003f24070 */
[----:B------:R-:W-:Y:S02]  /*14a0*/  USHF.R.S32.HI UR15, URZ, 0x1f, UR20 ;  /* 0x0000001f3f0f7899 */ /* 0x000fe40008011414 */
[----:B------:R-:W-:Y:S02]  /*14b0*/  UIADD3 UR10, UP2, UR20, UR42, URZ ;  /* 0x0000002a140a7290 */ /* 0x000fe4000ff5e03f */
[----:B------:R-:W-:Y:S01]  /*14c0*/  @!UP3 UIMAD UR17, UR11, UR50, URZ ;  /* 0x000000320b11b2a4 */ /* 0x000fe2000f8e023f */
[----:B------:R-:W-:Y:S01]  /*14d0*/  ULDC.U8 UR28, c[0x0][0x480] ;  /* 0x00012000001c7ab9 */ /* 0x000fe20000000000 */
[----:B------:R-:W-:-:S02]  /*14e0*/  UIADD3.X UR11, UR15, UR43, URZ, UP2, !UPT ;  /* 0x0000002b0f0b7290 */ /* 0x000fc400097fe43f */
[----:B------:R-:W-:Y:S02]  /*14f0*/  UIMAD UR9, UR9, UR10, URZ ;  /* 0x0000000a090972a4 */ /* 0x000fe4000f8e023f */
[----:B------:R-:W-:Y:S02]  /*1500*/  @UP0 UIADD3 UR18, UR19, UR27, URZ ;  /* 0x0000001b13120290 */ /* 0x000fe4000fffe03f */
[----:B------:R-:W-:Y:S01]  /*1510*/  @!P1 IMAD.IADD R5, R5, 0x1, -R8 ;  /* 0x0000000105059824 */ /* 0x000fe200078e0a08 */
[----:B------:R-:W-:Y:S01]  /*1520*/  @!P1 IADD3 R4, R4, 0x1, RZ ;  /* 0x0000000104049810 */ /* 0x000fe20007ffe0ff */
[----:B------:R-:W-:Y:S01]  /*1530*/  @UP0 UIADD3 UR33, UR19, UR27, URZ ;  /* 0x0000001b13210290 */ /* 0x000fe2000fffe03f */
[----:B------:R-:W-:Y:S01]  /*1540*/  PLOP3.LUT P1, PT, PT, PT, UP0, 0x80, 0x0 ;  /* 0x000000000000781c */ /* 0x000fe20003f2f008 */
[----:B------:R-:W-:Y:S01]  /*1550*/  UISETP.NE.AND UP4, UPT, UR28, URZ, UPT ;  /* 0x0000003f1c00728c */ /* 0x000fe2000bf85270 */
[----:B------:R-:W-:Y:S01]  /*1560*/  ISETP.GE.U32.AND P0, PT, R5, R8, PT ;  /* 0x000000080500720c */ /* 0x000fe20003f06070 */
[----:B------:R-:W-:Y:S01]  /*1570*/  @UP0 ULDC.64 UR24, c[0x0][0x250] ;  /* 0x0000940000180ab9 */ /* 0x000fe20000000a00 */
[----:B------:R-:W-:Y:S01]  /*1580*/  LOP3.LUT R5, R9, UR54, RZ, 0x3c, !PT ;  /* 0x0000003609057c12 */ /* 0x000fe2000f8e3cff */
[----:B------:R-:W-:Y:S01]  /*1590*/  @UP0 ULDC.64 UR28, c[0x0][0x248] ;  /* 0x00009200001c0ab9 */ /* 0x000fe20000000a00 */
[----:B------:R-:W-:-:S02]  /*15a0*/  UIMAD.WIDE.U32 UR22, UR8, UR10, URZ ;  /* 0x0000000a081672a5 */ /* 0x000fc4000f8e003f */
[----:B------:R-:W-:Y:S01]  /*15b0*/  ISETP.GE.AND P2, PT, R5, RZ, PT ;  /* 0x000000ff0500720c */ /* 0x000fe20003f46270 */
[----:B------:R-:W-:Y:S02]  /*15c0*/  UIMAD UR10, UR8, UR11, UR9 ;  /* 0x0000000b080a72a4 */ /* 0x000fe4000f8e0209 */
[----:B------:R-:W-:Y:S02]  /*15d0*/  @UP0 UIMAD.WIDE.U32 UR12, UR18, UR28, URZ ;  /* 0x0000001c120c02a5 */ /* 0x000fe4000f8e003f */
[----:B------:R-:W-:Y:S02]  /*15e0*/  @UP0 UIMAD.WIDE.U32 UR8, UR33, UR24, URZ ;  /* 0x00000018210802a5 */ /* 0x000fe4000f8e003f */
[----:B------:R-:W-:Y:S01]  /*15f0*/  @P0 VIADD R4, R4, 0x1 ;  /* 0x0000000104040836 */ /* 0x000fe20000000000 */
[----:B------:R-:W-:Y:S01]  /*1600*/  UIMAD UR48, UR54, UR58, URZ ;  /* 0x0000003a363072a4 */ /* 0x000fe2000f8e023f */
[----:B------:R-:W-:Y:S01]  /*1610*/  PLOP3.LUT P0, PT, PT, PT, UP3, 0x80, 0x0 ;  /* 0x000000000000781c */ /* 0x000fe20003f0f038 */
[----:B------:R-:W-:Y:S01]  /*1620*/  @UP0 UIMAD UR14, UR18, UR29, URZ ;  /* 0x0000001d120e02a4 */ /* 0x000fe2000f8e023f */
[----:B------:R-:W-:Y:S01]  /*1630*/  IMAD.MOV.U32 R17, RZ, RZ, R4 ;  /* 0x000000ffff117224 */ /* 0x000fe200078e0004 */
[----:B------:R-:W-:-:S02]  /*1640*/  @UP0 UIMAD UR11, UR33, UR25, URZ ;  /* 0x00000019210b02a4 */ /* 0x000fc4000f8e023f */
[----:B------:R-:W-:Y:S02]  /*1650*/  @!UP1 UIADD3 UR47, UR39, UR34, URZ ;  /* 0x00000022272f9290 */ /* 0x000fe4000fffe03f */
[----:B------:R-:W-:Y:S01]  /*1660*/  USEL UR50, UR36, URZ, UP4 ;  /* 0x0000003f24327287 */ /* 0x000fe2000a000000 */
[----:B------:R-:W-:Y:S01]  /*1670*/  @!P2 IADD3 R17, -R17, RZ, RZ ;  /* 0x000000ff1111a210 */ /* 0x000fe20007ffe1ff */
[----:B------:R-:W-:Y:S01]  /*1680*/  USHF.R.S32.HI UR37, URZ, 0x1f, UR32 ;  /* 0x0000001f3f257899 */ /* 0x000fe20008011420 */
[----:B------:R-:W-:Y:S01]  /*1690*/  @!P3 LOP3.LUT R17, RZ, R9, RZ, 0x33, !PT ;  /* 0x00000009ff11b212 */ /* 0x000fe200078e33ff */
[----:B------:R-:W-:Y:S02]  /*16a0*/  USHF.R.S32.HI UR51, URZ, 0x1f, UR48 ;  /* 0x0000001f3f337899 */ /* 0x000fe40008011430 */
[----:B------:R-:W-:Y:S02]  /*16b0*/  @UP0 UIADD3 UR42, UR9, UR11, URZ ;  /* 0x0000000b092a0290 */ /* 0x000fe4000fffe03f */
[----:B------:R-:W-:-:S02]  /*16c0*/  USEL UR49, UR49, URZ, UP4 ;  /* 0x0000003f31317287 */ /* 0x000fc4000a000000 */
[----:B------:R-:W-:Y:S02]  /*16d0*/  UIADD3 UR43, UR23, UR10, URZ ;  /* 0x0000000a172b7290 */ /* 0x000fe4000fffe03f */
[----:B------:R-:W-:Y:S01]  /*16e0*/  @UP0 UIADD3 UR34, UR13, UR14, URZ ;  /* 0x0000000e0d220290 */ /* 0x000fe2000fffe03f */
[----:B------:R-:W-:Y:S01]  /*16f0*/  @UP0 UMOV UR33, UR12 ;  /* 0x0000000c00210c82 */ /* 0x000fe20008000000 */
[----:B------:R-:W-:Y:S01]  /*1700*/  @UP0 UMOV UR36, UR8 ;  /* 0x0000000800240c82 */ /* 0x000fe20008000000 */
[----:B------:R-:W-:Y:S09]  /*1710*/  @P1 BRA `(.L_x_2) ;  /* 0x0000000000301947 */ /* 0x000ff20003800000 */
[----:B------:R-:W-:Y:S01]  /*1720*/  USHF.R.S32.HI UR8, URZ, 0x1f, UR19 ;  /* 0x0000001f3f087899 */ /* 0x000fe20008011413 */
[----:B------:R-:W-:-:S03]  /*1730*/  ULDC.64 UR28, c[0x0][0x248] ;  /* 0x00009200001c7ab9 */ /* 0x000fc60000000a00 */
[----:B------:R-:W-:Y:S02]  /*1740*/  UIMAD UR10, UR8, UR28, URZ ;  /* 0x0000001c080a72a4 */ /* 0x000fe4000f8e023f */
[----:B------:R-:W-:Y:S02]  /*1750*/  UIMAD.WIDE.U32 UR8, UR19, UR28, URZ ;  /* 0x0000001c130872a5 */ /* 0x000fe4000f8e003f */
[----:B------:R-:W-:-:S04]  /*1760*/  UIMAD UR10, UR19, UR29, UR10 ;  /* 0x0000001d130a72a4 */ /* 0x000fc8000f8e020a */
[----:B------:R-:W-:-:S03]  /*1770*/  UIADD3 UR9, UR9, UR10, URZ ;  /* 0x0000000a09097290 */ /* 0x000fc6000fffe03f */
[----:B------:R-:W-:Y:S02]  /*1780*/  ULDC.64 UR10, c[0x0][0x230] ;  /* 0x00008c00000a7ab9 */ /* 0x000fe40000000a00 */
[----:B------:R-:W-:Y:S02]  /*1790*/  UIMAD UR12, UR55, UR10, URZ ;  /* 0x0000000a370c72a4 */ /* 0x000fe4000f8e023f */
[----:B------:R-:W-:Y:S02]  /*17a0*/  UIMAD.WIDE.U32 UR8, UR45, UR10, UR8 ;  /* 0x0000000a2d0872a5 */ /* 0x000fe4000f8e0008 */
[----:B------:R-:W-:-:S04]  /*17b0*/  UIMAD UR11, UR45, UR11, UR12 ;  /* 0x0000000b2d0b72a4 */ /* 0x000fc8000f8e020c */
[----:B------:R-:W-:Y:S01]  /*17c0*/  UIADD3 UR34, UR9, UR11, URZ ;  /* 0x0000000b09227290 */ /* 0x000fe2000fffe03f */
[----:B------:R-:W-:-:S11]  /*17d0*/  UMOV UR33, UR8 ;  /* 0x0000000800217c82 */ /* 0x000fd60008000000 */
.L_x_2:
[----:B------:R-:W-:Y:S05]  /*17e0*/  @P1 BRA `(.L_x_3) ;  /* 0x0000000000301947 */ /* 0x000fea0003800000 */
[----:B------:R-:W-:Y:S01]  /*17f0*/  USHF.R.S32.HI UR8, URZ, 0x1f, UR19 ;  /* 0x0000001f3f087899 */ /* 0x000fe20008011413 */
[----:B------:R-:W-:-:S03]  /*1800*/  ULDC.64 UR24, c[0x0][0x250] ;  /* 0x0000940000187ab9 */ /* 0x000fc60000000a00 */
[----:B------:R-:W-:Y:S02]  /*1810*/  UIMAD UR10, UR8, UR24, URZ ;  /* 0x00000018080a72a4 */ /* 0x000fe4000f8e023f */
[----:B------:R-:W-:Y:S02]  /*1820*/  UIMAD.WIDE.U32 UR8, UR19, UR24, URZ ;  /* 0x00000018130872a5 */ /* 0x000fe4000f8e003f */
[----:B------:R-:W-:-:S03]  /*1830*/  UIMAD UR12, UR19, UR25, UR10 ;  /* 0x00000019130c72a4 */ /* 0x000fc6000f8e020a */
[----:B------:R-:W-:Y:S01]  /*1840*/  ULDC.64 UR10, c[0x0][0x238] ;  /* 0x00008e00000a7ab9 */ /* 0x000fe20000000a00 */
[----:B------:R-:W-:Y:S02]  /*1850*/  UIADD3 UR9, UR9, UR12, URZ ;  /* 0x0000000c09097290 */ /* 0x000fe4000fffe03f */
[----:B------:R-:W-:Y:S02]  /*1860*/  UIMAD UR12, UR55, UR10, URZ ;  /* 0x0000000a370c72a4 */ /* 0x000fe4000f8e023f */
[----:B------:R-:W-:Y:S02]  /*1870*/  UIMAD.WIDE.U32 UR8, UR45, UR10, UR8 ;  /* 0x0000000a2d0872a5 */ /* 0x000fe4000f8e0008 */
[----:B------:R-:W-:-:S04]  /*1880*/  UIMAD UR11, UR45, UR11, UR12 ;  /* 0x0000000b2d0b72a4 */ /* 0x000fc8000f8e020c */
[----:B------:R-:W-:Y:S01]  /*1890*/  UIADD3 UR42, UR9, UR11, URZ ;  /* 0x0000000b092a7290 */ /* 0x000fe2000fffe03f */
[----:B------:R-:W-:-:S11]  /*18a0*/  UMOV UR36, UR8 ;  /* 0x0000000800247c82 */ /* 0x000fd60008000000 */
.L_x_3:
[----:B------:R-:W-:Y:S01]  /*18b0*/  @UP1 UMOV UR8, UR40 ;  /* 0x0000002800081c82 */ /* 0x000fe20008000000 */
[----:B------:R-:W-:Y:S01]  /*18c0*/  @!UP1 UMOV UR8, UR38 ;  /* 0x0000002600089c82 */ /* 0x000fe20008000000 */
[----:B------:R-:W-:Y:S01]  /*18d0*/  SHF.R.S32.HI R33, RZ, 0x1f, R17 ;  /* 0x0000001fff217819 */ /* 0x000fe20000011411 */
[----:B------:R-:W-:Y:S06]  /*18e0*/  @!P0 BRA `(.L_x_4) ;  /* 0x00000000001c8947 */ /* 0x000fec0003800000 */
[----:B------:R-:W-:Y:S01]  /*18f0*/  @!UP1 UIMAD UR16, UR45, UR56, URZ ;  /* 0x000000382d1092a4 */ /* 0x000fe2000f8e023f */
[----:B------:R-:W-:Y:S01]  /*1900*/  ULDC UR9, c[0x0][0x2c0] ;  /* 0x0000b00000097ab9 */ /* 0x000fe20000000800 */
[----:B------:R-:W-:Y:S02]  /*1910*/  ULDC UR10, c[0x0][0x2e4] ;  /* 0x0000b900000a7ab9 */ /* 0x000fe40000000800 */
[----:B------:R-:W-:Y:S02]  /*1920*/  ULEA UR10, UR9, UR10, 0x7 ;  /* 0x0000000a090a7291 */ /* 0x000fe4000f8e383f */
[----:B------:R-:W-:-:S04]  /*1930*/  ULEA UR9, UR45, UR16, 0x7 ;  /* 0x000000102d097291 */ /* 0x000fc8000f8e383f */
[----:B------:R-:W-:Y:S01]  /*1940*/  UIMAD UR9, UR10, UR54, UR9 ;  /* 0x000000360a0972a4 */ /* 0x000fe2000f8e0209 */
[----:B------:R-:W-:Y:S11]  /*1950*/  BRA `(.L_x_5) ;  /* 0x0000000000087947 */ /* 0x000ff60003800000 */
.L_x_4:
[----:B------:R-:W-:-:S04]  /*1960*/  UIMAD UR9, UR45, UR57, UR54 ;  /* 0x000000392d0972a4 */ /* 0x000fc8000f8e0236 */
[----:B------:R-:W-:-:S12]  /*1970*/  UIMAD UR9, UR9, UR56, URZ ;  /* 0x00000038090972a4 */ /* 0x000fd8000f8e023f */
.L_x_5:
[----:B------:R-:W2:Y:S01]  /*1980*/  LDL.64 R8, [R1+0x48] ;  /* 0x0000480001087983 */ /* 0x000ea20000100a00 */
[----:B------:R-:W1:Y:S01]  /*1990*/  LDC.64 R18, c[0x0][0x420] ;  /* 0x00010800ff127b82 */ /* 0x000e620000000a00 */
[----:B------:R-:W-:Y:S02]  /*19a0*/  ULDC.64 UR10, c[0x0][0x428] ;  /* 0x00010a00000a7ab9 */ /* 0x000fe40000000a00 */
[----:B------:R3:W2:Y:S01]  /*19b0*/  LDL.64 R44, [R1+0x48] ;  /* 0x00004800012c7983 */ /* 0x0006a20000100a00 */
[----:B------:R-:W-:Y:S01]  /*19c0*/  USHF.R.S32.HI UR16, URZ, 0x1f, UR54 ;  /* 0x0000001f3f107899 */ /* 0x000fe20008011436 */
[----:B------:R-:W-:Y:S01]  /*19d0*/  BSSY B1, `(.L_x_1) ;  /* 0x0000797000017945 */ /* 0x000fe20003800000 */
[----:B------:R-:W-:Y:S01]  /*19e0*/  UIMAD UR14, UR58, UR57, URZ ;  /* 0x000000393a0e72a4 */ /* 0x000fe2000f8e023f */
[----:B------:R-:W4:Y:S01]  /*19f0*/  S2R R39, SR_TID.X ;  /* 0x0000000000277919 */ /* 0x000f220000002100 */
[----:B------:R-:W-:Y:S02]  /*1a00*/  UIADD3 UR18, UR20, UR9, URZ ;  /* 0x0000000914127290 */ /* 0x000fe4000fffe03f */
[----:B------:R-:W-:-:S02]  /*1a10*/  UIMAD UR9, UR16, UR10, URZ ;  /* 0x0000000a100972a4 */ /* 0x000fc4000f8e023f */
[----:B------:R-:W-:Y:S01]  /*1a20*/  UISETP.GE.AND UP2, UPT, UR35, 0x1, UPT ;  /* 0x000000012300788c */ /* 0x000fe2000bf46270 */
[----:B------:R-:W-:Y:S01]  /*1a30*/  ULDC.64 UR12, c[0x0][0x258] ;  /* 0x00009600000c7ab9 */ /* 0x000fe20000000a00 */
[----:B------:R-:W-:Y:S01]  /*1a40*/  ULDC.64 UR60, c[0x0][0x478] ;  /* 0x00011e00003c7ab9 */ /* 0x000fe20000000a00 */
[----:B------:R-:W-:Y:S01]  /*1a50*/  ULDC.64 UR40, c[0x0][0x2b0] ;  /* 0x0000ac0000287ab9 */ /* 0x000fe20000000a00 */
[----:B------:R-:W-:Y:S01]  /*1a60*/  ULEA.HI.SX32 UR38, UR44, 0xffffffff, 0x1a ;  /* 0xffffffff2c267891 */ /* 0x000fe2000f8fd23f */
[----:B----4-:R-:W-:-:S04]  /*1a70*/  SHF.R.S32.HI R41, RZ, 0x1f, R39 ;  /* 0x0000001fff297819 */ /* 0x010fc80000011427 */
[CC--:B------:R-:W-:Y:S02]  /*1a80*/  LEA.HI R36, R41.reuse, R39.reuse, RZ, 0x3 ;  /* 0x0000002729247211 */ /* 0x0c0fe400078f18ff */
[----:B------:R-:W-:Y:S02]  /*1a90*/  LEA.HI R12, R41, R39, RZ, 0x5 ;  /* 0x00000027290c7211 */ /* 0x000fe400078f28ff */
[----:B------:R-:W-:Y:S02]  /*1aa0*/  SHF.R.S32.HI R28, RZ, 0x3, R36 ;  /* 0x00000003ff1c7819 */ /* 0x000fe40000011424 */
[----:B------:R-:W-:Y:S02]  /*1ab0*/  SHF.R.S32.HI R30, RZ, 0x5, R12 ;  /* 0x00000005ff1e7819 */ /* 0x000fe4000001140c */
[----:B------:R-:W-:Y:S02]  /*1ac0*/  SHF.R.S32.HI R40, RZ, 0x1f, R28 ;  /* 0x0000001fff287819 */ /* 0x000fe4000001141c */
[----:B------:R-:W-:-:S04]  /*1ad0*/  IADD3 R6, P0, R28, UR20, RZ ;  /* 0x000000141c067c10 */ /* 0x000fc8000ff1e0ff */
[----:B------:R-:W-:-:S05]  /*1ae0*/  IADD3.X R5, R40, UR15, RZ, P0, !PT ;  /* 0x0000000f28057c10 */ /* 0x000fca00087fe4ff */
[----:B------:R-:W-:-:S04]  /*1af0*/  IMAD R7, R5, UR30, RZ ;  /* 0x0000001e05077c24 */ /* 0x000fc8000f8e02ff */
[----:B------:R-:W-:Y:S02]  /*1b00*/  IMAD R10, R6, UR31, R7 ;  /* 0x0000001f060a7c24 */ /* 0x000fe4000f8e0207 */
[----:B--2---:R-:W-:Y:S02]  /*1b10*/  IMAD.MOV.U32 R44, RZ, RZ, R8 ;  /* 0x000000ffff2c7224 */ /* 0x004fe400078e0008 */
[----:B-1----:R-:W-:Y:S01]  /*1b20*/  IMAD R8, R18, UR15, RZ ;  /* 0x0000000f12087c24 */ /* 0x002fe2000f8e02ff */
[----:B------:R-:W-:Y:S02]  /*1b30*/  UIMAD UR15, UR54, UR11, UR9 ;  /* 0x0000000b360f72a4 */ /* 0x000fe4000f8e0209 */
[----:B------:R-:W-:Y:S01]  /*1b40*/  SHF.R.S32.HI R45, RZ, 0x1f, R44 ;  /* 0x0000001fff2d7819 */ /* 0x000fe2000001142c */
[----:B------:R-:W-:Y:S01]  /*1b50*/  IMAD R9, R19, UR20, R8 ;  /* 0x0000001413097c24 */ /* 0x000fe2000f8e0208 */
[----:B------:R-:W-:Y:S01]  /*1b60*/  IADD3 R4, P0, R44, UR8, RZ ;  /* 0x000000082c047c10 */ /* 0x000fe2000ff1e0ff */
[----:B------:R-:W-:Y:S01]  /*1b70*/  USHF.L.U32 UR8, UR14, 0x6, URZ ;  /* 0x000000060e087899 */ /* 0x000fe2000800063f */
[----:B------:R-:W-:-:S02]  /*1b80*/  IMAD.WIDE.U32 R6, R6, UR30, R44 ;  /* 0x0000001e06067c25 */ /* 0x000fc4000f8e002c */
[----:B------:R-:W-:Y:S01]  /*1b90*/  IADD3.X R5, R45, UR47, RZ, P0, !PT ;  /* 0x0000002f2d057c10 */ /* 0x000fe200087fe4ff */
[----:B------:R-:W-:Y:S01]  /*1ba0*/  USHF.R.S32.HI UR11, URZ, 0x1f, UR8 ;  /* 0x0000001f3f0b7899 */ /* 0x000fe20008011408 */
[----:B------:R3:W-:Y:S01]  /*1bb0*/  STL [R1+0x4c], R45 ;  /* 0x00004c2d01007387 */ /* 0x0007e20000100800 */
[----:B------:R-:W-:Y:S01]  /*1bc0*/  UIMAD UR9, UR16, UR12, URZ ;  /* 0x0000000c100972a4 */ /* 0x000fe2000f8e023f */
[----:B------:R-:W-:Y:S01]  /*1bd0*/  IADD3 R8, P0, R6, UR53, RZ ;  /* 0x0000003506087c10 */ /* 0x000fe2000ff1e0ff */
[----:B------:R-:W-:Y:S01]  /*1be0*/  IMAD.WIDE.U32 R4, R18, UR20, R4 ;  /* 0x0000001412047c25 */ /* 0x000fe2000f8e0004 */
[----:B------:R-:W-:Y:S02]  /*1bf0*/  UIADD3 UR20, UR20, UR17, URZ ;  /* 0x0000001114147290 */ /* 0x000fe4000fffe03f */
[----:B------:R-:W-:Y:S01]  /*1c00*/  UIMAD UR13, UR54, UR13, UR9 ;  /* 0x0000000d360d72a4 */ /* 0x000fe2000f8e0209 */
[----:B------:R-:W-:Y:S01]  /*1c10*/  IMAD.IADD R5, R5, 0x1, R9 ;  /* 0x0000000105057824 */ /* 0x000fe200078e0209 */
[----:B------:R-:W-:Y:S01]  /*1c20*/  IADD3.X R9, R7, UR46, R10, P0, !PT ;  /* 0x0000002e07097c10 */ /* 0x000fe200087fe40a */
[----:B------:R-:W-:Y:S01]  /*1c30*/  IMAD.U32 R6, RZ, RZ, UR10 ;  /* 0x0000000aff067e24 */ /* 0x000fe2000f8e00ff */
[----:B------:R-:W-:Y:S01]  /*1c40*/  UIADD3 UR10, UP1, UP0, UR22, UR8, UR48 ;  /* 0x00000008160a7290 */ /* 0x000fe2000f83e030 */
[----:B------:R-:W-:Y:S01]  /*1c50*/  IMAD.U32 R10, RZ, RZ, UR12 ;  /* 0x0000000cff0a7e24 */ /* 0x000fe2000f8e00ff */
[----:B------:R-:W-:Y:S01]  /*1c60*/  ULDC.64 UR16, c[0x0][0x210] ;  /* 0x0000840000107ab9 */ /* 0x000fe20000000a00 */
[----:B------:R-:W-:Y:S01]  /*1c70*/  IMAD.WIDE.U32 R4, R6, UR54, R4 ;  /* 0x0000003606047c25 */ /* 0x000fe2000f8e0004 */
[----:B------:R-:W-:Y:S01]  /*1c80*/  LOP3.LUT R6, R12, 0xffffffe0, RZ, 0xc0, !PT ;  /* 0xffffffe00c067812 */ /* 0x000fe200078ec0ff */
[----:B------:R-:W-:-:S02]  /*1c90*/  UIADD3.X UR8, UR43, UR11, UR51, UP1, UP0 ;  /* 0x0000000b2b087290 */ /* 0x000fc40008fe0433 */
[----:B------:R-:W-:Y:S01]  /*1ca0*/  VIADD R7, R5, UR15 ;  /* 0x0000000f05077c36 */ /* 0x000fe20008000000 */
[----:B------:R-:W-:Y:S01]  /*1cb0*/  UIADD3 UR10, UP1, UP0, UR50, UR10, UR52 ;  /* 0x0000000a320a7290 */ /* 0x000fe2000f83e034 */
[----:B------:R-:W-:Y:S02]  /*1cc0*/  IMAD.IADD R21, R39, 0x1, -R6 ;  /* 0x0000000127157824 */ /* 0x000fe400078e0a06 */
[----:B------:R-:W-:Y:S01]  /*1cd0*/  IMAD.MOV.U32 R6, RZ, RZ, R4 ;  /* 0x000000ffff067224 */ /* 0x000fe200078e0004 */
[----:B------:R-:W-:Y:S01]  /*1ce0*/  UIADD3.X UR8, UR49, UR8, UR21, UP1, UP0 ;  /* 0x0000000831087290 */ /* 0x000fe20008fe0415 */
[----:B------:R-:W-:Y:S01]  /*1cf0*/  IMAD R5, R30, UR14, R21 ;  /* 0x0000000e1e057c24 */ /* 0x000fe2000f8e0215 */
[----:B------:R-:W-:Y:S01]  /*1d00*/  ULDC.64 UR14, c[0x0][0x3e0] ;  /* 0x0000f800000e7ab9 */ /* 0x000fe20000000a00 */
[----:B------:R-:W-:Y:S01]  /*1d10*/  IMAD.WIDE.U32 R8, R10, UR54, R8 ;  /* 0x000000360a087c25 */ /* 0x000fe2000f8e0008 */
[----:B------:R-:W-:Y:S02]  /*1d20*/  UIMAD.WIDE UR20, UR20, 0x4, UR40 ;  /* 0x00000004141478a5 */ /* 0x000fe4000f8e0228 */
[C---:B------:R-:W-:Y:S01]  /*1d30*/  IADD3 R4, P0, R5.reuse, UR10, RZ ;  /* 0x0000000a05047c10 */ /* 0x040fe2000ff1e0ff */
[----:B------:R-:W-:Y:S01]  /*1d40*/  ULDC.64 UR10, c[0x0][0x400] ;  /* 0x00010000000a7ab9 */ /* 0x000fe20000000a00 */
[-C--:B------:R-:W-:Y:S01]  /*1d50*/  IMAD R10, R40, R18.reuse, RZ ;  /* 0x00000012280a7224 */ /* 0x080fe200078e02ff */
[----:B------:R-:W-:Y:S01]  /*1d60*/  LEA R24, P2, R8, UR16, 0x1 ;  /* 0x0000001008187c11 */ /* 0x000fe2000f8408ff */
[----:B------:R-:W-:Y:S01]  /*1d70*/  IMAD.WIDE.U32 R6, R28, R18, R6 ;  /* 0x000000121c067225 */ /* 0x000fe200078e0006 */
[----:B------:R-:W-:Y:S01]  /*1d80*/  LEA.HI.X.SX32 R5, R5, UR8, 0x1, P0 ;  /* 0x0000000805057c11 */ /* 0x000fe200080f0eff */
[----:B------:R-:W-:Y:S01]  /*1d90*/  UIMAD.WIDE UR8, UR18, 0x4, UR60 ;  /* 0x00000004120878a5 */ /* 0x000fe2000f8e023c */
[----:B------:R-:W-:Y:S01]  /*1da0*/  LEA R34, P0, R4, UR10, 0x2 ;  /* 0x0000000a04227c11 */ /* 0x000fe2000f8010ff */
[----:B------:R-:W-:Y:S01]  /*1db0*/  IMAD R10, R28, R19, R10 ;  /* 0x000000131c0a7224 */ /* 0x000fe200078e020a */
[----:B------:R-:W-:Y:S01]  /*1dc0*/  LEA R22, P1, R6, UR14, 0x1 ;  /* 0x0000000e06167c11 */ /* 0x000fe2000f8208ff */
[----:B------:R-:W-:Y:S01]  /*1dd0*/  VIADD R31, R9, UR13 ;  /* 0x0000000d091f7c36 */ /* 0x000fe20008000000 */
[----:B------:R-:W-:Y:S01]  /*1de0*/  LEA.HI.X R35, R4, UR11, R5, 0x2, P0 ;  /* 0x0000000b04237c11 */ /* 0x000fe200080f1405 */
[----:B------:R-:W-:Y:S01]  /*1df0*/  IMAD.IADD R29, R7, 0x1, R10 ;  /* 0x00000001071d7824 */ /* 0x000fe200078e020a */
[----:B------:R-:W-:-:S02]  /*1e00*/  PLOP3.LUT P0, PT, PT, PT, UP2, 0x80, 0x0 ;  /* 0x000000000000781c */ /* 0x000fc40003f0f028 */
[----:B------:R-:W-:Y:S02]  /*1e10*/  LEA.HI.X R25, R8, UR17, R31, 0x1, P2 ;  /* 0x0000001108197c11 */ /* 0x000fe400090f0c1f */
[----:B------:R-:W-:-:S09]  /*1e20*/  LEA.HI.X R23, R6, UR15, R29, 0x1, P1 ;  /* 0x0000000f06177c11 */ /* 0x000fd200088f0c1d */
[----:B---3--:R-:W-:Y:S05]  /*1e30*/  @!P0 BRA `(.L_x_6) ;  /* 0x0000006800bc8947 */ /* 0x008fea0003800000 */
[----:B------:R-:W2:Y:S01]  /*1e40*/  LDL R42, [R1+0x2c] ;  /* 0x00002c00012a7983 */ /* 0x000ea20000100800 */
[----:B------:R-:W-:Y:S01]  /*1e50*/  PLOP3.LUT P1, PT, PT, PT, UP4, 0x80, 0x0 ;  /* 0x000000000000781c */ /* 0x000fe20003f2f048 */
[----:B------:R-:W-:Y:S01]  /*1e60*/  UIMAD UR10, UR37, UR24, URZ ;  /* 0x00000018250a72a4 */ /* 0x000fe2000f8e023f */
[----:B------:R-:W-:Y:S01]  /*1e70*/  IMAD.U32 R4, RZ, RZ, UR24 ;  /* 0x00000018ff047e24 */ /* 0x000fe2000f8e00ff */
[----:B------:R-:W-:Y:S01]  /*1e80*/  UIMAD UR18, UR26, -0x40, UR5 ;  /* 0xffffffc01a1278a4 */ /* 0x000fe2000f8e0205 */
[----:B------:R-:W-:Y:S01]  /*1e90*/  VIADD R37, R28, 0x20 ;  /* 0x000000201c257836 */ /* 0x000fe20000000000 */
[----:B------:R-:W-:Y:S01]  /*1ea0*/  UIMAD UR10, UR32, UR25, UR10 ;  /* 0x00000019200a72a4 */ /* 0x000fe2000f8e020a */
[----:B------:R-:W-:Y:S01]  /*1eb0*/  IMAD.WIDE.U32 R4, R4, UR32, R44 ;  /* 0x0000002004047c25 */ /* 0x000fe2000f8e002c */
[----:B------:R-:W-:Y:S01]  /*1ec0*/  ULDC.64 UR22, c[0x0][0x268] ;  /* 0x00009a0000167ab9 */ /* 0x000fe20000000a00 */
[----:B------:R-:W-:Y:S01]  /*1ed0*/  UMOV UR12, UR8 ;  /* 0x00000008000c7c82 */ /* 0x000fe20008000000 */
[----:B------:R-:W-:Y:S01]  /*1ee0*/  UMOV UR8, UR38 ;  /* 0x0000002600087c82 */ /* 0x000fe20008000000 */
[----:B------:R-:W-:Y:S01]  /*1ef0*/  UMOV UR11, UR9 ;  /* 0x00000009000b7c82 */ /* 0x000fe20008000000 */
[----:B------:R-:W-:-:S02]  /*1f00*/  IMAD.U32 R11, RZ, RZ, UR10 ;  /* 0x0000000aff0b7e24 */ /* 0x000fc4000f8e00ff */
[----:B------:R-:W-:Y:S01]  /*1f10*/  @P1 BAR.SYNC.DEFER_BLOCKING 0x0 ;  /* 0x0000000000001b1d */ /* 0x000fe20000010000 */
[----:B------:R-:W-:Y:S01]  /*1f20*/  IADD3 R10, P0, R4, UR36, RZ ;  /* 0x00000024040a7c10 */ /* 0x000fe2000ff1e0ff */
[----:B------:R-:W-:Y:S01]  /*1f30*/  IMAD R4, R33, UR22, RZ ;  /* 0x0000001621047c24 */ /* 0x000fe2000f8e02ff */
[----:B------:R-:W-:Y:S01]  /*1f40*/  UIMAD UR13, UR8, -0x40, UR35 ;  /* 0xffffffc0080d78a4 */ /* 0x000fe2000f8e0223 */
[----:B------:R-:W-:Y:S02]  /*1f50*/  SHF.R.S32.HI R38, RZ, 0x1f, R21 ;  /* 0x0000001fff267819 */ /* 0x000fe40000011415 */
[----:B------:R-:W-:Y:S01]  /*1f60*/  IADD3.X R11, R5, UR42, R11, P0, !PT ;  /* 0x0000002a050b7c10 */ /* 0x000fe200087fe40b */
[C---:B------:R-:W-:Y:S01]  /*1f70*/  IMAD R20, R17.reuse, UR23, R4 ;  /* 0x0000001711147c24 */ /* 0x040fe2000f8e0204 */
[----:B------:R-:W-:Y:S01]  /*1f80*/  ISETP.GE.AND P0, PT, R28, UR18, PT ;  /* 0x000000121c007c0c */ /* 0x000fe2000bf06270 */
[----:B------:R-:W-:Y:S01]  /*1f90*/  UMOV UR10, UR20 ;  /* 0x00000014000a7c82 */ /* 0x000fe20008000000 */
[----:B------:R-:W-:Y:S01]  /*1fa0*/  SHF.R.S32.HI R4, RZ, 0x1f, R12 ;  /* 0x0000001fff047819 */ /* 0x000fe2000001140c */
[----:B------:R-:W-:Y:S01]  /*1fb0*/  IMAD.WIDE.U32 R10, R17, UR22, R10 ;  /* 0x00000016110a7c25 */ /* 0x000fe2000f8e000a */
[----:B------:R-:W-:Y:S01]  /*1fc0*/  UMOV UR9, UR21 ;  /* 0x0000001500097c82 */ /* 0x000fe20008000000 */
[----:B------:R-:W-:Y:S01]  /*1fd0*/  BSSY B0, `(.L_x_7) ;  /* 0x000002f000007945 */ /* 0x000fe20003800000 */
[----:B------:R-:W-:Y:S01]  /*1fe0*/  LEA.HI R4, R4, R30, RZ, 0x2 ;  /* 0x0000001e04047211 */ /* 0x000fe200078f10ff */
[----:B------:R-:W-:Y:S01]  /*1ff0*/  IMAD.IADD R20, R11, 0x1, R20 ;  /* 0x000000010b147824 */ /* 0x000fe200078e0214 */
[----:B------:R-:W-:-:S02]  /*2000*/  ISETP.GE.AND P4, PT, R37, UR18, PT ;  /* 0x0000001225007c0c */ /* 0x000fc4000bf86270 */
[----:B------:R-:W-:Y:S02]  /*2010*/  ISETP.GE.AND P6, PT, R28, UR13, PT ;  /* 0x0000000d1c007c0c */ /* 0x000fe4000bfc6270 */
[----:B------:R-:W-:Y:S01]  /*2020*/  LOP3.LUT R32, R4, 0xfffffffc, RZ, 0xc0, !PT ;  /* 0xfffffffc04207812 */ /* 0x000fe200078ec0ff */
[----:B--2---:R1:W-:Y:S04]  /*2030*/  @P0 STS.128 [R42+0x12000], RZ ;  /* 0x012000ff2a000388 */ /* 0x0043e80000000c00 */
[----:B------:R1:W-:Y:S04]  /*2040*/  @P0 STS.128 [R42+0x14000], RZ ;  /* 0x014000ff2a000388 */ /* 0x0003e80000000c00 */
[----:B------:R1:W-:Y:S01]  /*2050*/  @P0 STS.128 [R42+0x16000], RZ ;  /* 0x016000ff2a000388 */ /* 0x0003e20000000c00 */
[----:B------:R-:W-:Y:S05]  /*2060*/  @P0 BRA `(.L_x_8) ;  /* 0x0000000000940947 */ /* 0x000fea0003800000 */
[----:B------:R-:W2:Y:S01]  /*2070*/  LDL R13, [R1+0x68] ;  /* 0x00006800010d7983 */ /* 0x000ea20000100800 */
[----:B------:R-:W-:-:S03]  /*2080*/  ULDC UR20, c[0x0][0x2d0] ;  /* 0x0000b40000147ab9 */ /* 0x000fc60000000800 */
[----:B------:R-:W3:Y:S01]  /*2090*/  LDL R26, [R1+0x6c] ;  /* 0x00006c00011a7983 */ /* 0x000ee20000100800 */
[----:B------:R-:W-:Y:S01]  /*20a0*/  ISETP.GE.AND P5, PT, R44, UR20, PT ;  /* 0x000000142c007c0c */ /* 0x000fe2000bfa6270 */
[----:B------:R-:W-:Y:S02]  /*20b0*/  IMAD R16, R40, UR24, RZ ;  /* 0x0000001828107c24 */ /* 0x000fe4000f8e02ff */
[----:B------:R-:W-:Y:S02]  /*20c0*/  IMAD.MOV.U32 R4, RZ, RZ, R10 ;  /* 0x000000ffff047224 */ /* 0x000fe400078e000a */
[----:B------:R-:W-:Y:S02]  /*20d0*/  IMAD.MOV.U32 R5, RZ, RZ, R20 ;  /* 0x000000ffff057224 */ /* 0x000fe400078e0014 */
[C---:B------:R-:W-:Y:S02]  /*20e0*/  IMAD R16, R28.reuse, UR25, R16 ;  /* 0x000000191c107c24 */ /* 0x040fe4000f8e0210 */
[----:B------:R-:W-:-:S04]  /*20f0*/  IMAD.WIDE.U32 R4, R28, UR24, R4 ;  /* 0x000000181c047c25 */ /* 0x000fc8000f8e0004 */
[----:B------:R-:W4:Y:S01]  /*2100*/  @!P5 LDC.64 R14, c[0x0][0x220] ;  /* 0x00008800ff0edb82 */ /* 0x000f220000000a00 */
[----:B------:R-:W-:Y:S01]  /*2110*/  IMAD.IADD R16, R5, 0x1, R16 ;  /* 0x0000000105107824 */ /* 0x000fe200078e0210 */
[----:B------:R1:W-:Y:S01]  /*2120*/  @P5 STS.128 [R42+0x12000], RZ ;  /* 0x012000ff2a005388 */ /* 0x0003e20000000c00 */
[----:B----4-:R-:W-:-:S04]  /*2130*/  @!P5 LEA R14, P1, R4, R14, 0x1 ;  /* 0x0000000e040ed211 */ /* 0x010fc800078208ff */
[----:B------:R-:W-:-:S05]  /*2140*/  @!P5 LEA.HI.X R15, R4, R15, R16, 0x1, P1 ;  /* 0x0000000f040fd211 */ /* 0x000fca00008f0c10 */
[----:B------:R-:W-:Y:S01]  /*2150*/  @!PT LDS RZ, [RZ] ;  /* 0x00000000fffff984 */ /* 0x000fe20000000800 */
[----:B------:R-:W-:Y:S01]  /*2160*/  @!PT LDS RZ, [RZ] ;  /* 0x00000000fffff984 */ /* 0x000fe20000000800 */
[----:B------:R-:W-:Y:S01]  /*2170*/  @!PT LDS RZ, [RZ] ;  /* 0x00000000fffff984 */ /* 0x000fe20000000800 */
[----:B------:R1:W-:Y:S01]  /*2180*/  @!P5 LDGSTS.E.BYPASS.LTC128B.128 [R42+0x12000], desc[UR6][R14.64] ;  /* 0x120000000e2adfae */ /* 0x0003e2000b901d46 */
[----:B--2---:R-:W-:Y:S02]  /*2190*/  ISETP.GE.AND P3, PT, R13, UR20, PT ;  /* 0x000000140d007c0c */ /* 0x004fe4000bf66270 */
[----:B---3--:R-:W-:-:S11]  /*21a0*/  ISETP.GE.AND P2, PT, R26, UR20, PT ;  /* 0x000000141a007c0c */ /* 0x008fd6000bf46270 */
[----:B------:R-:W2:Y:S01]  /*21b0*/  @!P3 LDC.64 R12, c[0x0][0x220] ;  /* 0x00008800ff0cbb82 */ /* 0x000ea20000000a00 */
[----:B------:R1:W-:Y:S01]  /*21c0*/  @P3 STS.128 [R42+0x14000], RZ ;  /* 0x014000ff2a003388 */ /* 0x0003e20000000c00 */
[----:B--2---:R-:W-:-:S04]  /*21d0*/  @!P3 LEA R12, P1, R4, R12, 0x1 ;  /* 0x0000000c040cb211 */ /* 0x004fc800078208ff */
[----:B------:R-:W-:-:S05]  /*21e0*/  @!P3 LEA.HI.X R13, R4, R13, R16, 0x1, P1 ;  /* 0x0000000d040db211 */ /* 0x000fca00008f0c10 */
[----:B------:R-:W-:Y:S01]  /*21f0*/  @!PT LDS RZ, [RZ] ;  /* 0x00000000fffff984 */ /* 0x000fe20000000800 */
[----:B------:R-:W-:Y:S01]  /*2200*/  @!PT LDS RZ, [RZ] ;  /* 0x00000000fffff984 */ /* 0x000fe20000000800 */
[----:B------:R-:W-:Y:S01]  /*2210*/  @!PT LDS RZ, [RZ] ;  /* 0x00000000fffff984 */ /* 0x000fe20000000800 */
[----:B------:R1:W-:Y:S04]  /*2220*/  @!P3 LDGSTS.E.BYPASS.LTC128B.128 [R42+0x14000], desc[UR6][R12.64+0x80] ;  /* 0x140000800c2abfae */ /* 0x0003e8000b901d46 */
[----:B------:R1:W-:Y:S01]  /*2230*/  @P2 STS.128 [R42+0x16000], RZ ;  /* 0x016000ff2a002388 */ /* 0x0003e20000000c00 */
[----:B------:R-:W-:Y:S05]  /*2240*/  @P2 BRA `(.L_x_8) ;  /* 0x00000000001c2947 */ /* 0x000fea0003800000 */
[----:B------:R-:W-:Y:S02]  /*2250*/  ULDC.64 UR20, c[0x0][0x220] ;  /* 0x0000880000147ab9 */ /* 0x000fe40000000a00 */
[----:B-1----:R-:W-:-:S04]  /*2260*/  LEA R12, P1, R4, UR20, 0x1 ;  /* 0x00000014040c7c11 */ /* 0x002fc8000f8208ff */
[----:B------:R-:W-:-:S05]  /*2270*/  LEA.HI.X R13, R4, UR21, R16, 0x1, P1 ;  /* 0x00000015040d7c11 */ /* 0x000fca00088f0c10 */
[----:B------:R-:W-:Y:S01]  /*2280*/  @!PT LDS RZ, [RZ] ;  /* 0x00000000fffff984 */ /* 0x000fe20000000800 */
[----:B------:R-:W-:Y:S01]  /*2290*/  @!PT LDS RZ, [RZ] ;  /* 0x00000000fffff984 */ /* 0x000fe20000000800 */
[----:B------:R-:W-:Y:S01]  /*22a0*/  @!PT LDS RZ, [RZ] ;  /* 0x00000000fffff984 */ /* 0x000fe20000000800 */
[----:B------:R2:W-:Y:S04]  /*22b0*/  LDGSTS.E.BYPASS.LTC128B.128 [R42+0x16000], desc[UR6][R12.64+0x100] ;  /* 0x160001000c2a7fae */ /* 0x0005e8000b901d46 */
.L_x_8:
[----:B------:R-:W-:Y:S05]  /*22c0*/  BSYNC B0 ;  /* 0x0000000000007941 */ /* 0x000fea0003800000 */
.L_x_7:
[----:B------:R3:W-:Y:S01]  /*22d0*/  @P4 STS.128 [R42+0x13000], RZ ;  /* 0x013000ff2a004388 */ /* 0x0007e20000000c00 */
[----:B------:R-:W-:Y:S03]  /*22e0*/  BSSY B0, `(.L_x_9) ;  /* 0x000002b000007945 */ /* 0x000fe60003800000 */
[----:B------:R3:W-:Y:S04]  /*22f0*/  @P4 STS.128 [R42+0x15000], RZ ;  /* 0x015000ff2a004388 */ /* 0x0007e80000000c00 */
[----:B------:R3:W-:Y:S01]  /*2300*/  @P4 STS.128 [R42+0x17000], RZ ;  /* 0x017000ff2a004388 */ /* 0x0007e20000000c00 */
[----:B------:R-:W-:Y:S05]  /*2310*/  @P4 BRA `(.L_x_10) ;  /* 0x00000000009c4947 */ /* 0x000fea0003800000 */
[----:B------:R-:W4:Y:S01]  /*2320*/  LDL R4, [R1+0x68] ;  /* 0x0000680001047983 */ /* 0x000f220000100800 */
[----:B------:R-:W-:-:S03]  /*2330*/  ULDC UR18, c[0x0][0x2d0] ;  /* 0x0000b40000127ab9 */ /* 0x000fc60000000800 */
[----:B-1----:R-:W5:Y:S01]  /*2340*/  LDL R15, [R1+0x6c] ;  /* 0x00006c00010f7983 */ /* 0x002f620000100800 */
[----:B------:R-:W-:Y:S01]  /*2350*/  ISETP.GE.AND P5, PT, R44, UR18, PT ;  /* 0x000000122c007c0c */ /* 0x000fe2000bfa6270 */
[----:B------:R-:W-:Y:S01]  /*2360*/  IMAD.MOV.U32 R5, RZ, RZ, R20 ;  /* 0x000000ffff057224 */ /* 0x000fe200078e0014 */
[----:B------:R-:W-:-:S11]  /*2370*/  IADD3 R11, P1, R28, 0x20, RZ ;  /* 0x000000201c0b7810 */ /* 0x000fd60007f3e0ff */
[----:B--2---:R-:W1:Y:S01]  /*2380*/  @!P5 LDC.64 R12, c[0x0][0x220] ;  /* 0x00008800ff0cdb82 */ /* 0x004e620000000a00 */
[----:B------:R2:W-:Y:S01]  /*2390*/  @P5 STS.128 [R42+0x13000], RZ ;  /* 0x013000ff2a005388 */ /* 0x0005e20000000c00 */
[----:B----4-:R-:W-:Y:S01]  /*23a0*/  ISETP.GE.AND P3, PT, R4, UR18, PT ;  /* 0x0000001204007c0c */ /* 0x010fe2000bf66270 */
[----:B------:R-:W-:Y:S01]  /*23b0*/  IMAD.X R4, RZ, RZ, R40, P1 ;  /* 0x000000ffff047224 */ /* 0x000fe200008e0628 */
[----:B-----5:R-:W-:-:S03]  /*23c0*/  ISETP.GE.AND P1, PT, R15, UR18, PT ;  /* 0x000000120f007c0c */ /* 0x020fc6000bf26270 */
[----:B------:R-:W-:Y:S02]  /*23d0*/  IMAD R14, R4, UR24, RZ ;  /* 0x00000018040e7c24 */ /* 0x000fe4000f8e02ff */
[----:B------:R-:W-:Y:S02]  /*23e0*/  IMAD.MOV.U32 R4, RZ, RZ, R10 ;  /* 0x000000ffff047224 */ /* 0x000fe400078e000a */
[C---:B------:R-:W-:Y:S02]  /*23f0*/  IMAD R14, R11.reuse, UR25, R14 ;  /* 0x000000190b0e7c24 */ /* 0x040fe4000f8e020e */
[----:B------:R-:W-:Y:S02]  /*2400*/  IMAD.WIDE.U32 R4, R11, UR24, R4 ;  /* 0x000000180b047c25 */ /* 0x000fe4000f8e0004 */
[----:B------:R-:W4:Y:S02]  /*2410*/  @!P3 LDC.64 R26, c[0x0][0x220] ;  /* 0x00008800ff1abb82 */ /* 0x000f240000000a00 */
[----:B------:R-:W-:Y:S01]  /*2420*/  IMAD.IADD R14, R5, 0x1, R14 ;  /* 0x00000001050e7824 */ /* 0x000fe200078e020e */
[----:B-1----:R-:W-:-:S04]  /*2430*/  @!P5 LEA R12, P2, R4, R12, 0x1 ;  /* 0x0000000c040cd211 */ /* 0x002fc800078408ff */
[----:B------:R-:W-:-:S05]  /*2440*/  @!P5 LEA.HI.X R13, R4, R13, R14, 0x1, P2 ;  /* 0x0000000d040dd211 */ /* 0x000fca00010f0c0e */
[----:B------:R-:W-:Y:S01]  /*2450*/  @!PT LDS RZ, [RZ] ;  /* 0x00000000fffff984 */ /* 0x000fe20000000800 */
[----:B------:R-:W-:Y:S01]  /*2460*/  @!PT LDS RZ, [RZ] ;  /* 0x00000000fffff984 */ /* 0x000fe20000000800 */
[----:B------:R-:W-:Y:S01]  /*2470*/  @!PT LDS RZ, [RZ] ;  /* 0x00000000fffff984 */ /* 0x000fe20000000800 */
[----:B------:R2:W-:Y:S04]  /*2480*/  @!P5 LDGSTS.E.BYPASS.LTC128B.128 [R42+0x13000], desc[UR6][R12.64] ;  /* 0x130000000c2adfae */ /* 0x0005e8000b901d46 */
[----:B------:R2:W-:Y:S01]  /*2490*/  @P3 STS.128 [R42+0x15000], RZ ;  /* 0x015000ff2a003388 */ /* 0x0005e20000000c00 */
[----:B----4-:R-:W-:-:S04]  /*24a0*/  @!P3 LEA R10, P2, R4, R26, 0x1 ;  /* 0x0000001a040ab211 */ /* 0x010fc800078408ff */
        /* <DEDUP_REMOVED lines=8> */
[----:B--2---:R-:W-:-:S04]  /*2530*/  LEA R10, P1, R4, UR20, 0x1 ;  /* 0x00000014040a7c11 */ /* 0x004fc8000f8208ff */
[----:B------:R-:W-:-:S05]  /*2540*/  LEA.HI.X R11, R4, UR21, R14, 0x1, P1 ;  /* 0x00000015040b7c11 */ /* 0x000fca00088f0c0e */
[----:B------:R-:W-:Y:S01]  /*2550*/  @!PT LDS RZ, [RZ] ;  /* 0x00000000fffff984 */ /* 0x000fe20000000800 */
[----:B------:R-:W-:Y:S01]  /*2560*/  @!PT LDS RZ, [RZ] ;  /* 0x00000000fffff984 */ /* 0x000fe20000000800 */
[----:B------:R-:W-:Y:S01]  /*2570*/  @!PT LDS RZ, [RZ] ;  /* 0x00000000fffff984 */ /* 0x000fe20000000800 */
[----:B------:R4:W-:Y:S04]  /*2580*/  LDGSTS.E.BYPASS.LTC128B.128 [R42+0x17000], desc[UR6][R10.64+0x100] ;  /* 0x170001000a2a7fae */ /* 0x0009e8000b901d46 */
.L_x_10:
[----:B------:R-:W-:Y:S05]  /*2590*/  BSYNC B0 ;  /* 0x0000000000007941 */ /* 0x000fea0003800000 */
.L_x_9:
[----:B-1----:R-:W-:Y:S01]  /*25a0*/  MOV R14, R22 ;  /* 0x00000016000e7202 */ /* 0x002fe20000000f00 */
[----:B------:R-:W-:Y:S01]  /*25b0*/  IMAD.MOV.U32 R15, RZ, RZ, R23 ;  /* 0x000000ffff0f7224 */ /* 0x000fe200078e0017 */
[----:B------:R-:W0:Y:S01]  /*25c0*/  LDGDEPBAR ;  /* 0x00000000000079af */ /* 0x000e220000000000 */
[----:B------:R-:W-:Y:S01]  /*25d0*/  BSSY B0, `(.L_x_11) ;  /* 0x000001f000007945 */ /* 0x000fe20003800000 */
[----:B------:R-:W-:Y:S01]  /*25e0*/  ISETP.GE.AND P5, PT, R37, UR13, PT ;  /* 0x0000000d25007c0c */ /* 0x000fe2000bfa6270 */
[----:B--2---:R-:W-:Y:S01]  /*25f0*/  IMAD.IADD R12, R30, 0x1, -R32 ;  /* 0x000000011e0c7824 */ /* 0x004fe200078e0a20 */
[----:B------:R1:W-:Y:S01]  /*2600*/  @P6 STS.128 [R42+0x6000], RZ ;  /* 0x006000ff2a006388 */ /* 0x0003e20000000c00 */
[----:B------:R-:W-:-:S03]  /*2610*/  LEA.HI R21, R38, R21, RZ, 0x2 ;  /* 0x0000001526157211 */ /* 0x000fc600078f10ff */
[----:B------:R1:W-:Y:S04]  /*2620*/  @P6 STS.128 [R42+0x8000], RZ ;  /* 0x008000ff2a006388 */ /* 0x0003e80000000c00 */
[----:B------:R1:W-:Y:S04]  /*2630*/  STL.64 [R1+0x40], R14 ;  /* 0x0000400e01007387 */ /* 0x0003e80000100a00 */
[----:B------:R1:W-:Y:S01]  /*2640*/  @P6 STS.128 [R42+0xa000], RZ ;  /* 0x00a000ff2a006388 */ /* 0x0003e20000000c00 */
[----:B------:R-:W-:Y:S05]  /*2650*/  @P6 BRA `(.L_x_12) ;  /* 0x0000000000586947 */ /* 0x000fea0003800000 */
[----:B------:R-:W2:Y:S01]  /*2660*/  LDL R5, [R1+0x68] ;  /* 0x0000680001057983 */ /* 0x000ea20000100800 */
[----:B------:R-:W-:-:S03]  /*2670*/  ULDC UR18, c[0x0][0x2d0] ;  /* 0x0000b40000127ab9 */ /* 0x000fc60000000800 */
[----:B------:R-:W5:Y:S01]  /*2680*/  LDL R4, [R1+0x6c] ;  /* 0x00006c0001047983 */ /* 0x000f620000100800 */
[----:B------:R-:W-:-:S13]  /*2690*/  ISETP.GE.AND P3, PT, R44, UR18, PT ;  /* 0x000000122c007c0c */ /* 0x000fda000bf66270 */
[----:B------:R1:W-:Y:S04]  /*26a0*/  @P3 STS.128 [R42+0x6000], RZ ;  /* 0x006000ff2a003388 */ /* 0x0003e80000000c00 */
[----:B------:R-:W-:Y:S01]  /*26b0*/  @!PT LDS RZ, [RZ] ;  /* 0x00000000fffff984 */ /* 0x000fe20000000800 */
[----:B------:R-:W-:Y:S01]  /*26c0*/  @!PT LDS RZ, [RZ] ;  /* 0x00000000fffff984 */ /* 0x000fe20000000800 */
[----:B------:R-:W-:Y:S01]  /*26d0*/  @!PT LDS RZ, [RZ] ;  /* 0x00000000fffff984 */ /* 0x000fe20000000800 */
[----:B------:R1:W-:Y:S01]  /*26e0*/  @!P3 LDGSTS.E.BYPASS.LTC128B.128 [R42+0x6000], desc[UR6][R14.64] ;  /* 0x060000000e2abfae */ /* 0x0003e2000b901d46 */
[----:B--2---:R-:W-:Y:S02]  /*26f0*/  ISETP.GE.AND P2, PT, R5, UR18, PT ;  /* 0x0000001205007c0c */ /* 0x004fe4000bf46270 */
[----:B-----5:R-:W-:-:S11]  /*2700*/  ISETP.GE.AND P1, PT, R4, UR18, PT ;  /* 0x0000001204007c0c */ /* 0x020fd6000bf26270 */
[----:B------:R1:W-:Y:S04]  /*2710*/  @P2 STS.128 [R42+0x8000], RZ ;  /* 0x008000ff2a002388 */ /* 0x0003e80000000c00 */
[----:B------:R-:W-:Y:S01]  /*2720*/  @!PT LDS RZ, [RZ] ;  /* 0x00000000fffff984 */ /* 0x000fe20000000800 */
[----:B------:R-:W-:Y:S01]  /*2730*/  @!PT LDS RZ, [RZ] ;  /* 0x00000000fffff984 */ /* 0x000fe20000000800 */
[----:B------:R-:W-:Y:S01]  /*2740*/  @!PT LDS RZ, [RZ] ;  /* 0x00000000fffff984 */ /* 0x000fe20000000800 */
[----:B------:R1:W-:Y:S04]  /*2750*/  @!P2 LDGSTS.E.BYPASS.LTC128B.128 [R42+0x8000], desc[UR6][R14.64+0x80] ;  /* 0x080000800e2aafae */ /* 0x0003e8000b901d46 */
[----:B------:R1:W-:Y:S01]  /*2760*/  @P1 STS.128 [R42+0xa000], RZ ;  /* 0x00a000ff2a001388 */ /* 0x0003e20000000c00 */
[----:B------:R-:W-:Y:S05]  /*2770*/  @P1 BRA `(.L_x_12) ;  /* 0x0000000000101947 */ /* 0x000fea0003800000 */
[----:B------:R-:W-:Y:S01]  /*2780*/  @!PT LDS RZ, [RZ] ;  /* 0x00000000fffff984 */ /* 0x000fe20000000800 */
[----:B------:R-:W-:Y:S01]  /*2790*/  @!PT LDS RZ, [RZ] ;  /* 0x00000000fffff984 */ /* 0x000fe20000000800 */
[----:B------:R-:W-:Y:S01]  /*27a0*/  @!PT LDS RZ, [RZ] ;  /* 0x00000000fffff984 */ /* 0x000fe20000000800 */
[----:B------:R2:W-:Y:S02]  /*27b0*/  LDGSTS.E.BYPASS.LTC128B.128 [R42+0xa000], desc[UR6][R14.64+0x100] ;  /* 0x0a0001000e2a7fae */ /* 0x0005e4000b901d46 */
.L_x_12:
[----:B------:R-:W-:Y:S05]  /*27c0*/  BSYNC B0 ;  /* 0x0000000000007941 */ /* 0x000fea0003800000 */
.L_x_11:
[----:B------:R1:W-:Y:S01]  /*27d0*/  @P5 STS.128 [R42+0x7000], RZ ;  /* 0x007000ff2a005388 */ /* 0x0003e20000000c00 */
[----:B------:R-:W-:Y:S03]  /*27e0*/  BSSY B0, `(.L_x_13) ;  /* 0x0000024000007945 */ /* 0x000fe60003800000 */
[----:B------:R1:W-:Y:S04]  /*27f0*/  @P5 STS.128 [R42+0x9000], RZ ;  /* 0x009000ff2a005388 */ /* 0x0003e80000000c00 */
[----:B------:R1:W-:Y:S01]  /*2800*/  @P5 STS.128 [R42+0xb000], RZ ;  /* 0x00b000ff2a005388 */ /* 0x0003e20000000c00 */
[----:B------:R-:W-:Y:S05]  /*2810*/  @P5 BRA `(.L_x_14) ;  /* 0x0000000000805947 */ /* 0x000fea0003800000 */
[----:B----4-:R-:W4:Y:S01]  /*2820*/  LDL R10, [R1+0x68] ;  /* 0x00006800010a7983 */ /* 0x010f220000100800 */
[----:B------:R-:W-:-:S03]  /*2830*/  ULDC UR18, c[0x0][0x2d0] ;  /* 0x0000b40000127ab9 */ /* 0x000fc60000000800 */
[----:B------:R-:W5:Y:S01]  /*2840*/  LDL R13, [R1+0x6c] ;  /* 0x00006c00010d7983 */ /* 0x000f620000100800 */
[----:B------:R-:W-:Y:S01]  /*2850*/  ISETP.GE.AND P3, PT, R44, UR18, PT ;  /* 0x000000122c007c0c */ /* 0x000fe2000bf66270 */
[----:B------:R-:W-:-:S03]  /*2860*/  IMAD.WIDE.U32 R4, R18, 0x20, RZ ;  /* 0x0000002012047825 */ /* 0x000fc600078e00ff */
[----:B------:R-:W-:Y:S01]  /*2870*/  IADD3 R4, P1, R6, R4, RZ ;  /* 0x0000000406047210 */ /* 0x000fe20007f3e0ff */
[----:B------:R-:W-:-:S05]  /*2880*/  IMAD.SHL.U32 R6, R19, 0x20, RZ ;  /* 0x0000002013067824 */ /* 0x000fca00078e00ff */
[----:B------:R-:W-:-:S03]  /*2890*/  IADD3.X R5, R29, R5, R6, P1, !PT ;  /* 0x000000051d057210 */ /* 0x000fc60000ffe406 */
[----:B------:R1:W-:Y:S01]  /*28a0*/  @P3 STS.128 [R42+0x7000], RZ ;  /* 0x007000ff2a003388 */ /* 0x0003e20000000c00 */
[----:B----4-:R-:W-:Y:S02]  /*28b0*/  ISETP.GE.AND P2, PT, R10, UR18, PT ;  /* 0x000000120a007c0c */ /* 0x010fe4000bf46270 */
[----:B------:R-:W-:-:S04]  /*28c0*/  @!P3 LEA R10, P1, R18, R14, 0x6 ;  /* 0x0000000e120ab211 */ /* 0x000fc800078230ff */
[----:B------:R-:W-:-:S05]  /*28d0*/  @!P3 LEA.HI.X R11, R18, R15, R19, 0x6, P1 ;  /* 0x0000000f120bb211 */ /* 0x000fca00008f3413 */
[----:B------:R-:W-:Y:S01]  /*28e0*/  @!PT LDS RZ, [RZ] ;  /* 0x00000000fffff984 */ /* 0x000fe20000000800 */
[----:B------:R-:W-:Y:S01]  /*28f0*/  @!PT LDS RZ, [RZ] ;  /* 0x00000000fffff984 */ /* 0x000fe20000000800 */
[----:B------:R-:W-:Y:S01]  /*2900*/  @!PT LDS RZ, [RZ] ;  /* 0x00000000fffff984 */ /* 0x000fe20000000800 */
[----:B------:R1:W-:Y:S02]  /*2910*/  @!P3 LDGSTS.E.BYPASS.LTC128B.128 [R42+0x7000], desc[UR6][R10.64] ;  /* 0x070000000a2abfae */ /* 0x0003e4000b901d46 */
[C---:B------:R-:W-:Y:S02]  /*2920*/  @!P2 LEA R6, P1, R4.reuse, UR14, 0x1 ;  /* 0x0000000e0406ac11 */ /* 0x040fe4000f8208ff */
[----:B------:R1:W-:Y:S02]  /*2930*/  @P2 STS.128 [R42+0x9000], RZ ;  /* 0x009000ff2a002388 */ /* 0x0003e40000000c00 */
[----:B------:R-:W-:Y:S02]  /*2940*/  @!P2 LEA.HI.X R7, R4, UR15, R5, 0x1, P1 ;  /* 0x0000000f0407ac11 */ /* 0x000fe400088f0c05 */
[----:B-----5:R-:W-:-:S03]  /*2950*/  ISETP.GE.AND P1, PT, R13, UR18, PT ;  /* 0x000000120d007c0c */ /* 0x020fc6000bf26270 */
[----:B------:R-:W-:Y:S01]  /*2960*/  @!PT LDS RZ, [RZ] ;  /* 0x00000000fffff984 */ /* 0x000fe20000000800 */
[----:B------:R-:W-:Y:S01]  /*2970*/  @!PT LDS RZ, [RZ] ;  /* 0x00000000fffff984 */ /* 0x000fe20000000800 */
[----:B------:R-:W-:Y:S01]  /*2980*/  @!PT LDS RZ, [RZ] ;  /* 0x00000000fffff984 */ /* 0x000fe20000000800 */
[----:B------:R1:W-:Y:S10]  /*2990*/  @!P2 LDGSTS.E.BYPASS.LTC128B.128 [R42+0x9000], desc[UR6][R6.64+0x80] ;  /* 0x09000080062aafae */ /* 0x0003f4000b901d46 */
[----:B------:R1:W-:Y:S01]  /*29a0*/  @P1 STS.128 [R42+0xb000], RZ ;  /* 0x00b000ff2a001388 */ /* 0x0003e20000000c00 */
[----:B------:R-:W-:Y:S05]  /*29b0*/  @P1 BRA `(.L_x_14) ;  /* 0x0000000000181947 */ /* 0x000fea0003800000 */
[----:B-1----:R-:W-:-:S04]  /*29c0*/  LEA R6, P1, R4, UR14, 0x1 ;  /* 0x0000000e04067c11 */ /* 0x002fc8000f8208ff */
[----:B------:R-:W-:-:S05]  /*29d0*/  LEA.HI.X R7, R4, UR15, R5, 0x1, P1 ;  /* 0x0000000f04077c11 */ /* 0x000fca00088f0c05 */
[----:B------:R-:W-:Y:S01]  /*29e0*/  @!PT LDS RZ, [RZ] ;  /* 0x00000000fffff984 */ /* 0x000fe20000000800 */
[----:B------:R-:W-:Y:S01]  /*29f0*/  @!PT LDS RZ, [RZ] ;  /* 0x00000000fffff984 */ /* 0x000fe20000000800 */
[----:B------:R-:W-:Y:S01]  /*2a00*/  @!PT LDS RZ, [RZ] ;  /* 0x00000000fffff984 */ /* 0x000fe20000000800 */
[----:B------:R1:W-:Y:S04]  /*2a10*/  LDGSTS.E.BYPASS.LTC128B.128 [R42+0xb000], desc[UR6][R6.64+0x100] ;  /* 0x0b000100062a7fae */ /* 0x0003e8000b901d46 */
.L_x_14:
[----:B------:R-:W-:Y:S05]  /*2a20*/  BSYNC B0 ;  /* 0x0000000000007941 */ /* 0x000fea0003800000 */
.L_x_13:
[----:B-12---:R-:W-:Y:S01]  /*2a30*/  MOV R14, R24 ;  /* 0x00000018000e7202 */ /* 0x006fe20000000f00 */
[----:B------:R1:W-:Y:S01]  /*2a40*/  @P6 STS.128 [R42], RZ ;  /* 0x000000ff2a006388 */ /* 0x0003e20000000c00 */
[----:B------:R-:W-:Y:S01]  /*2a50*/  MOV R15, R25 ;  /* 0x00000019000f7202 */ /* 0x000fe20000000f00 */
[----:B------:R-:W-:Y:S01]  /*2a60*/  BSSY B0, `(.L_x_15) ;  /* 0x000001c000007945 */ /* 0x000fe20003800000 */
[----:B----4-:R-:W-:Y:S01]  /*2a70*/  MOV R10, UR28 ;  /* 0x0000001c000a7c02 */ /* 0x010fe20008000f00 */
[----:B------:R1:W-:Y:S04]  /*2a80*/  @P6 STS.128 [R42+0x2000], RZ ;  /* 0x002000ff2a006388 */ /* 0x0003e80000000c00 */
[----:B------:R1:W-:Y:S04]  /*2a90*/  STL.64 [R1+0x38], R14 ;  /* 0x0000380e01007387 */ /* 0x0003e80000100a00 */
[----:B------:R1:W-:Y:S01]  /*2aa0*/  @P6 STS.128 [R42+0x4000], RZ ;  /* 0x004000ff2a006388 */ /* 0x0003e20000000c00 */
[----:B------:R-:W-:Y:S05]  /*2ab0*/  @P6 BRA `(.L_x_16) ;  /* 0x0000000000586947 */ /* 0x000fea0003800000 */
[----:B------:R-:W2:Y:S01]  /*2ac0*/  LDL R5, [R1+0x68] ;  /* 0x0000680001057983 */ /* 0x000ea20000100800 */
[----:B------:R-:W-:-:S03]  /*2ad0*/  ULDC UR14, c[0x0][0x2d0] ;  /* 0x0000b400000e7ab9 */ /* 0x000fc60000000800 */
[----:B------:R-:W4:Y:S01]  /*2ae0*/  LDL R4, [R1+0x6c] ;  /* 0x00006c0001047983 */ /* 0x000f220000100800 */
[----:B------:R-:W-:-:S13]  /*2af0*/  ISETP.GE.AND P3, PT, R44, UR14, PT ;  /* 0x0000000e2c007c0c */ /* 0x000fda000bf66270 */
[----:B------:R1:W-:Y:S04]  /*2b00*/  @P3 STS.128 [R42], RZ ;  /* 0x000000ff2a003388 */ /* 0x0003e80000000c00 */
[----:B------:R-:W-:Y:S01]  /*2b10*/  @!PT LDS RZ, [RZ] ;  /* 0x00000000fffff984 */ /* 0x000fe20000000800 */
[----:B------:R-:W-:Y:S01]  /*2b20*/  @!PT LDS RZ, [RZ] ;  /* 0x00000000fffff984 */ /* 0x000fe20000000800 */
[----:B------:R-:W-:Y:S01]  /*2b30*/  @!PT LDS RZ, [RZ] ;  /* 0x00000000fffff984 */ /* 0x000fe20000000800 */
[----:B------:R1:W-:Y:S01]  /*2b40*/  @!P3 LDGSTS.E.BYPASS.LTC128B.128 [R42], desc[UR6][R14.64] ;  /* 0x000000000e2abfae */ /* 0x0003e2000b901d46 */
[----:B--2---:R-:W-:Y:S02]  /*2b50*/  ISETP.GE.AND P2, PT, R5, UR14, PT ;  /* 0x0000000e05007c0c */ /* 0x004fe4000bf46270 */
[----:B----4-:R-:W-:-:S11]  /*2b60*/  ISETP.GE.AND P1, PT, R4, UR14, PT ;  /* 0x0000000e04007c0c */ /* 0x010fd6000bf26270 */
        /* <DEDUP_REMOVED lines=11> */
.L_x_16:
[----:B------:R-:W-:Y:S05]  /*2c20*/  BSYNC B0 ;  /* 0x0000000000007941 */ /* 0x000fea0003800000 */
.L_x_15:
[----:B------:R4:W-:Y:S01]  /*2c30*/  @P5 STS.128 [R42+0x1000], RZ ;  /* 0x001000ff2a005388 */ /* 0x0009e20000000c00 */
[----:B------:R-:W-:Y:S03]  /*2c40*/  BSSY B0, `(.L_x_17) ;  /* 0x0000027000007945 */ /* 0x000fe60003800000 */
[----:B------:R4:W-:Y:S04]  /*2c50*/  @P5 STS.128 [R42+0x3000], RZ ;  /* 0x003000ff2a005388 */ /* 0x0009e80000000c00 */
[----:B------:R4:W-:Y:S01]  /*2c60*/  @P5 STS.128 [R42+0x5000], RZ ;  /* 0x005000ff2a005388 */ /* 0x0009e20000000c00 */
[----:B------:R-:W-:Y:S05]  /*2c70*/  @P5 BRA `(.L_x_18) ;  /* 0x00000000008c5947 */ /* 0x000fea0003800000 */
[----:B------:R-:W5:Y:S01]  /*2c80*/  LDL R4, [R1+0x68] ;  /* 0x0000680001047983 */ /* 0x000f620000100800 */
[----:B------:R-:W-:-:S03]  /*2c90*/  ULDC UR20, c[0x0][0x2d0] ;  /* 0x0000b40000147ab9 */ /* 0x000fc60000000800 */
[----:B------:R-:W3:Y:S01]  /*2ca0*/  LDL R11, [R1+0x6c] ;  /* 0x00006c00010b7983 */ /* 0x000ee20000100800 */
[----:B------:R-:W-:Y:S01]  /*2cb0*/  ISETP.GE.AND P3, PT, R44, UR20, PT ;  /* 0x000000142c007c0c */ /* 0x000fe2000bf66270 */
[----:B------:R-:W-:Y:S01]  /*2cc0*/  UIMAD.WIDE.U32 UR14, UR30, 0x20, URZ ;  /* 0x000000201e0e78a5 */ /* 0x000fe2000f8e003f */
[----:B------:R-:W-:Y:S01]  /*2cd0*/  IMAD.U32 R7, RZ, RZ, UR30 ;  /* 0x0000001eff077e24 */ /* 0x000fe2000f8e00ff */
[----:B------:R-:W-:Y:S01]  /*2ce0*/  USHF.L.U32 UR18, UR31, 0x5, URZ ;  /* 0x000000051f127899 */ /* 0x000fe2000800063f */
[----:B------:R-:W-:-:S05]  /*2cf0*/  IMAD.U32 R6, RZ, RZ, UR31 ;  /* 0x0000001fff067e24 */ /* 0x000fca000f8e00ff */
[----:B------:R-:W-:-:S04]  /*2d00*/  IMAD.U32 R5, RZ, RZ, UR18 ;  /* 0x00000012ff057e24 */ /* 0x000fc8000f8e00ff */
[----:B------:R1:W-:Y:S01]  /*2d10*/  @P3 STS.128 [R42+0x1000], RZ ;  /* 0x001000ff2a003388 */ /* 0x0003e20000000c00 */
[----:B-----5:R-:W-:Y:S02]  /*2d20*/  ISETP.GE.AND P2, PT, R4, UR20, PT ;  /* 0x0000001404007c0c */ /* 0x020fe4000bf46270 */
[----:B------:R-:W-:Y:S02]  /*2d30*/  IADD3 R4, P5, R8, UR14, RZ ;  /* 0x0000000e08047c10 */ /* 0x000fe4000ffbe0ff */
[----:B------:R-:W-:Y:S02]  /*2d40*/  @!P3 LEA R8, P1, R7, R14, 0x6 ;  /* 0x0000000e0708b211 */ /* 0x000fe400078230ff */
[----:B------:R-:W-:Y:S02]  /*2d50*/  IADD3.X R5, R31, UR15, R5, P5, !PT ;  /* 0x0000000f1f057c10 */ /* 0x000fe4000affe405 */
[----:B------:R-:W-:Y:S02]  /*2d60*/  @!P3 LEA.HI.X R9, R7, R15, R6, 0x6, P1 ;  /* 0x0000000f0709b211 */ /* 0x000fe400008f3406 */
[----:B---3--:R-:W-:-:S03]  /*2d70*/  ISETP.GE.AND P1, PT, R11, UR20, PT ;  /* 0x000000140b007c0c */ /* 0x008fc6000bf26270 */
[C---:B------:R-:W-:Y:S01]  /*2d80*/  @!P2 LEA R6, P5, R4.reuse, UR16, 0x1 ;  /* 0x000000100406ac11 */ /* 0x040fe2000f8a08ff */
[----:B------:R-:W-:Y:S01]  /*2d90*/  @!PT LDS RZ, [RZ] ;  /* 0x00000000fffff984 */ /* 0x000fe20000000800 */
[----:B------:R-:W-:Y:S01]  /*2da0*/  @!PT LDS RZ, [RZ] ;  /* 0x00000000fffff984 */ /* 0x000fe20000000800 */
[----:B------:R-:W-:Y:S01]  /*2db0*/  @!PT LDS RZ, [RZ] ;  /* 0x00000000fffff984 */ /* 0x000fe20000000800 */
[----:B------:R1:W-:Y:S03]  /*2dc0*/  @!P3 LDGSTS.E.BYPASS.LTC128B.128 [R42+0x1000], desc[UR6][R8.64] ;  /* 0x01000000082abfae */ /* 0x0003e6000b901d46 */
[----:B------:R-:W-:Y:S01]  /*2dd0*/  @!P2 LEA.HI.X R7, R4, UR17, R5, 0x1, P5 ;  /* 0x000000110407ac11 */ /* 0x000fe2000a8f0c05 */
[----:B------:R1:W-:Y:S04]  /*2de0*/  @P2 STS.128 [R42+0x3000], RZ ;  /* 0x003000ff2a002388 */ /* 0x0003e80000000c00 */
[----:B------:R-:W-:Y:S01]  /*2df0*/  @!PT LDS RZ, [RZ] ;  /* 0x00000000fffff984 */ /* 0x000fe20000000800 */
[----:B------:R-:W-:Y:S01]  /*2e00*/  @!PT LDS RZ, [RZ] ;  /* 0x00000000fffff984 */ /* 0x000fe20000000800 */
[----:B------:R-:W-:Y:S01]  /*2e10*/  @!PT LDS RZ, [RZ] ;  /* 0x00000000fffff984 */ /* 0x000fe20000000800 */
[----:B------:R1:W-:Y:S04]  /*2e20*/  @!P2 LDGSTS.E.BYPASS.LTC128B.128 [R42+0x3000], desc[UR6][R6.64+0x80] ;  /* 0x03000080062aafae */ /* 0x0003e8000b901d46 */
        /* <DEDUP_REMOVED lines=8> */
.L_x_18:
[----:B------:R-:W-:Y:S05]  /*2eb0*/  BSYNC B0 ;  /* 0x0000000000007941 */ /* 0x000fea0003800000 */
.L_x_17:
[----:B------:R-:W-:Y:S01]  /*2ec0*/  SHF.R.S32.HI R4, RZ, 0x2, R21 ;  /* 0x00000002ff047819 */ /* 0x000fe20000011415 */
[----:B------:R-:W-:Y:S01]  /*2ed0*/  IMAD.MOV.U32 R19, RZ, RZ, 0x7f800000 ;  /* 0x7f800000ff137424 */ /* 0x000fe200078e00ff */
[----:B------:R-:W-:Y:S01]  /*2ee0*/  UIMAD UR14, UR37, UR28, URZ ;  /* 0x0000001c250e72a4 */ /* 0x000fe2000f8e023f */
[----:B------:R-:W-:Y:S01]  /*2ef0*/  IMAD.MOV.U32 R18, RZ, RZ, 0x7f800000 ;  /* 0x7f800000ff127424 */ /* 0x000fe200078e00ff */
[----:B------:R-:W-:Y:S01]  /*2f00*/  @P0 STS.128 [R42+0xc000], RZ ;  /* 0x00c000ff2a000388 */ /* 0x000fe20000000c00 */
[----:B------:R-:W-:Y:S01]  /*2f10*/  IMAD R4, R12, 0x10, R4 ;  /* 0x000000100c047824 */ /* 0x000fe200078e0204 */
[----:B------:R-:W-:Y:S01]  /*2f20*/  UIMAD UR14, UR32, UR29, UR14 ;  /* 0x0000001d200e72a4 */ /* 0x000fe2000f8e020e */
[----:B-1----:R-:W-:Y:S01]  /*2f30*/  IMAD.WIDE.U32 R6, R10, UR32, R44 ;  /* 0x000000200a067c25 */ /* 0x002fe2000f8e002c */
[----:B------:R-:W-:Y:S01]  /*2f40*/  @P0 STS.128 [R42+0xe000], RZ ;  /* 0x00e000ff2a000388 */ /* 0x000fe20000000c00 */
[----:B------:R-:W-:Y:S01]  /*2f50*/  BSSY B0, `(.L_x_19) ;  /* 0x000003c000007945 */ /* 0x000fe20003800000 */
[C---:B------:R-:W-:Y:S01]  /*2f60*/  SHF.L.U32 R9, R4.reuse, 0x2, RZ ;  /* 0x0000000204097819 */ /* 0x040fe200000006ff */
[----:B------:R-:W-:Y:S01]  /*2f70*/  VIADD R5, R4, 0x8 ;  /* 0x0000000804057836 */ /* 0x000fe20000000000 */
[----:B------:R-:W-:Y:S01]  /*2f80*/  @P0 STS.128 [R42+0x10000], RZ ;  /* 0x010000ff2a000388 */ /* 0x000fe20000000c00 */
[----:B------:R-:W-:Y:S01]  /*2f90*/  IMAD.U32 R8, RZ, RZ, UR14 ;  /* 0x0000000eff087e24 */ /* 0x000fe2000f8e00ff */
[----:B------:R-:W-:Y:S01]  /*2fa0*/  IADD3 R6, P1, R6, UR33, RZ ;  /* 0x0000002106067c10 */ /* 0x000fe2000ff3e0ff */
[----:B------:R-:W-:Y:S01]  /*2fb0*/  ULDC.64 UR14, c[0x0][0x260] ;  /* 0x00009800000e7ab9 */ /* 0x000fe20000000a00 */
[----:B------:R-:W-:Y:S01]  /*2fc0*/  ISETP.GE.AND P5, PT, R5, UR13, PT ;  /* 0x0000000d05007c0c */ /* 0x000fe2000bfa6270 */
[----:B------:R1:W-:Y:S01]  /*2fd0*/  STL [R1+0x74], R9 ;  /* 0x0000740901007387 */ /* 0x0003e20000100800 */
[----:B------:R-:W-:Y:S01]  /*2fe0*/  SHF.R.S32.HI R5, RZ, 0x1f, R4 ;  /* 0x0000001fff057819 */ /* 0x000fe20000011404 */
[----:B------:R-:W-:Y:S01]  /*2ff0*/  IMAD R11, R33, UR14, RZ ;  /* 0x0000000e210b7c24 */ /* 0x000fe2000f8e02ff */
[----:B------:R-:W-:-:S02]  /*3000*/  IADD3.X R7, R7, UR34, R8, P1, !PT ;  /* 0x0000002207077c10 */ /* 0x000fc40008ffe408 */
[C---:B------:R-:W-:Y:S01]  /*3010*/  SHF.L.U64.HI R13, R4.reuse, 0x2, R5 ;  /* 0x00000002040d7819 */ /* 0x040fe20000010205 */
[----:B------:R-:W-:Y:S01]  /*3020*/  IMAD R11, R17, UR15, R11 ;  /* 0x0000000f110b7c24 */ /* 0x000fe2000f8e020b */
[----:B------:R-:W-:Y:S01]  /*3030*/  IADD3 R8, P1, R9, UR10, RZ ;  /* 0x0000000a09087c10 */ /* 0x000fe2000ff3e0ff */
[----:B------:R-:W-:Y:S01]  /*3040*/  IMAD.WIDE.U32 R6, R17, UR14, R6 ;  /* 0x0000000e11067c25 */ /* 0x000fe2000f8e0006 */
[----:B------:R-:W-:Y:S01]  /*3050*/  ISETP.GE.AND P6, PT, R4, UR13, PT ;  /* 0x0000000d04007c0c */ /* 0x000fe2000bfc6270 */
[----:B------:R2:W-:Y:S03]  /*3060*/  STL [R1+0x70], R13 ;  /* 0x0000700d01007387 */ /* 0x0005e60000100800 */
[----:B------:R-:W-:Y:S01]  /*3070*/  IADD3 R11, R7, R11, RZ ;  /* 0x0000000b070b7210 */ /* 0x000fe20007ffe0ff */
[----:B------:R2:W-:Y:S04]  /*3080*/  STL [R1+0x60], R19 ;  /* 0x0000601301007387 */ /* 0x0005e80000100800 */
[----:B------:R2:W-:Y:S01]  /*3090*/  STL [R1+0x64], R18 ;  /* 0x0000641201007387 */ /* 0x0005e20000100800 */
[----:B-1----:R-:W-:Y:S01]  /*30a0*/  IADD3.X R9, R13, UR9, RZ, P1, !PT ;  /* 0x000000090d097c10 */ /* 0x002fe20008ffe4ff */
[----:B------:R-:W-:Y:S06]  /*30b0*/  @P0 BRA `(.L_x_20) ;  /* 0x0000000000940947 */ /* 0x000fec0003800000 */
[----:B--2---:R-:W2:Y:S01]  /*30c0*/  LDL R13, [R1+0x68] ;  /* 0x00006800010d7983 */ /* 0x004ea20000100800 */
[----:B------:R-:W-:-:S03]  /*30d0*/  ULDC UR13, c[0x0][0x2d0] ;  /* 0x0000b400000d7ab9 */ /* 0x000fc60000000800 */
[----:B------:R-:W5:Y:S01]  /*30e0*/  LDL R16, [R1+0x6c] ;  /* 0x00006c0001107983 */ /* 0x000f620000100800 */
[----:B------:R-:W-:Y:S01]  /*30f0*/  ISETP.GE.AND P3, PT, R44, UR13, PT ;  /* 0x0000000d2c007c0c */ /* 0x000fe2000bf66270 */
[----:B------:R-:W-:Y:S02]  /*3100*/  IMAD R10, R40, UR28, RZ ;  /* 0x0000001c280a7c24 */ /* 0x000fe4000f8e02ff */
[----:B------:R-:W-:Y:S02]  /*3110*/  IMAD.MOV.U32 R4, RZ, RZ, R6 ;  /* 0x000000ffff047224 */ /* 0x000fe400078e0006 */
[----:B------:R-:W-:Y:S02]  /*3120*/  IMAD.MOV.U32 R5, RZ, RZ, R11 ;  /* 0x000000ffff057224 */ /* 0x000fe400078e000b */
[C---:B------:R-:W-:Y:S02]  /*3130*/  IMAD R10, R28.reuse, UR29, R10 ;  /* 0x0000001d1c0a7c24 */ /* 0x040fe4000f8e020a */
[----:B------:R-:W-:-:S04]  /*3140*/  IMAD.WIDE.U32 R4, R28, UR28, R4 ;  /* 0x0000001c1c047c25 */ /* 0x000fc8000f8e0004 */
[----:B------:R-:W1:Y:S01]  /*3150*/  @!P3 LDC.64 R14, c[0x0][0x218] ;  /* 0x00008600ff0ebb82 */ /* 0x000e620000000a00 */
[----:B------:R-:W-:Y:S01]  /*3160*/  IMAD.IADD R10, R5, 0x1, R10 ;  /* 0x00000001050a7824 */ /* 0x000fe200078e020a */
[----:B------:R1:W-:Y:S02]  /*3170*/  @P3 STS.128 [R42+0xc000], RZ ;  /* 0x00c000ff2a003388 */ /* 0x0003e40000000c00 */
[----:B-1----:R-:W-:-:S04]  /*3180*/  @!P3 LEA R14, P1, R4, R14, 0x1 ;  /* 0x0000000e040eb211 */ /* 0x002fc800078208ff */
[----:B------:R-:W-:-:S05]  /*3190*/  @!P3 LEA.HI.X R15, R4, R15, R10, 0x1, P1 ;  /* 0x0000000f040fb211 */ /* 0x000fca00008f0c0a */
[----:B------:R-:W-:Y:S01]  /*31a0*/  @!PT LDS RZ, [RZ] ;  /* 0x00000000fffff984 */ /* 0x000fe20000000800 */
[----:B------:R-:W-:Y:S01]  /*31b0*/  @!PT LDS RZ, [RZ] ;  /* 0x00000000fffff984 */ /* 0x000fe20000000800 */
[----:B------:R-:W-:Y:S01]  /*31c0*/  @!PT LDS RZ, [RZ] ;  /* 0x00000000fffff984 */ /* 0x000fe20000000800 */
[----:B------:R1:W-:Y:S01]  /*31d0*/  @!P3 LDGSTS.E.BYPASS.LTC128B.128 [R42+0xc000], desc[UR6][R14.64] ;  /* 0x0c0000000e2abfae */ /* 0x0003e2000b901d46 */
[----:B--2---:R-:W-:Y:S02]  /*31e0*/  ISETP.GE.AND P2, PT, R13, UR13, PT ;  /* 0x0000000d0d007c0c */ /* 0x004fe4000bf46270 */
[----:B-----5:R-:W-:-:S11]  /*31f0*/  ISETP.GE.AND P0, PT, R16, UR13, PT ;  /* 0x0000000d10007c0c */ /* 0x020fd6000bf06270 */
        /* <DEDUP_REMOVED lines=17> */
.L_x_20:
[----:B------:R-:W-:Y:S05]  /*3310*/  BSYNC B0 ;  /* 0x0000000000007941 */ /* 0x000fea0003800000 */
.L_x_19:
        /* <DEDUP_REMOVED lines=9> */
[----:B------:R-:W-:Y:S01]  /*33b0*/  IMAD.MOV.U32 R5, RZ, RZ, R11 ;  /* 0x000000ffff057224 */ /* 0x000fe200078e000b */
[----:B------:R-:W-:-:S11]  /*33c0*/  IADD3 R7, P0, R28, 0x20, RZ ;  /* 0x000000201c077810 */ /* 0x000fd60007f1e0ff */
[----:B-12---:R-:W1:Y:S01]  /*33d0*/  @!P3 LDC.64 R14, c[0x0][0x218] ;  /* 0x00008600ff0ebb82 */ /* 0x006e620000000a00 */
[----:B------:R2:W-:Y:S01]  /*33e0*/  @P3 STS.128 [R42+0xd000], RZ ;  /* 0x00d000ff2a003388 */ /* 0x0005e20000000c00 */
[----:B-----5:R-:W-:Y:S01]  /*33f0*/  ISETP.GE.AND P2, PT, R4, UR13, PT ;  /* 0x0000000d04007c0c */ /* 0x020fe2000bf46270 */
[----:B------:R-:W-:Y:S01]  /*3400*/  IMAD.X R4, RZ, RZ, R40, P0 ;  /* 0x000000ffff047224 */ /* 0x000fe200000e0628 */
[----:B---3--:R-:W-:-:S03]  /*3410*/  ISETP.GE.AND P0, PT, R10, UR13, PT ;  /* 0x0000000d0a007c0c */ /* 0x008fc6000bf06270 */
[----:B------:R-:W-:Y:S02]  /*3420*/  IMAD R12, R4, UR28, RZ ;  /* 0x0000001c040c7c24 */ /* 0x000fe4000f8e02ff */
[----:B------:R-:W-:Y:S02]  /*3430*/  IMAD.MOV.U32 R4, RZ, RZ, R6 ;  /* 0x000000ffff047224 */ /* 0x000fe400078e0006 */
[C---:B------:R-:W-:Y:S02]  /*3440*/  IMAD R12, R7.reuse, UR29, R12 ;  /* 0x0000001d070c7c24 */ /* 0x040fe4000f8e020c */
[----:B------:R-:W-:Y:S02]  /*3450*/  IMAD.WIDE.U32 R4, R7, UR28, R4 ;  /* 0x0000001c07047c25 */ /* 0x000fe4000f8e0004 */
[----:B------:R-:W3:Y:S02]  /*3460*/  @!P2 LDC.64 R16, c[0x0][0x218] ;  /* 0x00008600ff10ab82 */ /* 0x000ee40000000a00 */
        /* <DEDUP_REMOVED lines=8> */
[----:B---3--:R-:W-:-:S04]  /*34f0*/  @!P2 LEA R6, P1, R4, R16, 0x1 ;  /* 0x000000100406a211 */ /* 0x008fc800078208ff */
        /* <DEDUP_REMOVED lines=14> */
.L_x_22:
[----:B------:R-:W-:Y:S05]  /*35e0*/  BSYNC B0 ;  /* 0x0000000000007941 */ /* 0x000fea0003800000 */
.L_x_21:
[----:B------:R-:W-:Y:S01]  /*35f0*/  IMAD.MOV.U32 R5, RZ, RZ, R19 ;  /* 0x000000ffff057224 */ /* 0x000fe200078e0013 */
[----:B------:R-:W0:Y:S01]  /*3600*/  LDGDEPBAR ;  /* 0x00000000000079af */ /* 0x000e220000000000 */
[----:B------:R-:W-:Y:S01]  /*3610*/  IMAD.MOV.U32 R4, RZ, RZ, R18 ;  /* 0x000000ffff047224 */ /* 0x000fe200078e0012 */
[----:B------:R-:W-:Y:S01]  /*3620*/  ULDC UR16, c[0x0][0x2d0] ;  /* 0x0000b40000107ab9 */ /* 0x000fe20000000800 */
[----:B------:R-:W-:Y:S01]  /*3630*/  IMAD.MOV.U32 R240, RZ, RZ, 0x20 ;  /* 0x00000020fff07424 */ /* 0x000fe200078e00ff */
[----:B------:R-:W-:Y:S01]  /*3640*/  USHF.L.U32 UR13, UR26, 0x6, URZ ;  /* 0x000000061a0d7899 */ /* 0x000fe2000800063f */
[----:B------:R-:W5:Y:S01]  /*3650*/  @!P6 LDG.E R5, desc[UR6][R8.64] ;  /* 0x000000060805e981 */ /* 0x000f62000c1e1900 */
[----:B------:R-:W-:Y:S02]  /*3660*/  CS2R R142, SRZ ;  /* 0x00000000008e7805 */ /* 0x000fe4000001ff00 */
[----:B------:R-:W-:Y:S02]  /*3670*/  CS2R R140, SRZ ;  /* 0x00000000008c7805 */ /* 0x000fe4000001ff00 */
[----:B------:R-:W-:Y:S01]  /*3680*/  CS2R R146, SRZ ;  /* 0x0000000000927805 */ /* 0x000fe2000001ff00 */
[----:B------:R3:W5:Y:S01]  /*3690*/  @!P5 LDG.E R4, desc[UR6][R8.64+0x20] ;  /* 0x000020060804d981 */ /* 0x000762000c1e1900 */
[----:B------:R-:W-:-:S02]  /*36a0*/  CS2R R144, SRZ ;  /* 0x0000000000907805 */ /* 0x000fc4000001ff00 */
[----:B------:R-:W-:Y:S02]  /*36b0*/  CS2R R138, SRZ ;  /* 0x00000000008a7805 */ /* 0x000fe4000001ff00 */
[----:B------:R-:W-:Y:S02]  /*36c0*/  CS2R R136, SRZ ;  /* 0x0000000000887805 */ /* 0x000fe4000001ff00 */
[----:B------:R-:W-:Y:S02]  /*36d0*/  CS2R R134, SRZ ;  /* 0x0000000000867805 */ /* 0x000fe4000001ff00 */
[----:B------:R-:W-:Y:S02]  /*36e0*/  CS2R R132, SRZ ;  /* 0x0000000000847805 */ /* 0x000fe4000001ff00 */
[----:B------:R-:W-:Y:S02]  /*36f0*/  CS2R R126, SRZ ;  /* 0x00000000007e7805 */ /* 0x000fe4000001ff00 */
[----:B------:R-:W-:-:S02]  /*3700*/  CS2R R124, SRZ ;  /* 0x00000000007c7805 */ /* 0x000fc4000001ff00 */
[----:B------:R-:W-:Y:S02]  /*3710*/  CS2R R130, SRZ ;  /* 0x0000000000827805 */ /* 0x000fe4000001ff00 */
[----:B------:R-:W-:Y:S02]  /*3720*/  CS2R R128, SRZ ;  /* 0x0000000000807805 */ /* 0x000fe4000001ff00 */
[----:B------:R-:W-:Y:S02]  /*3730*/  CS2R R122, SRZ ;  /* 0x00000000007a7805 */ /* 0x000fe4000001ff00 */
[----:B------:R-:W-:Y:S02]  /*3740*/  CS2R R120, SRZ ;  /* 0x0000000000787805 */ /* 0x000fe4000001ff00 */
[----:B------:R-:W-:Y:S02]  /*3750*/  CS2R R118, SRZ ;  /* 0x0000000000767805 */ /* 0x000fe4000001ff00 */
[----:B------:R-:W-:-:S02]  /*3760*/  CS2R R116, SRZ ;  /* 0x0000000000747805 */ /* 0x000fc4000001ff00 */
[----:B------:R-:W-:Y:S01]  /*3770*/  CS2R R110, SRZ ;  /* 0x00000000006e7805 */ /* 0x000fe2000001ff00 */
[----:B------:R-:W-:-:S04]  /*3780*/  DEPBAR.LE SB0, 0x1 ;  /* 0x000080400000791a */ /* 0x000fc80000000000 */
[----:B------:R-:W-:Y:S01]  /*3790*/  BAR.SYNC.DEFER_BLOCKING 0x0 ;  /* 0x0000000000007b1d */ /* 0x000fe20000010000 */
[----:B---3--:R-:W-:Y:S02]  /*37a0*/  LEA.HI R9, R41, R39, RZ, 0x7 ;  /* 0x0000002729097211 */ /* 0x008fe400078f38ff */
        /* <DEDUP_REMOVED lines=16> */
[----:B------:R-:W-:Y:S01]  /*38b0*/  CS2R R44, SRZ ;  /* 0x00000000002c7805 */ /* 0x000fe2000001ff00 */
[----:B------:R-:W3:Y:S01]  /*38c0*/  LDSM.16.M88.4 R164, [R252] ;  /* 0x00000000fca4783b */ /* 0x000ee20000000200 */
[----:B------:R-:W-:-:S02]  /*38d0*/  CS2R R50, SRZ ;  /* 0x0000000000327805 */ /* 0x000fc4000001ff00 */
[----:B------:R-:W-:Y:S02]  /*38e0*/  CS2R R48, SRZ ;  /* 0x0000000000307805 */ /* 0x000fe4000001ff00 */
[----:B-12-4-:R-:W-:Y:S01]  /*38f0*/  CS2R R42, SRZ ;  /* 0x00000000002a7805 */ /* 0x016fe2000001ff00 */
[----:B------:R-:W1:Y:S01]  /*3900*/  LDSM.16.M88.4 R168, [R252+0x800] ;  /* 0x00080000fca8783b */ /* 0x000e620000000200 */
[----:B------:R-:W-:Y:S02]  /*3910*/  CS2R R30, SRZ ;  /* 0x00000000001e7805 */ /* 0x000fe4000001ff00 */
[----:B------:R-:W-:Y:S02]  /*3920*/  CS2R R28, SRZ ;  /* 0x00000000001c7805 */ /* 0x000fe4000001ff00 */
[----:B------:R-:W-:Y:S01]  /*3930*/  CS2R R32, SRZ ;  /* 0x0000000000207805 */ /* 0x000fe2000001ff00 */
[----:B------:R-:W2:Y:S01]  /*3940*/  LDSM.16.M88.4 R196, [R252+0x2000] ;  /* 0x00200000fcc4783b */ /* 0x000ea20000000200 */
[----:B------:R-:W-:-:S02]  /*3950*/  CS2R R26, SRZ ;  /* 0x00000000001a7805 */ /* 0x000fc4000001ff00 */
[----:B------:R-:W-:Y:S02]  /*3960*/  CS2R R24, SRZ ;  /* 0x0000000000187805 */ /* 0x000fe4000001ff00 */
[----:B------:R-:W-:Y:S01]  /*3970*/  CS2R R22, SRZ ;  /* 0x0000000000167805 */ /* 0x000fe2000001ff00 */
[----:B------:R-:W4:Y:S01]  /*3980*/  LDSM.16.M88.4 R200, [R252+0x2800] ;  /* 0x00280000fcc8783b */ /* 0x000f220000000200 */
[----:B------:R-:W-:Y:S01]  /*3990*/  CS2R R20, SRZ ;  /* 0x0000000000147805 */ /* 0x000fe2000001ff00 */
[----:B------:R-:W-:Y:S02]  /*39a0*/  ULDC UR17, c[0x0][0x2dc] ;  /* 0x0000b70000117ab9 */ /* 0x000fe40000000800 */
[----:B------:R-:W1:Y:S04]  /*39b0*/  LDSM.16.M88.4 R228, [R252+0x4000] ;  /* 0x00400000fce4783b */ /* 0x000e680000000200 */
[----:B------:R-:W1:Y:S04]  /*39c0*/  LDSM.16.M88.4 R232, [R252+0x4800] ;  /* 0x00480000fce8783b */ /* 0x000e680000000200 */
[----:B-----5:R5:W-:Y:S04]  /*39d0*/  @!P6 STL [R1+0x60], R5 ;  /* 0x000060050100e387 */ /* 0x020be80000100800 */
[----:B------:R3:W-:Y:S04]  /*39e0*/  @!P5 STL [R1+0x64], R4 ;  /* 0x000064040100d387 */ /* 0x0007e80000100800 */
[----:B------:R2:W-:Y:S01]  /*39f0*/  STL.64 [R1+0x30], R34 ;  /* 0x0000302201007387 */ /* 0x0005e20000100a00 */
[----:B-----5:R-:W-:-:S02]  /*3a00*/  LEA.HI R5, R41, R39, RZ, 0x4 ;  /* 0x0000002729057211 */ /* 0x020fc400078f20ff */
[----:B---3--:R-:W-:Y:S02]  /*3a10*/  LOP3.LUT R4, R36, 0xfffffff8, RZ, 0xc0, !PT ;  /* 0xfffffff824047812 */ /* 0x008fe400078ec0ff */
[----:B------:R-:W-:-:S03]  /*3a20*/  SHF.R.S32.HI R6, RZ, 0x4, R5 ;  /* 0x00000004ff067819 */ /* 0x000fc60000011405 */
[----:B------:R-:W-:Y:S01]  /*3a30*/  IMAD.IADD R4, R39, 0x1, -R4 ;  /* 0x0000000127047824 */ /* 0x000fe200078e0a04 */
[----:B------:R-:W-:-:S03]  /*3a40*/  LEA.HI R5, R5, R6, RZ, 0x1 ;  /* 0x0000000605057211 */ /* 0x000fc600078f08ff */
[C---:B------:R-:W-:Y:S01]  /*3a50*/  IMAD.SHL.U32 R8, R4.reuse, 0x40, RZ ;  /* 0x0000004004087824 */ /* 0x040fe200078e00ff */
[----:B------:R-:W-:Y:S02]  /*3a60*/  LOP3.LUT R7, R5, 0xfffffffe, RZ, 0xc0, !PT ;  /* 0xfffffffe05077812 */ /* 0x000fe400078ec0ff */
[----:B------:R-:W-:Y:S02]  /*3a70*/  LOP3.LUT P0, RZ, R4, 0x2, RZ, 0xc0, !PT ;  /* 0x0000000204ff7812 */ /* 0x000fe4000780c0ff */
[----:B------:R-:W-:Y:S01]  /*3a80*/  LOP3.LUT R5, R8, 0x1c0, RZ, 0xc0, !PT ;  /* 0x000001c008057812 */ /* 0x000fe200078ec0ff */
[----:B------:R-:W-:Y:S01]  /*3a90*/  IMAD.IADD R6, R6, 0x1, -R7 ;  /* 0x0000000106067824 */ /* 0x000fe200078e0a07 */
[----:B------:R-:W-:Y:S02]  /*3aa0*/  SHF.R.S32.HI R8, RZ, 0x7, R9 ;  /* 0x00000007ff087819 */ /* 0x000fe40000011409 */
[----:B------:R-:W-:Y:S01]  /*3ab0*/  LOP3.LUT R7, R5, 0x8, R36, 0xf8, !PT ;  /* 0x0000000805077812 */ /* 0x000fe200078ef824 */
[----:B------:R-:W-:Y:S01]  /*3ac0*/  IMAD.SHL.U32 R6, R6, 0x200, RZ ;  /* 0x0000020006067824 */ /* 0x000fe200078e00ff */
[----:B------:R-:W-:-:S03]  /*3ad0*/  SHF.R.U32.HI R5, RZ, 0x3, R5 ;  /* 0x00000003ff057819 */ /* 0x000fc60000011605 */
[----:B------:R-:W-:Y:S01]  /*3ae0*/  IMAD R6, R8, 0x800, R6 ;  /* 0x0000080008067824 */ /* 0x000fe200078e0206 */
[----:B------:R-:W-:-:S05]  /*3af0*/  LOP3.LUT R5, R7, R5, RZ, 0x3c, !PT ;  /* 0x0000000507057212 */ /* 0x000fca00078e3cff */
[----:B------:R-:W-:Y:S02]  /*3b00*/  IMAD.IADD R4, R6, 0x1, R5 ;  /* 0x0000000106047824 */ /* 0x000fe400078e0205 */
[----:B------:R-:W3:Y:S01]  /*3b10*/  LDL R5, [R1+0x4] ;  /* 0x0000040001057983 */ /* 0x000ee20000100800 */
[----:B------:R-:W-:Y:S01]  /*3b20*/  SEL R240, R240, 0xffffffe0, !P0 ;  /* 0xffffffe0f0f07807 */ /* 0x000fe20004000000 */
[----:B------:R-:W-:Y:S01]  /*3b30*/  UIADD3 UR13, UR13, 0x40, URZ ;  /* 0x000000400d0d7890 */ /* 0x000fe2000fffe03f */
[----:B------:R-:W-:Y:S02]  /*3b40*/  LEA R4, R4, UR4, 0x1 ;  /* 0x0000000404047c11 */ /* 0x000fe4000f8e08ff */
[----:B------:R-:W-:Y:S02]  /*3b50*/  CS2R R40, SRZ ;  /* 0x0000000000287805 */ /* 0x000fe4000001ff00 */
[----:B------:R-:W-:Y:S01]  /*3b60*/  CS2R R38, SRZ ;  /* 0x0000000000267805 */ /* 0x000fe2000001ff00 */
[----:B------:R-:W-:Y:S01]  /*3b70*/  IMAD.IADD R240, R240, 0x1, R252 ;  /* 0x00000001f0f07824 */ /* 0x000fe200078e02fc */
[----:B------:R-:W-:Y:S01]  /*3b80*/  CS2R R36, SRZ ;  /* 0x0000000000247805 */ /* 0x000fe2000001ff00 */
[----:B------:R1:W1:Y:S01]  /*3b90*/  LDSM.16.M88.4 R148, [R4+0x12000] ;  /* 0x012000000494783b */ /* 0x0002620000000200 */
[----:B--2---:R-:W-:Y:S01]  /*3ba0*/  CS2R R34, SRZ ;  /* 0x0000000000227805 */ /* 0x004fe2000001ff00 */
[----:B------:R-:W-:-:S02]  /*3bb0*/  UISETP.GE.AND UP0, UPT, UR13, UR5, UPT ;  /* 0x000000050d00728c */ /* 0x000fc4000bf06270 */
[----:B------:R2:W1:Y:S01]  /*3bc0*/  LDSM.16.M88.4 R172, [R240] ;  /* 0x00000000f0ac783b */ /* 0x0004620000000200 */
[----:B------:R-:W-:-:S03]  /*3bd0*/  ULDC UR13, c[0x0][0x2ec] ;  /* 0x0000bb00000d7ab9 */ /* 0x000fc60000000800 */
[----:B------:R2:W1:Y:S04]  /*3be0*/  LDSM.16.M88.4 R176, [R240+0x800] ;  /* 0x00080000f0b0783b */ /* 0x0004680000000200 */
[----:B------:R2:W1:Y:S04]  /*3bf0*/  LDSM.16.M88.4 R204, [R240+0x2000] ;  /* 0x00200000f0cc783b */ /* 0x0004680000000200 */
[----:B------:R2:W1:Y:S04]  /*3c00*/  LDSM.16.M88.4 R208, [R240+0x2800] ;  /* 0x00280000f0d0783b */ /* 0x0004680000000200 */
[----:B------:R2:W1:Y:S04]  /*3c10*/  LDSM.16.M88.4 R236, [R240+0x4000] ;  /* 0x00400000f0ec783b */ /* 0x0004680000000200 */
[----:B------:R-:W1:Y:S04]  /*3c20*/  LDSM.16.M88.4 R240, [R240+0x4800] ;  /* 0x00480000f0f0783b */ /* 0x000e680000000200 */
[----:B------:R2:W1:Y:S04]  /*3c30*/  LDSM.16.M88.4 R152, [R4+0x12800] ;  /* 0x012800000498783b */ /* 0x0004680000000200 */
[----:B------:R2:W1:Y:S04]  /*3c40*/  LDSM.16.M88.4 R180, [R4+0x14000] ;  /* 0x0140000004b4783b */ /* 0x0004680000000200 */
[----:B------:R2:W1:Y:S04]  /*3c50*/  LDSM.16.M88.4 R184, [R4+0x14800] ;  /* 0x0148000004b8783b */ /* 0x0004680000000200 */
[----:B------:R2:W1:Y:S04]  /*3c60*/  LDSM.16.M88.4 R212, [R4+0x16000] ;  /* 0x0160000004d4783b */ /* 0x0004680000000200 */
[----:B------:R2:W1:Y:S04]  /*3c70*/  LDSM.16.M88.4 R216, [R4+0x16800] ;  /* 0x0168000004d8783b */ /* 0x0004680000000200 */
[----:B------:R2:W-:Y:S04]  /*3c80*/  STL [R1], R4 ;  /* 0x0000000401007387 */ /* 0x0005e80000100800 */
[----:B---3--:R2:W3:Y:S04]  /*3c90*/  LDSM.16.M88.4 R156, [R5] ;  /* 0x00000000059c783b */ /* 0x0084e80000000200 */
[----:B------:R2:W1:Y:S04]  /*3ca0*/  LDSM.16.M88.4 R160, [R5+0x800] ;  /* 0x0008000005a0783b */ /* 0x0004680000000200 */
[----:B------:R2:W1:Y:S04]  /*3cb0*/  LDSM.16.M88.4 R188, [R5+0x2000] ;  /* 0x0020000005bc783b */ /* 0x0004680000000200 */
[----:B------:R2:W1:Y:S04]  /*3cc0*/  LDSM.16.M88.4 R192, [R5+0x2800] ;  /* 0x0028000005c0783b */ /* 0x0004680000000200 */
[----:B------:R2:W1:Y:S04]  /*3cd0*/  LDSM.16.M88.4 R220, [R5+0x4000] ;  /* 0x0040000005dc783b */ /* 0x0004680000000200 */
[----:B----4-:R2:W1:Y:S02]  /*3ce0*/  LDSM.16.M88.4 R224, [R5+0x4800] ;  /* 0x0048000005e0783b */ /* 0x0104640000000200 */
.L_x_25:
[----:B------:R-:W4:Y:S01]  /*3cf0*/  LDL R250, [R1] ;  /* 0x0000000001fa7983 */ /* 0x000f220000100800 */
[----:B------:R-:W-:Y:S01]  /*3d00*/  PLOP3.LUT P1, PT, PT, PT, UP0, 0x80, 0x0 ;  /* 0x000000000000781c */ /* 0x000fe20003f2f008 */
[----:B------:R-:W-:Y:S01]  /*3d10*/  UISETP.GE.AND UP3, UPT, UR8, 0x1, UPT ;  /* 0x000000010800788c */ /* 0x000fe2000bf66270 */
[----:B------:R-:W-:Y:S01]  /*3d20*/  PLOP3.LUT P2, PT, PT, PT, UP0, 0x80, 0x0 ;  /* 0x000000000000781c */ /* 0x000fe20003f4f008 */
[----:B---3--:R-:W3:Y:S01]  /*3d30*/  LDL R249, [R1+0x8] ;  /* 0x0000080001f97983 */ /* 0x008ee20000100800 */
[----:B------:R-:W-:Y:S02]  /*3d40*/  PLOP3.LUT P4, PT, PT, PT, UP0, 0x80, 0x0 ;  /* 0x000000000000781c */ /* 0x000fe40003f8f008 */
[----:B------:R-:W-:Y:S01]  /*3d50*/  PLOP3.LUT P5, PT, PT, PT, UP0, 0x80, 0x0 ;  /* 0x000000000000781c */ /* 0x000fe20003faf008 */
[----:B------:R-:W2:Y:S01]  /*3d60*/  LDL R244, [R1+0x4] ;  /* 0x0000040001f47983 */ /* 0x000ea20000100800 */
[----:B------:R-:W-:Y:S02]  /*3d70*/  PLOP3.LUT P0, PT, PT, PT, UP0, 0x80, 0x0 ;  /* 0x000000000000781c */ /* 0x000fe40003f0f008 */
[----:B------:R-:W-:Y:S01]  /*3d80*/  PLOP3.LUT P6, PT, PT, PT, UP0, 0x80, 0x0 ;  /* 0x000000000000781c */ /* 0x000fe20003fcf008 */
[----:B------:R-:W2:Y:S04]  /*3d90*/  LDL R248, [R1+0xc] ;  /* 0x00000c0001f87983 */ /* 0x000ea80000100800 */
[----:B------:R-:W2:Y:S04]  /*3da0*/  LDL R247, [R1+0x18] ;  /* 0x0000180001f77983 */ /* 0x000ea80000100800 */
[----:B------:R-:W2:Y:S04]  /*3db0*/  LDL R245, [R1+0x10] ;  /* 0x0000100001f57983 */ /* 0x000ea80000100800 */
[----:B------:R-:W2:Y:S04]  /*3dc0*/  LDL R246, [R1+0x14] ;  /* 0x0000140001f67983 */ /* 0x000ea80000100800 */
[----:B------:R-:W0:Y:S04]  /*3dd0*/  LDGDEPBAR ;  /* 0x00000000000079af */ /* 0x000e280000000000 */
[----:B------:R-:W2:Y:S01]  /*3de0*/  LDL R251, [R1+0x80] ;  /* 0x0000800001fb7983 */ /* 0x000ea20000100800 */
[----:B------:R-:W-:Y:S04]  /*3df0*/  DEPBAR.LE SB0, 0x0 ;  /* 0x000080000000791a */ /* 0x000fe80000000000 */
[----:B------:R-:W-:Y:S06]  /*3e00*/  BAR.SYNC.DEFER_BLOCKING 0x0 ;  /* 0x0000000000007b1d */ /* 0x000fec0000010000 */
[----:B------:R-:W-:Y:S04]  /*3e10*/  LDSM.16.M88.4 R88, [R252+-0x6000] ;  /* 0xffa00000fc58783b */ /* 0x000fe80000000200 */
[----:B----4-:R-:W-:Y:S04]  /*3e20*/  LDSM.16.M88.4 R8, [R250+0xc000] ;  /* 0x00c00000fa08783b */ /* 0x010fe80000000200 */
[----:B---3--:R-:W1:Y:S04]  /*3e30*/  LDSM.16.M88.4 R16, [R249] ;  /* 0x00000000f910783b */ /* 0x008e680000000200 */
[----:B------:R-:W3:Y:S04]  /*3e40*/  LDSM.16.M88.4 R68, [R250+0xc800] ;  /* 0x00c80000fa44783b */ /* 0x000ee80000000200 */
[----:B--2---:R-:W-:Y:S04]  /*3e50*/  LDSM.16.M88.4 R72, [R248] ;  /* 0x00000000f848783b */ /* 0x004fe80000000200 */
[----:B------:R-:W2:Y:S04]  /*3e60*/  LDSM.16.M88.4 R76, [R244+-0x6000] ;  /* 0xffa00000f44c783b */ /* 0x000ea80000000200 */
[----:B------:R-:W4:Y:S04]  /*3e70*/  LDSM.16.M88.4 R80, [R244+-0x5800] ;  /* 0xffa80000f450783b */ /* 0x000f280000000200 */
[----:B------:R-:W4:Y:S04]  /*3e80*/  LDSM.16.M88.4 R84, [R247] ;  /* 0x00000000f754783b */ /* 0x000f280000000200 */
[----:B------:R-:W-:Y:S04]  /*3e90*/  LDSM.16.M88.4 R92, [R246] ;  /* 0x00000000f65c783b */ /* 0x000fe80000000200 */
[----:B------:R-:W-:Y:S01]  /*3ea0*/  LDSM.16.M88.4 R96, [R245] ;  /* 0x00000000f560783b */ /* 0x000fe20000000200 */
[C---:B-1----:R-:W-:Y:S06]  /*3eb0*/  HMMA.16816.F32 R4, R16.reuse, R8, RZ ;  /* 0x000000081004723c */ /* 0x042fec00000018ff */
[C---:B------:R-:W-:Y:S06]  /*3ec0*/  HMMA.16816.F32 R8, R16.reuse, R10, RZ ;  /* 0x0000000a1008723c */ /* 0x040fec00000018ff */
[C---:B---3--:R-:W-:Y:S06]  /*3ed0*/  HMMA.16816.F32 R12, R16.reuse, R68, RZ ;  /* 0x00000044100c723c */ /* 0x048fec00000018ff */
[----:B------:R-:W-:Y:S01]  /*3ee0*/  HMMA.16816.F32 R16, R16, R70, RZ ;  /* 0x000000461010723c */ /* 0x000fe200000018ff */
[----:B------:R-:W1:Y:S05]  /*3ef0*/  LDSM.16.M88.4 R68, [R252+-0x5800] ;  /* 0xffa80000fc44783b */ /* 0x000e6a0000000200 */
[C---:B--2---:R-:W-:Y:S06]  /*3f00*/  HMMA.16816.F32 R4, R72.reuse, R76, R4 ;  /* 0x0000004c4804723c */ /* 0x044fec0000001804 */
[C---:B------:R-:W-:Y:S01]  /*3f10*/  HMMA.16816.F32 R8, R72.reuse, R78, R8 ;  /* 0x0000004e4808723c */ /* 0x040fe20000001808 */
[----:B------:R-:W-:Y:S05]  /*3f20*/  LDSM.16.M88.4 R76, [R249+0x2000] ;  /* 0x00200000f94c783b */ /* 0x000fea0000000200 */
[C---:B----4-:R-:W-:Y:S06]  /*3f30*/  HMMA.16816.F32 R12, R72.reuse, R80, R12 ;  /* 0x00000050480c723c */ /* 0x050fec000000180c */
[----:B------:R-:W-:Y:S01]  /*3f40*/  HMMA.16816.F32 R16, R72, R82, R16 ;  /* 0x000000524810723c */ /* 0x000fe20000001810 */
[----:B------:R-:W2:Y:S04]  /*3f50*/  LDSM.16.M88.4 R72, [R245+0x800] ;  /* 0x00080000f548783b */ /* 0x000ea80000000200 */
[----:B------:R-:W3:Y:S01]  /*3f60*/  LDSM.16.M88.4 R80, [R250+0xe000] ;  /* 0x00e00000fa50783b */ /* 0x000ee20000000200 */
[C---:B------:R-:W-:Y:S06]  /*3f70*/  HMMA.16816.F32 R4, R84.reuse, R88, R4 ;  /* 0x000000585404723c */ /* 0x040fec0000001804 */
[C---:B------:R-:W-:Y:S01]  /*3f80*/  HMMA.16816.F32 R8, R84.reuse, R90, R8 ;  /* 0x0000005a5408723c */ /* 0x040fe20000001808 */
[----:B------:R-:W-:Y:S05]  /*3f90*/  LDSM.16.M88.4 R88, [R244+-0x4000] ;  /* 0xffc00000f458783b */ /* 0x000fea0000000200 */
[C---:B-1----:R-:W-:Y:S06]  /*3fa0*/  HMMA.16816.F32 R12, R84.reuse, R68, R12 ;  /* 0x00000044540c723c */ /* 0x042fec000000180c */
[----:B------:R-:W-:Y:S01]  /*3fb0*/  HMMA.16816.F32 R16, R84, R70, R16 ;  /* 0x000000465410723c */ /* 0x000fe20000001810 */
[----:B------:R-:W1:Y:S04]  /*3fc0*/  LDSM.16.M88.4 R68, [R250+0xe800] ;  /* 0x00e80000fa44783b */ /* 0x000e680000000200 */
[----:B------:R-:W4:Y:S01]  /*3fd0*/  LDSM.16.M88.4 R84, [R248+0x2000] ;  /* 0x00200000f854783b */ /* 0x000f220000000200 */
[C---:B------:R-:W-:Y:S06]  /*3fe0*/  HMMA.16816.F32 R4, R92.reuse, R96, R4 ;  /* 0x000000605c04723c */ /* 0x040fec0000001804 */
[C---:B------:R-:W-:Y:S01]  /*3ff0*/  HMMA.16816.F32 R8, R92.reuse, R98, R8 ;  /* 0x000000625c08723c */ /* 0x040fe20000001808 */
[----:B------:R-:W-:Y:S05]  /*4000*/  LDSM.16.M88.4 R96, [R252+-0x4000] ;  /* 0xffc00000fc60783b */ /* 0x000fea0000000200 */
[C---:B--2---:R-:W-:Y:S06]  /*4010*/  HMMA.16816.F32 R12, R92.reuse, R72, R12 ;  /* 0x000000485c0c723c */ /* 0x044fec000000180c */
[----:B------:R-:W-:Y:S01]  /*4020*/  HMMA.16816.F32 R16, R92, R74, R16 ;  /* 0x0000004a5c10723c */ /* 0x000fe20000001810 */
[----:B------:R-:W2:Y:S04]  /*4030*/  LDSM.16.M88.4 R72, [R244+-0x3800] ;  /* 0xffc80000f448783b */ /* 0x000ea80000000200 */
[----:B------:R-:W2:Y:S01]  /*4040*/  LDSM.16.M88.4 R92, [R247+0x2000] ;  /* 0x00200000f75c783b */ /* 0x000ea20000000200 */
[C---:B---3--:R-:W-:Y:S06]  /*4050*/  HMMA.16816.F32 R4, R76.reuse, R80, R4 ;  /* 0x000000504c04723c */ /* 0x048fec0000001804 */
[C---:B------:R-:W-:Y:S01]  /*4060*/  HMMA.16816.F32 R8, R76.reuse, R82, R8 ;  /* 0x000000524c08723c */ /* 0x040fe20000001808 */
[----:B------:R-:W-:Y:S05]  /*4070*/  LDSM.16.M88.4 R80, [R245+0x2000] ;  /* 0x00200000f550783b */ /* 0x000fea0000000200 */
[C---:B-1----:R-:W-:Y:S06]  /*4080*/  HMMA.16816.F32 R12, R76.reuse, R68, R12 ;  /* 0x000000444c0c723c */ /* 0x042fec000000180c */
[----:B------:R-:W-:Y:S01]  /*4090*/  HMMA.16816.F32 R16, R76, R70, R16 ;  /* 0x000000464c10723c */ /* 0x000fe20000001810 */
[----:B------:R-:W1:Y:S04]  /*40a0*/  LDSM.16.M88.4 R68, [R252+-0x3800] ;  /* 0xffc80000fc44783b */ /* 0x000e680000000200 */
[----:B------:R-:W3:Y:S01]  /*40b0*/  LDSM.16.M88.4 R76, [R246+0x2000] ;  /* 0x00200000f64c783b */ /* 0x000ee20000000200 */
[C---:B----4-:R-:W-:Y:S06]  /*40c0*/  HMMA.16816.F32 R4, R84.reuse, R88, R4 ;  /* 0x000000585404723c */ /* 0x050fec0000001804 */
[C---:B------:R-:W-:Y:S01]  /*40d0*/  HMMA.16816.F32 R8, R84.reuse, R90, R8 ;  /* 0x0000005a5408723c */ /* 0x040fe20000001808 */
[----:B------:R-:W-:Y:S05]  /*40e0*/  LDSM.16.M88.4 R88, [R250+0x10000] ;  /* 0x01000000fa58783b */ /* 0x000fea0000000200 */
[C---:B--2---:R-:W-:Y:S06]  /*40f0*/  HMMA.16816.F32 R12, R84.reuse, R72, R12 ;  /* 0x00000048540c723c */ /* 0x044fec000000180c */
[----:B------:R-:W-:Y:S01]  /*4100*/  HMMA.16816.F32 R16, R84, R74, R16 ;  /* 0x0000004a5410723c */ /* 0x000fe20000001810 */
[----:B------:R-:W2:Y:S04]  /*4110*/  LDSM.16.M88.4 R72, [R245+0x2800] ;  /* 0x00280000f548783b */ /* 0x000ea80000000200 */
[----:B------:R-:W4:Y:S01]  /*4120*/  LDSM.16.M88.4 R84, [R249+0x4000] ;  /* 0x00400000f954783b */ /* 0x000f220000000200 */
[C---:B------:R-:W-:Y:S06]  /*4130*/  HMMA.16816.F32 R4, R92.reuse, R96, R4 ;  /* 0x000000605c04723c */ /* 0x040fec0000001804 */
[C---:B------:R-:W-:Y:S01]  /*4140*/  HMMA.16816.F32 R8, R92.reuse, R98, R8 ;  /* 0x000000625c08723c */ /* 0x040fe20000001808 */
[----:B------:R-:W-:Y:S05]  /*4150*/  LDSM.16.M88.4 R96, [R244+-0x2000] ;  /* 0xffe00000f460783b */ /* 0x000fea0000000200 */
[C---:B-1----:R-:W-:Y:S06]  /*4160*/  HMMA.16816.F32 R12, R92.reuse, R68, R12 ;  /* 0x000000445c0c723c */ /* 0x042fec000000180c */
[----:B------:R-:W-:Y:S01]  /*4170*/  HMMA.16816.F32 R16, R92, R70, R16 ;  /* 0x000000465c10723c */ /* 0x000fe20000001810 */
[----:B------:R1:W4:Y:S04]  /*4180*/  LDSM.16.M88.4 R68, [R250+0x10800] ;  /* 0x01080000fa44783b */ /* 0x0003280000000200 */
[----:B------:R-:W4:Y:S01]  /*4190*/  LDSM.16.M88.4 R92, [R248+0x4000] ;  /* 0x00400000f85c783b */ /* 0x000f220000000200 */
[C---:B---3--:R-:W-:Y:S06]  /*41a0*/  HMMA.16816.F32 R4, R76.reuse, R80, R4 ;  /* 0x000000504c04723c */ /* 0x048fec0000001804 */
[C---:B------:R-:W-:Y:S01]  /*41b0*/  HMMA.16816.F32 R8, R76.reuse, R82, R8 ;  /* 0x000000524c08723c */ /* 0x040fe20000001808 */
[----:B------:R-:W-:Y:S05]  /*41c0*/  LDSM.16.M88.4 R80, [R252+-0x2000] ;  /* 0xffe00000fc50783b */ /* 0x000fea0000000200 */
[C---:B--2---:R-:W-:Y:S06]  /*41d0*/  HMMA.16816.F32 R12, R76.reuse, R72, R12 ;  /* 0x000000484c0c723c */ /* 0x044fec000000180c */
[----:B------:R-:W-:Y:S01]  /*41e0*/  HMMA.16816.F32 R16, R76, R74, R16 ;  /* 0x0000004a4c10723c */ /* 0x000fe20000001810 */
[----:B------:R2:W3:Y:S04]  /*41f0*/  LDSM.16.M88.4 R72, [R244+-0x1800] ;  /* 0xffe80000f448783b */ /* 0x0004e80000000200 */
[----:B-1----:R-:W3:Y:S01]  /*4200*/  LDL R250, [R1+0x60] ;  /* 0x0000600001fa7983 */ /* 0x002ee20000100800 */
[C---:B----4-:R-:W-:Y:S03]  /*4210*/  HMMA.16816.F32 R4, R84.reuse, R88, R4 ;  /* 0x000000585404723c */ /* 0x050fe60000001804 */
[----:B------:R-:W1:Y:S03]  /*4220*/  LDSM.16.M88.4 R76, [R247+0x4000] ;  /* 0x00400000f74c783b */ /* 0x000e660000000200 */
[C---:B------:R-:W-:Y:S01]  /*4230*/  HMMA.16816.F32 R8, R84.reuse, R90, R8 ;  /* 0x0000005a5408723c */ /* 0x040fe20000001808 */
[----:B------:R-:W-:Y:S05]  /*4240*/  LDSM.16.M88.4 R88, [R245+0x4000] ;  /* 0x00400000f558783b */ /* 0x000fea0000000200 */
[C---:B------:R-:W-:Y:S06]  /*4250*/  HMMA.16816.F32 R12, R84.reuse, R68, R12 ;  /* 0x00000044540c723c */ /* 0x040fec000000180c */
[----:B------:R-:W-:Y:S01]  /*4260*/  HMMA.16816.F32 R16, R84, R70, R16 ;  /* 0x000000465410723c */ /* 0x000fe20000001810 */
[----:B--2---:R-:W2:Y:S04]  /*4270*/  LDL R244, [R1+0x64] ;  /* 0x0000640001f47983 */ /* 0x004ea80000100800 */
[----:B------:R-:W4:Y:S01]  /*4280*/  LDSM.16.M88.4 R68, [R252+-0x1800] ;  /* 0xffe80000fc44783b */ /* 0x000f220000000200 */
[C---:B------:R-:W-:Y:S03]  /*4290*/  HMMA.16816.F32 R4, R92.reuse, R96, R4 ;  /* 0x000000605c04723c */ /* 0x040fe60000001804 */
[----:B------:R-:W4:Y:S03]  /*42a0*/  LDSM.16.M88.4 R84, [R246+0x4000] ;  /* 0x00400000f654783b */ /* 0x000f260000000200 */
[C---:B------:R-:W-:Y:S01]  /*42b0*/  HMMA.16816.F32 R8, R92.reuse, R98, R8 ;  /* 0x000000625c08723c */ /* 0x040fe20000001808 */
[----:B------:R-:W2:Y:S04]  /*42c0*/  LDL R99, [R1+0x54] ;  /* 0x0000540001637983 */ /* 0x000ea80000100800 */
[----:B------:R-:W2:Y:S01]  /*42d0*/  LDL R98, [R1+0x58] ;  /* 0x0000580001627983 */ /* 0x000ea20000100800 */
[C---:B---3--:R-:W-:Y:S06]  /*42e0*/  HMMA.16816.F32 R12, R92.reuse, R72, R12 ;  /* 0x000000485c0c723c */ /* 0x048fec000000180c */
[----:B------:R-:W-:Y:S01]  /*42f0*/  HMMA.16816.F32 R16, R92, R74, R16 ;  /* 0x0000004a5c10723c */ /* 0x000fe20000001810 */
[----:B------:R-:W3:Y:S01]  /*4300*/  LDL R75, [R1+0x70] ;  /* 0x00007000014b7983 */ /* 0x000ee20000100800 */
[----:B------:R-:W-:Y:S04]  /*4310*/  IMAD.U32 R73, RZ, RZ, UR26 ;  /* 0x0000001aff497e24 */ /* 0x000fe8000f8e00ff */
[C---:B-1----:R-:W-:Y:S05]  /*4320*/  HMMA.16816.F32 R4, R76.reuse, R80, R4 ;  /* 0x000000504c04723c */ /* 0x042fea0000001804 */
[----:B------:R-:W-:Y:S01]  /*4330*/  @P1 IMAD R73, R73, 0x40, R251 ;  /* 0x0000004049491824 */ /* 0x000fe200078e02fb */
[C---:B------:R-:W-:Y:S01]  /*4340*/  HMMA.16816.F32 R8, R76.reuse, R82, R8 ;  /* 0x000000524c08723c */ /* 0x040fe20000001808 */
[----:B------:R-:W-:Y:S03]  /*4350*/  PLOP3.LUT P1, PT, PT, PT, UP0, 0x80, 0x0 ;  /* 0x000000000000781c */ /* 0x000fe60003f2f008 */
[C---:B------:R-:W-:Y:S01]  /*4360*/  @P5 ISETP.GE.AND P5, PT, R73.reuse, UR5, PT ;  /* 0x0000000549005c0c */ /* 0x040fe2000bfa6270 */
[----:B------:R-:W-:Y:S01]  /*4370*/  @P2 VIADD R74, R73, 0x1 ;  /* 0x00000001494a2836 */ /* 0x000fe20000000000 */
[C---:B----4-:R-:W-:Y:S04]  /*4380*/  HMMA.16816.F32 R12, R76.reuse, R68, R12 ;  /* 0x000000444c0c723c */ /* 0x050fe8000000180c */
[----:B------:R-:W-:Y:S02]  /*4390*/  @P4 ISETP.GE.AND P4, PT, R74, UR5, PT ;  /* 0x000000054a004c0c */ /* 0x000fe4000bf86270 */
[----:B------:R-:W-:Y:S01]  /*43a0*/  HMMA.16816.F32 R16, R76, R70, R16 ;  /* 0x000000464c10723c */ /* 0x000fe20000001810 */
[----:B------:R1:W4:Y:S04]  /*43b0*/  LDSM.16.M88.4 R68, [R245+0x4800] ;  /* 0x00480000f544783b */ /* 0x0003280000000200 */
[----:B------:R-:W3:Y:S01]  /*43c0*/  LDL R76, [R1+0x74] ;  /* 0x00007400014c7983 */ /* 0x000ee20000100800 */
[C---:B------:R-:W-:Y:S06]  /*43d0*/  HMMA.16816.F32 R4, R84.reuse, R88, R4 ;  /* 0x000000585404723c */ /* 0x040fec0000001804 */
[C---:B------:R-:W-:Y:S01]  /*43e0*/  HMMA.16816.F32 R8, R84.reuse, R90, R8 ;  /* 0x0000005a5408723c */ /* 0x040fe20000001808 */
[----:B-1----:R-:W3:Y:S11]  /*43f0*/  LDL R245, [R1+0x50] ;  /* 0x0000500001f57983 */ /* 0x002ef60000100800 */
[----:B------:R-:W-:Y:S06]  /*4400*/  @!UPT UIADD3 URZ, URZ, URZ, URZ ;  /* 0x0000003f3f3ff290 */ /* 0x000fec000fffe03f */
[----:B------:R-:W-:Y:S02]  /*4410*/  @P0 FSEL R4, R4, -INF , !P5 ;  /* 0xff80000004040808 */ /* 0x000fe40006800000 */
[----:B------:R-:W-:Y:S02]  /*4420*/  @P1 FSEL R5, R5, -INF , !P4 ;  /* 0xff80000005051808 */ /* 0x000fe40006000000 */
[----:B------:R-:W-:Y:S02]  /*4430*/  PLOP3.LUT P0, PT, PT, PT, UP0, 0x80, 0x0 ;  /* 0x000000000000781c */ /* 0x000fe40003f0f008 */
[----:B------:R-:W-:Y:S01]  /*4440*/  PLOP3.LUT P1, PT, PT, PT, UP0, 0x80, 0x0 ;  /* 0x000000000000781c */ /* 0x000fe20003f2f008 */
[C---:B----4-:R-:W-:Y:S06]  /*4450*/  HMMA.16816.F32 R12, R84.reuse, R68, R12 ;  /* 0x00000044540c723c */ /* 0x050fec000000180c */
[----:B------:R-:W-:Y:S05]  /*4460*/  HMMA.16816.F32 R16, R84, R70, R16 ;  /* 0x000000465410723c */ /* 0x000fea0000001810 */
[----:B------:R-:W-:Y:S02]  /*4470*/  @P0 FSEL R6, R6, -INF , !P5 ;  /* 0xff80000006060808 */ /* 0x000fe40006800000 */
[----:B------:R-:W-:Y:S02]  /*4480*/  PLOP3.LUT P0, PT, PT, PT, UP0, 0x80, 0x0 ;  /* 0x000000000000781c */ /* 0x000fe40003f0f008 */
[----:B------:R-:W-:Y:S02]  /*4490*/  PLOP3.LUT P5, PT, PT, PT, UP0, 0x80, 0x0 ;  /* 0x000000000000781c */ /* 0x000fe40003faf008 */
[----:B------:R-:W-:Y:S02]  /*44a0*/  @P1 FSEL R7, R7, -INF , !P4 ;  /* 0xff80000007071808 */ /* 0x000fe40006000000 */
[----:B------:R-:W-:Y:S02]  /*44b0*/  PLOP3.LUT P1, PT, PT, PT, UP0, 0x80, 0x0 ;  /* 0x000000000000781c */ /* 0x000fe40003f2f008 */
[----:B------:R-:W-:Y:S01]  /*44c0*/  PLOP3.LUT P4, PT, PT, PT, UP0, 0x80, 0x0 ;  /* 0x000000000000781c */ /* 0x000fe20003f8f008 */
[C---:B------:R-:W-:Y:S01]  /*44d0*/  FMUL.FTZ R72, R250.reuse, 1.4426950216293334961 ;  /* 0x3fb8aa3bfa487820 */ /* 0x040fe20000410000 */
[----:B------:R-:W-:Y:S04]  /*44e0*/  FSETP.NEU.FTZ.AND P3, PT, R250, -INF , PT ;  /* 0xff800000fa00780b */ /* 0x000fe80003f7d000 */
[----:B------:R-:W-:Y:S02]  /*44f0*/  FSEL R72, R72, RZ, P3 ;  /* 0x000000ff48487208 */ /* 0x000fe40001800000 */
[----:B------:R-:W-:Y:S03]  /*4500*/  PLOP3.LUT P3, PT, PT, PT, UP0, 0x80, 0x0 ;  /* 0x000000000000781c */ /* 0x000fe60003f6f008 */
[--C-:B------:R-:W-:Y:S01]  /*4510*/  FFMA.FTZ R4, R4, UR13, -R72.reuse ;  /* 0x0000000d04047c23 */ /* 0x100fe20008010848 */
[----:B------:R-:W-:Y:S03]  /*4520*/  FFMA.FTZ R5, R5, UR13, -R72 ;  /* 0x0000000d05057c23 */ /* 0x000fe60008010848 */
[----:B------:R1:W-:Y:S01]  /*4530*/  MUFU.EX2 R93, R4 ;  /* 0x00000004005d7308 */ /* 0x0003e20000000800 */
[C---:B--2---:R-:W-:Y:S01]  /*4540*/  FSETP.NEU.FTZ.AND P2, PT, R244.reuse, -INF , PT ;  /* 0xff800000f400780b */ /* 0x044fe20003f5d000 */
[----:B------:R-:W-:Y:S08]  /*4550*/  FMUL.FTZ R74, R244, 1.4426950216293334961 ;  /* 0x3fb8aa3bf44a7820 */ /* 0x000ff00000410000 */
[----:B------:R2:W4:Y:S01]  /*4560*/  MUFU.EX2 R92, R5 ;  /* 0x00000005005c7308 */ /* 0x0005220000000800 */
[----:B------:R-:W3:Y:S01]  /*4570*/  LDL R244, [R1+0x5c] ;  /* 0x00005c0001f47983 */ /* 0x000ee20000100800 */
[----:B-1----:R-:W-:Y:S02]  /*4580*/  FSEL R4, R74, RZ, P2 ;  /* 0x000000ff4a047208 */ /* 0x002fe40001000000 */
[----:B------:R-:W-:Y:S03]  /*4590*/  PLOP3.LUT P2, PT, PT, PT, UP0, 0x80, 0x0 ;  /* 0x000000000000781c */ /* 0x000fe60003f4f008 */
[--C-:B------:R-:W-:Y:S01]  /*45a0*/  FFMA.FTZ R6, R6, UR13, -R4.reuse ;  /* 0x0000000d06067c23 */ /* 0x100fe20008010804 */
[----:B------:R-:W-:Y:S01]  /*45b0*/  FFMA.FTZ R7, R7, UR13, -R4 ;  /* 0x0000000d07077c23 */ /* 0x000fe20008010804 */
[----:B--2---:R-:W-:Y:S01]  /*45c0*/  @P3 VIADD R5, R73, 0x8 ;  /* 0x0000000849053836 */ /* 0x004fe20000000000 */
[----:B------:R-:W-:Y:S01]  /*45d0*/  PLOP3.LUT P3, PT, PT, PT, UP0, 0x80, 0x0 ;  /* 0x000000000000781c */ /* 0x000fe20003f6f008 */
[----:B------:R4:W-:Y:S03]  /*45e0*/  MUFU.EX2 R97, R6 ;  /* 0x0000000600617308 */ /* 0x0009e60000000800 */
[----:B------:R-:W-:Y:S03]  /*45f0*/  @P6 ISETP.GE.AND P6, PT, R5, UR5, PT ;  /* 0x0000000505006c0c */ /* 0x000fe6000bfc6270 */
[----:B------:R-:W-:Y:S01]  /*4600*/  @P2 VIADD R5, R73, 0x9 ;  /* 0x0000000949052836 */ /* 0x000fe20000000000 */
[----:B------:R-:W-:Y:S02]  /*4610*/  PLOP3.LUT P2, PT, PT, PT, UP0, 0x80, 0x0 ;  /* 0x000000000000781c */ /* 0x000fe40003f4f008 */
[----:B------:R-:W-:Y:S01]  /*4620*/  @P0 FSEL R8, R8, -INF , !P6 ;  /* 0xff80000008080808 */ /* 0x000fe20007000000 */
[----:B------:R-:W1:Y:S01]  /*4630*/  MUFU.EX2 R96, R7 ;  /* 0x0000000700607308 */ /* 0x000e620000000800 */
[----:B------:R-:W-:Y:S02]  /*4640*/  PLOP3.LUT P0, PT, PT, PT, UP0, 0x80, 0x0 ;  /* 0x000000000000781c */ /* 0x000fe40003f0f008 */
[----:B------:R-:W-:Y:S01]  /*4650*/  @P5 ISETP.GE.AND P5, PT, R5, UR5, PT ;  /* 0x0000000505005c0c */ /* 0x000fe2000bfa6270 */
[----:B------:R-:W-:Y:S01]  /*4660*/  @P3 VIADD R5, R73, 0x10 ;  /* 0x0000001049053836 */ /* 0x000fe20000000000 */
[----:B------:R-:W-:Y:S01]  /*4670*/  PLOP3.LUT P3, PT, PT, PT, UP0, 0x80, 0x0 ;  /* 0x000000000000781c */ /* 0x000fe20003f6f008 */
[--C-:B------:R-:W-:Y:S01]  /*4680*/  FFMA.FTZ R8, R8, UR13, -R72.reuse ;  /* 0x0000000d08087c23 */ /* 0x100fe20008010848 */
[----:B------:R-:W-:Y:S02]  /*4690*/  @P1 FSEL R9, R9, -INF , !P5 ;  /* 0xff80000009091808 */ /* 0x000fe40006800000 */
[----:B------:R-:W-:Y:S01]  /*46a0*/  PLOP3.LUT P1, PT, PT, PT, UP0, 0x80, 0x0 ;  /* 0x000000000000781c */ /* 0x000fe20003f2f008 */
[----:B------:R-:W-:Y:S01]  /*46b0*/  MUFU.EX2 R90, R8 ;  /* 0x00000008005a7308 */ /* 0x000fe20000000800 */
[----:B------:R-:W-:Y:S01]  /*46c0*/  @P2 FSEL R11, R11, -INF , !P5 ;  /* 0xff8000000b0b2808 */ /* 0x000fe20006800000 */
[----:B------:R-:W-:Y:S01]  /*46d0*/  FFMA.FTZ R9, R9, UR13, -R72 ;  /* 0x0000000d09097c23 */ /* 0x000fe20008010848 */
[----:B------:R-:W-:Y:S02]  /*46e0*/  @P4 ISETP.GE.AND P4, PT, R5, UR5, PT ;  /* 0x0000000505004c0c */ /* 0x000fe4000bf86270 */
[----:B------:R-:W-:Y:S01]  /*46f0*/  @P0 FSEL R10, R10, -INF , !P6 ;  /* 0xff8000000a0a0808 */ /* 0x000fe20007000000 */
[--C-:B------:R-:W-:Y:S01]  /*4700*/  FFMA.FTZ R11, R11, UR13, -R4.reuse ;  /* 0x0000000d0b0b7c23 */ /* 0x100fe20008010804 */
[----:B------:R-:W-:Y:S03]  /*4710*/  PLOP3.LUT P0, PT, PT, PT, UP0, 0x80, 0x0 ;  /* 0x000000000000781c */ /* 0x000fe60003f0f008 */
[----:B------:R-:W-:Y:S01]  /*4720*/  MUFU.EX2 R89, R9 ;  /* 0x0000000900597308 */ /* 0x000fe20000000800 */
[----:B------:R-:W-:Y:S01]  /*4730*/  PLOP3.LUT P6, PT, PT, PT, UP0, 0x80, 0x0 ;  /* 0x000000000000781c */ /* 0x000fe20003fcf008 */
[----:B------:R-:W-:Y:S01]  /*4740*/  FFMA.FTZ R10, R10, UR13, -R4 ;  /* 0x0000000d0a0a7c23 */ /* 0x000fe20008010804 */
[----:B------:R-:W-:Y:S01]  /*4750*/  PLOP3.LUT P2, PT, PT, PT, UP0, 0x80, 0x0 ;  /* 0x000000000000781c */ /* 0x000fe20003f4f008 */
[----:B------:R-:W-:Y:S01]  /*4760*/  @P1 VIADD R5, R73, 0x11 ;  /* 0x0000001149051836 */ /* 0x000fe20000000000 */
[----:B------:R-:W-:Y:S02]  /*4770*/  PLOP3.LUT P1, PT, PT, PT, UP0, 0x80, 0x0 ;  /* 0x000000000000781c */ /* 0x000fe40003f2f008 */
[----:B------:R-:W-:Y:S03]  /*4780*/  PLOP3.LUT P5, PT, PT, PT, UP0, 0x80, 0x0 ;  /* 0x000000000000781c */ /* 0x000fe60003faf008 */
[----:B------:R-:W-:Y:S01]  /*4790*/  MUFU.EX2 R95, R10 ;  /* 0x0000000a005f7308 */ /* 0x000fe20000000800 */
[----:B----4-:R-:W-:Y:S02]  /*47a0*/  F2FP.F16.F32.PACK_AB R6, R92, R93 ;  /* 0x0000005d5c06723e */ /* 0x010fe400000000ff */
[----:B------:R-:W-:Y:S02]  /*47b0*/  @P0 FSEL R12, R12, -INF , !P4 ;  /* 0xff8000000c0c0808 */ /* 0x000fe40006000000 */
[----:B------:R-:W-:Y:S02]  /*47c0*/  PLOP3.LUT P0, PT, PT, PT, UP0, 0x80, 0x0 ;  /* 0x000000000000781c */ /* 0x000fe40003f0f008 */
[----:B------:R-:W-:Y:S03]  /*47d0*/  @P6 ISETP.GE.AND P6, PT, R5, UR5, PT ;  /* 0x0000000505006c0c */ /* 0x000fe6000bfc6270 */
[----:B------:R-:W2:Y:S01]  /*47e0*/  MUFU.EX2 R94, R11 ;  /* 0x0000000b005e7308 */ /* 0x000ea20000000800 */
[----:B------:R-:W-:Y:S01]  /*47f0*/  @P1 FSEL R14, R14, -INF , !P4 ;  /* 0xff8000000e0e1808 */ /* 0x000fe20006000000 */
[----:B------:R-:W-:Y:S01]  /*4800*/  FFMA.FTZ R12, R12, UR13, -R72 ;  /* 0x0000000d0c0c7c23 */ /* 0x000fe20008010848 */
[----:B------:R-:W-:Y:S02]  /*4810*/  @P2 FSEL R13, R13, -INF , !P6 ;  /* 0xff8000000d0d2808 */ /* 0x000fe40007000000 */
[----:B------:R-:W-:Y:S01]  /*4820*/  PLOP3.LUT P2, PT, PT, PT, UP0, 0x80, 0x0 ;  /* 0x000000000000781c */ /* 0x000fe20003f4f008 */
[----:B------:R-:W-:Y:S01]  /*4830*/  FFMA.FTZ R14, R14, UR13, -R4 ;  /* 0x0000000d0e0e7c23 */ /* 0x000fe20008010804 */
[----:B------:R-:W-:Y:S01]  /*4840*/  PLOP3.LUT P1, PT, PT, PT, UP0, 0x80, 0x0 ;  /* 0x000000000000781c */ /* 0x000fe20003f2f008 */
[----:B------:R-:W-:Y:S01]  /*4850*/  FFMA.FTZ R13, R13, UR13, -R72 ;  /* 0x0000000d0d0d7c23 */ /* 0x000fe20008010848 */
[----:B------:R-:W-:Y:S01]  /*4860*/  PLOP3.LUT P4, PT, PT, PT, UP0, 0x80, 0x0 ;  /* 0x000000000000781c */ /* 0x000fe20003f8f008 */
[C---:B------:R-:W-:Y:S01]  /*4870*/  @P0 VIADD R5, R73.reuse, 0x18 ;  /* 0x0000001849050836 */ /* 0x040fe20000000000 */
[----:B------:R-:W-:Y:S01]  /*4880*/  PLOP3.LUT P0, PT, PT, PT, UP0, 0x80, 0x0 ;  /* 0x000000000000781c */ /* 0x000fe20003f0f008 */
[----:B------:R-:W-:Y:S01]  /*4890*/  @P5 VIADD R73, R73, 0x19 ;  /* 0x0000001949495836 */ /* 0x000fe20000000000 */
[----:B---3--:R3:W-:Y:S01]  /*48a0*/  STS [R245+0x14000], R6 ;  /* 0x01400006f5007388 */ /* 0x0087e20000000800 */
[----:B------:R4:W-:Y:S01]  /*48b0*/  MUFU.EX2 R85, R12 ;  /* 0x0000000c00557308 */ /* 0x0009e20000000800 */
[----:B------:R-:W-:Y:S02]  /*48c0*/  @P3 ISETP.GE.AND P3, PT, R5, UR5, PT ;  /* 0x0000000505003c0c */ /* 0x000fe4000bf66270 */
[----:B-1----:R-:W-:Y:S02]  /*48d0*/  F2FP.F16.F32.PACK_AB R5, R96, R97 ;  /* 0x000000616005723e */ /* 0x002fe400000000ff */
[----:B------:R-:W-:Y:S02]  /*48e0*/  @P2 FSEL R15, R15, -INF , !P6 ;  /* 0xff8000000f0f2808 */ /* 0x000fe40007000000 */
[----:B------:R-:W-:Y:S01]  /*48f0*/  @P1 FSEL R16, R16, -INF , !P3 ;  /* 0xff80000010101808 */ /* 0x000fe20005800000 */
[----:B------:R1:W-:Y:S01]  /*4900*/  STS [R245+0x14400], R5 ;  /* 0x01440005f5007388 */ /* 0x0003e20000000800 */
[----:B------:R-:W-:Y:S01]  /*4910*/  PLOP3.LUT P2, PT, PT, PT, UP0, 0x80, 0x0 ;  /* 0x000000000000781c */ /* 0x000fe20003f4f008 */
[----:B------:R-:W-:Y:S01]  /*4920*/  FFMA.FTZ R15, R15, UR13, -R4 ;  /* 0x0000000d0f0f7c23 */ /* 0x000fe20008010804 */
[----:B------:R-:W-:Y:S01]  /*4930*/  PLOP3.LUT P1, PT, PT, PT, UP0, 0x80, 0x0 ;  /* 0x000000000000781c */ /* 0x000fe20003f2f008 */
[----:B------:R-:W1:Y:S01]  /*4940*/  MUFU.EX2 R84, R13 ;  /* 0x0000000d00547308 */ /* 0x000e620000000800 */
[----:B------:R-:W-:Y:S01]  /*4950*/  @P4 ISETP.GE.AND P4, PT, R73, UR5, PT ;  /* 0x0000000549004c0c */ /* 0x000fe2000bf86270 */
[--C-:B------:R-:W-:Y:S01]  /*4960*/  FFMA.FTZ R16, R16, UR13, -R72.reuse ;  /* 0x0000000d10107c23 */ /* 0x100fe20008010848 */
[----:B--2---:R-:W-:Y:S02]  /*4970*/  F2FP.F16.F32.PACK_AB R8, R94, R95 ;  /* 0x0000005f5e08723e */ /* 0x004fe400000000ff */
[----:B------:R-:W-:Y:S02]  /*4980*/  @P0 FSEL R17, R17, -INF , !P4 ;  /* 0xff80000011110808 */ /* 0x000fe40006000000 */
[----:B----4-:R-:W-:Y:S03]  /*4990*/  IADD3 R12, P0, R76, UR12, RZ ;  /* 0x0000000c4c0c7c10 */ /* 0x010fe6000ff1e0ff */
[----:B------:R-:W-:Y:S01]  /*49a0*/  MUFU.EX2 R91, R14 ;  /* 0x0000000e005b7308 */ /* 0x000fe20000000800 */
[----:B------:R-:W-:Y:S01]  /*49b0*/  @P2 FSEL R18, R18, -INF , !P3 ;  /* 0xff80000012122808 */ /* 0x000fe20005800000 */
[----:B------:R-:W-:Y:S01]  /*49c0*/  FFMA.FTZ R72, R17, UR13, -R72 ;  /* 0x0000000d11487c23 */ /* 0x000fe20008010848 */
[----:B------:R-:W-:Y:S03]  /*49d0*/  @P1 FSEL R19, R19, -INF , !P4 ;  /* 0xff80000013131808 */ /* 0x000fe60006000000 */
[--C-:B------:R-:W-:Y:S04]  /*49e0*/  FFMA.FTZ R18, R18, UR13, -R4.reuse ;  /* 0x0000000d12127c23 */ /* 0x100fe80008010804 */
[----:B------:R-:W3:Y:S01]  /*49f0*/  MUFU.EX2 R88, R15 ;  /* 0x0000000f00587308 */ /* 0x000ee20000000800 */
[----:B------:R-:W-:Y:S01]  /*4a00*/  FFMA.FTZ R4, R19, UR13, -R4 ;  /* 0x0000000d13047c23 */ /* 0x000fe20008010804 */
[----:B-1----:R-:W-:Y:S02]  /*4a10*/  F2FP.F16.F32.PACK_AB R7, R84, R85 ;  /* 0x000000555407723e */ /* 0x002fe400000000ff */
[----:B------:R-:W-:Y:S02]  /*4a20*/  IADD3.X R13, R75, UR11, RZ, P0, !PT ;  /* 0x0000000b4b0d7c10 */ /* 0x000fe400087fe4ff */
[----:B------:R-:W-:Y:S04]  /*4a30*/  PLOP3.LUT P0, PT, PT, PT, UP3, 0x80, 0x0 ;  /* 0x000000000000781c */ /* 0x000fe80003f0f038 */
[----:B------:R1:W-:Y:S01]  /*4a40*/  MUFU.EX2 R86, R4 ;  /* 0x0000000400567308 */ /* 0x0003e20000000800 */
[----:B------:R-:W2:Y:S04]  /*4a50*/  LDG.E R81, desc[UR6][R12.64] ;  /* 0x000000060c517981 */ /* 0x000ea8000c1e1900 */
[----:B------:R4:W2:Y:S05]  /*4a60*/  LDG.E R80, desc[UR6][R12.64+0x20] ;  /* 0x000020060c507981 */ /* 0x0008aa000c1e1900 */
[----:B------:R-:W-:Y:S01]  /*4a70*/  MUFU.EX2 R83, R16 ;  /* 0x0000001000537308 */ /* 0x000fe20000000800 */
[----:B---3--:R-:W-:Y:S09]  /*4a80*/  F2FP.F16.F32.PACK_AB R6, R88, R91 ;  /* 0x0000005b5806723e */ /* 0x008ff200000000ff */
[----:B------:R-:W3:Y:S01]  /*4a90*/  MUFU.EX2 R82, R72 ;  /* 0x0000004800527308 */ /* 0x000ee20000000800 */
[----:B-1----:R-:W-:Y:S09]  /*4aa0*/  F2FP.F16.F32.PACK_AB R4, R89, R90 ;  /* 0x0000005a5904723e */ /* 0x002ff200000000ff */
[----:B------:R-:W1:Y:S01]  /*4ab0*/  MUFU.EX2 R87, R18 ;  /* 0x0000001200577308 */ /* 0x000e620000000800 */
[----:B---3--:R-:W-:Y:S01]  /*4ac0*/  F2FP.F16.F32.PACK_AB R5, R82, R83 ;  /* 0x000000535205723e */ /* 0x008fe200000000ff */
[----:B------:R1:W-:Y:S04]  /*4ad0*/  STS [R244+0x14000], R4 ;  /* 0x01400004f4007388 */ /* 0x0003e80000000800 */
[----:B------:R-:W-:Y:S04]  /*4ae0*/  STS [R244+0x14400], R8 ;  /* 0x01440008f4007388 */ /* 0x000fe80000000800 */
[----:B------:R-:W-:Y:S04]  /*4af0*/  STS [R99+0x14000], R7 ;  /* 0x0140000763007388 */ /* 0x000fe80000000800 */
[----:B------:R-:W-:Y:S04]  /*4b00*/  STS [R99+0x14400], R6 ;  /* 0x0144000663007388 */ /* 0x000fe80000000800 */
[----:B------:R-:W-:Y:S01]  /*4b10*/  STS [R98+0x14000], R5 ;  /* 0x0140000562007388 */ /* 0x000fe20000000800 */
[----:B-1----:R-:W-:Y:S05]  /*4b20*/  F2FP.F16.F32.PACK_AB R4, R86, R87 ;  /* 0x000000575604723e */ /* 0x002fea00000000ff */
[----:B------:R-:W-:Y:S04]  /*4b30*/  STS [R98+0x14400], R4 ;  /* 0x0144000462007388 */ /* 0x000fe80000000800 */
[----:B------:R-:W1:Y:S04]  /*4b40*/  LDSM.16.M88.4 R16, [R249+0x6000] ;  /* 0x00600000f910783b */ /* 0x000e680000000200 */
[----:B------:R-:W3:Y:S04]  /*4b50*/  LDSM.16.M88.4 R68, [R248+0x6000] ;  /* 0x00600000f844783b */ /* 0x000ee80000000200 */
[----:B------:R-:W3:Y:S04]  /*4b60*/  LDSM.16.M88.4 R72, [R247+0x6000] ;  /* 0x00600000f748783b */ /* 0x000ee80000000200 */
[----:B------:R-:W2:Y:S01]  /*4b70*/  LDSM.16.M88.4 R76, [R246+0x6000] ;  /* 0x00600000f64c783b */ /* 0x000ea20000000200 */
[C---:B-1----:R-:W-:Y:S06]  /*4b80*/  HMMA.16816.F32 R4, R16.reuse, R148, RZ ;  /* 0x000000941004723c */ /* 0x042fec00000018ff */
[C---:B------:R-:W-:Y:S06]  /*4b90*/  HMMA.16816.F32 R8, R16.reuse, R150, RZ ;  /* 0x000000961008723c */ /* 0x040fec00000018ff */
[C---:B----4-:R-:W-:Y:S06]  /*4ba0*/  HMMA.16816.F32 R12, R16.reuse, R152, RZ ;  /* 0x00000098100c723c */ /* 0x050fec00000018ff */
[----:B------:R-:W-:Y:S06]  /*4bb0*/  HMMA.16816.F32 R16, R16, R154, RZ ;  /* 0x0000009a1010723c */ /* 0x000fec00000018ff */
[C---:B---3--:R-:W-:Y:S06]  /*4bc0*/  HMMA.16816.F32 R4, R68.reuse, R156, R4 ;  /* 0x0000009c4404723c */ /* 0x048fec0000001804 */
[C---:B------:R-:W-:Y:S06]  /*4bd0*/  HMMA.16816.F32 R8, R68.reuse, R158, R8 ;  /* 0x0000009e4408723c */ /* 0x040fec0000001808 */
[C---:B------:R-:W-:Y:S06]  /*4be0*/  HMMA.16816.F32 R12, R68.reuse, R160, R12 ;  /* 0x000000a0440c723c */ /* 0x040fec000000180c */
[----:B------:R-:W-:Y:S01]  /*4bf0*/  HMMA.16816.F32 R16, R68, R162, R16 ;  /* 0x000000a24410723c */ /* 0x000fe20000001810 */
[----:B------:R-:W1:Y:S05]  /*4c00*/  LDSM.16.M88.4 R68, [R249+0x8000] ;  /* 0x00800000f944783b */ /* 0x000e6a0000000200 */
[C---:B------:R-:W-:Y:S06]  /*4c10*/  HMMA.16816.F32 R4, R72.reuse, R164, R4 ;  /* 0x000000a44804723c */ /* 0x040fec0000001804 */
[C---:B------:R-:W-:Y:S06]  /*4c20*/  HMMA.16816.F32 R8, R72.reuse, R166, R8 ;  /* 0x000000a64808723c */ /* 0x040fec0000001808 */
[C---:B------:R-:W-:Y:S06]  /*4c30*/  HMMA.16816.F32 R12, R72.reuse, R168, R12 ;  /* 0x000000a8480c723c */ /* 0x040fec000000180c */
[----:B------:R-:W-:Y:S01]  /*4c40*/  HMMA.16816.F32 R16, R72, R170, R16 ;  /* 0x000000aa4810723c */ /* 0x000fe20000001810 */
[----:B------:R-:W3:Y:S05]  /*4c50*/  LDSM.16.M88.4 R72, [R248+0x8000] ;  /* 0x00800000f848783b */ /* 0x000eea0000000200 */
[C---:B--2---:R-:W-:Y:S06]  /*4c60*/  HMMA.16816.F32 R4, R76.reuse, R172, R4 ;  /* 0x000000ac4c04723c */ /* 0x044fec0000001804 */
[C---:B------:R-:W-:Y:S06]  /*4c70*/  HMMA.16816.F32 R8, R76.reuse, R174, R8 ;  /* 0x000000ae4c08723c */ /* 0x040fec0000001808 */
[C---:B------:R-:W-:Y:S06]  /*4c80*/  HMMA.16816.F32 R12, R76.reuse, R176, R12 ;  /* 0x000000b04c0c723c */ /* 0x040fec000000180c */
[----:B------:R-:W-:Y:S01]  /*4c90*/  HMMA.16816.F32 R16, R76, R178, R16 ;  /* 0x000000b24c10723c */ /* 0x000fe20000001810 */
[----:B------:R-:W2:Y:S05]  /*4ca0*/  LDSM.16.M88.4 R76, [R247+0x8000] ;  /* 0x00800000f74c783b */ /* 0x000eaa0000000200 */
[C---:B-1----:R-:W-:Y:S06]  /*4cb0*/  HMMA.16816.F32 R4, R68.reuse, R180, R4 ;  /* 0x000000b44404723c */ /* 0x042fec0000001804 */
[C---:B------:R-:W-:Y:S06]  /*4cc0*/  HMMA.16816.F32 R8, R68.reuse, R182, R8 ;  /* 0x000000b64408723c */ /* 0x040fec0000001808 */
[C---:B------:R-:W-:Y:S06]  /*4cd0*/  HMMA.16816.F32 R12, R68.reuse, R184, R12 ;  /* 0x000000b8440c723c */ /* 0x040fec000000180c */
[----:B------:R-:W-:Y:S01]  /*4ce0*/  HMMA.16816.F32 R16, R68, R186, R16 ;  /* 0x000000ba4410723c */ /* 0x000fe20000001810 */
[----:B------:R-:W1:Y:S05]  /*4cf0*/  LDSM.16.M88.4 R68, [R246+0x8000] ;  /* 0x00800000f644783b */ /* 0x000e6a0000000200 */
[C---:B---3--:R-:W-:Y:S06]  /*4d00*/  HMMA.16816.F32 R4, R72.reuse, R188, R4 ;  /* 0x000000bc4804723c */ /* 0x048fec0000001804 */
        /* <DEDUP_REMOVED lines=22> */
[----:B------:R-:W-:Y:S06]  /*4e70*/  HMMA.16816.F32 R16, R76, R226, R16 ;  /* 0x000000e24c10723c */ /* 0x000fec0000001810 */
[C---:B-1----:R-:W-:Y:S06]  /*4e80*/  HMMA.16816.F32 R4, R68.reuse, R228, R4 ;  /* 0x000000e44404723c */ /* 0x042fec0000001804 */
[C---:B------:R-:W-:Y:S06]  /*4e90*/  HMMA.16816.F32 R8, R68.reuse, R230, R8 ;  /* 0x000000e64408723c */ /* 0x040fec0000001808 */
[C---:B------:R-:W-:Y:S06]  /*4ea0*/  HMMA.16816.F32 R12, R68.reuse, R232, R12 ;  /* 0x000000e8440c723c */ /* 0x040fec000000180c */
[----:B------:R-:W-:Y:S06]  /*4eb0*/  HMMA.16816.F32 R16, R68, R234, R16 ;  /* 0x000000ea4410723c */ /* 0x000fec0000001810 */
[C---:B---3--:R-:W-:Y:S06]  /*4ec0*/  HMMA.16816.F32 R4, R72.reuse, R236, R4 ;  /* 0x000000ec4804723c */ /* 0x048fec0000001804 */
[C---:B------:R-:W-:Y:S06]  /*4ed0*/  HMMA.16816.F32 R8, R72.reuse, R238, R8 ;  /* 0x000000ee4808723c */ /* 0x040fec0000001808 */
[C---:B------:R-:W-:Y:S06]  /*4ee0*/  HMMA.16816.F32 R12, R72.reuse, R240, R12 ;  /* 0x000000f0480c723c */ /* 0x040fec000000180c */
[----:B------:R-:W-:Y:S06]  /*4ef0*/  HMMA.16816.F32 R16, R72, R242, R16 ;  /* 0x000000f24810723c */ /* 0x000fec0000001810 */
[C---:B------:R-:W-:Y:S01]  /*4f00*/  FADD.FTZ R68, -R81.reuse, R4 ;  /* 0x0000000451447221 */ /* 0x040fe20000010100 */
[----:B------:R-:W-:Y:S01]  /*4f10*/  FADD.FTZ R4, -R81, R5 ;  /* 0x0000000551047221 */ /* 0x000fe20000010100 */
[----:B------:R-:W-:Y:S03]  /*4f20*/  FADD.FTZ R6, -R80, R6 ;  /* 0x0000000650067221 */ /* 0x000fe60000010100 */
[----:B------:R-:W-:Y:S01]  /*4f30*/  FMUL.FTZ R5, R93, R68 ;  /* 0x000000445d057220 */ /* 0x000fe20000410000 */
[----:B------:R-:W-:Y:S01]  /*4f40*/  FMUL.FTZ R4, R92, R4 ;  /* 0x000000045c047220 */ /* 0x000fe20000410000 */
[C---:B------:R-:W-:Y:S01]  /*4f50*/  FADD.FTZ R8, -R81.reuse, R8 ;  /* 0x0000000851087221 */ /* 0x040fe20000010100 */
[C---:B------:R-:W-:Y:S01]  /*4f60*/  FADD.FTZ R9, -R81.reuse, R9 ;  /* 0x0000000951097221 */ /* 0x040fe20000010100 */
[----:B------:R-:W-:Y:S02]  /*4f70*/  FADD.FTZ R10, -R80, R10 ;  /* 0x0000000a500a7221 */ /* 0x000fe40000010100 */
[----:B------:R-:W-:Y:S01]  /*4f80*/  F2FP.F16.F32.PACK_AB R4, R4, R5 ;  /* 0x000000050404723e */ /* 0x000fe200000000ff */
[C---:B------:R-:W-:Y:S01]  /*4f90*/  FADD.FTZ R5, -R81.reuse, R12 ;  /* 0x0000000c51057221 */ /* 0x040fe20000010100 */
[----:B------:R-:W-:Y:S01]  /*4fa0*/  FADD.FTZ R12, -R80, R7 ;  /* 0x00000007500c7221 */ /* 0x000fe20000010100 */
[----:B------:R-:W-:Y:S01]  /*4fb0*/  FMUL.FTZ R68, R90, R8 ;  /* 0x000000085a447220 */ /* 0x000fe20000410000 */
[C---:B------:R-:W-:Y:S01]  /*4fc0*/  FADD.FTZ R8, -R81.reuse, R13 ;  /* 0x0000000d51087221 */ /* 0x040fe20000010100 */
[----:B------:R1:W-:Y:S01]  /*4fd0*/  STS [R245+0x12000], R4 ;  /* 0x01200004f5007388 */ /* 0x0003e20000000800 */
[----:B------:R-:W-:Y:S01]  /*4fe0*/  FMUL.FTZ R12, R96, R12 ;  /* 0x0000000c600c7220 */ /* 0x000fe20000410000 */
[C---:B------:R-:W-:Y:S01]  /*4ff0*/  FADD.FTZ R16, -R81.reuse, R16 ;  /* 0x0000001051107221 */ /* 0x040fe20000010100 */
[----:B------:R-:W-:Y:S01]  /*5000*/  FADD.FTZ R17, -R81, R17 ;  /* 0x0000001151117221 */ /* 0x000fe20000010100 */
[----:B------:R-:W-:Y:S01]  /*5010*/  FMUL.FTZ R9, R89, R9 ;  /* 0x0000000959097220 */ /* 0x000fe20000410000 */
[----:B------:R-:W-:Y:S01]  /*5020*/  FMUL.FTZ R5, R85, R5 ;  /* 0x0000000555057220 */ /* 0x000fe20000410000 */
[----:B------:R-:W-:Y:S01]  /*5030*/  FMUL.FTZ R8, R84, R8 ;  /* 0x0000000854087220 */ /* 0x000fe20000410000 */
[----:B------:R-:W-:Y:S01]  /*5040*/  FMUL.FTZ R7, R82, R17 ;  /* 0x0000001152077220 */ /* 0x000fe20000410000 */
[----:B------:R-:W-:Y:S01]  /*5050*/  FMUL.FTZ R13, R95, R10 ;  /* 0x0000000a5f0d7220 */ /* 0x000fe20000410000 */
[----:B------:R-:W-:Y:S01]  /*5060*/  F2FP.F16.F32.PACK_AB R9, R9, R68 ;  /* 0x000000440909723e */ /* 0x000fe200000000ff */
[----:B------:R-:W-:Y:S01]  /*5070*/  FADD.FTZ R10, -R80, R14 ;  /* 0x0000000e500a7221 */ /* 0x000fe20000010100 */
[----:B------:R-:W-:Y:S01]  /*5080*/  F2FP.F16.F32.PACK_AB R8, R8, R5 ;  /* 0x000000050808723e */ /* 0x000fe200000000ff */
[----:B------:R-:W-:Y:S01]  /*5090*/  FADD.FTZ R5, -R80, R15 ;  /* 0x0000000f50057221 */ /* 0x000fe20000010100 */
[----:B-----5:R2:W5:Y:S01]  /*50a0*/  LDL R96, [R1+0x68] ;  /* 0x0000680001607983 */ /* 0x0205620000100800 */
[----:B------:R-:W-:Y:S02]  /*50b0*/  FMUL.FTZ R10, R91, R10 ;  /* 0x0000000a5b0a7220 */ /* 0x000fe40000410000 */
[----:B------:R-:W-:Y:S05]  /*50c0*/  FMUL.FTZ R5, R88, R5 ;  /* 0x0000000558057220 */ /* 0x000fea0000410000 */
[----:B------:R-:W-:Y:S01]  /*50d0*/  F2FP.F16.F32.PACK_AB R5, R5, R10 ;  /* 0x0000000a0505723e */ /* 0x000fe200000000ff */
[----:B-1----:R-:W-:Y:S01]  /*50e0*/  FMUL.FTZ R4, R83, R16 ;  /* 0x0000001053047220 */ /* 0x002fe20000410000 */
[----:B------:R-:W-:Y:S01]  /*50f0*/  FMUL.FTZ R16, R97, R6 ;  /* 0x0000000661107220 */ /* 0x000fe20000410000 */
[C---:B------:R-:W-:Y:S01]  /*5100*/  FADD.FTZ R6, -R80.reuse, R11 ;  /* 0x0000000b50067221 */ /* 0x040fe20000010100 */
[----:B------:R-:W-:Y:S02]  /*5110*/  FADD.FTZ R11, -R80, R19 ;  /* 0x00000013500b7221 */ /* 0x000fe40000010100 */
[----:B------:R-:W-:Y:S01]  /*5120*/  F2FP.F16.F32.PACK_AB R7, R7, R4 ;  /* 0x000000040707723e */ /* 0x000fe200000000ff */
[----:B------:R-:W-:Y:S01]  /*5130*/  FMUL.FTZ R6, R94, R6 ;  /* 0x000000065e067220 */ /* 0x000fe20000410000 */
[----:B------:R-:W-:Y:S01]  /*5140*/  F2FP.F16.F32.PACK_AB R4, R12, R16 ;  /* 0x000000100c04723e */ /* 0x000fe200000000ff */
[----:B------:R-:W-:Y:S01]  /*5150*/  FADD.FTZ R12, -R80, R18 ;  /* 0x00000012500c7221 */ /* 0x000fe20000010100 */
[----:B------:R-:W-:Y:S02]  /*5160*/  FMUL.FTZ R11, R86, R11 ;  /* 0x0000000b560b7220 */ /* 0x000fe40000410000 */
[----:B------:R-:W-:Y:S01]  /*5170*/  F2FP.F16.F32.PACK_AB R6, R6, R13 ;  /* 0x0000000d0606723e */ /* 0x000fe200000000ff */
[----:B------:R1:W-:Y:S01]  /*5180*/  STS [R245+0x12400], R4 ;  /* 0x01240004f5007388 */ /* 0x0003e20000000800 */
[----:B------:R-:W-:Y:S03]  /*5190*/  FMUL.FTZ R12, R87, R12 ;  /* 0x0000000c570c7220 */ /* 0x000fe60000410000 */
[----:B------:R-:W-:Y:S04]  /*51a0*/  STS [R244+0x12000], R9 ;  /* 0x01200009f4007388 */ /* 0x000fe80000000800 */
[----:B------:R-:W-:Y:S04]  /*51b0*/  STS [R244+0x12400], R6 ;  /* 0x01240006f4007388 */ /* 0x000fe80000000800 */
[----:B------:R-:W-:Y:S04]  /*51c0*/  STS [R99+0x12000], R8 ;  /* 0x0120000863007388 */ /* 0x000fe80000000800 */
[----:B------:R-:W-:Y:S04]  /*51d0*/  STS [R99+0x12400], R5 ;  /* 0x0124000563007388 */ /* 0x000fe80000000800 */
[----:B------:R-:W-:Y:S01]  /*51e0*/  STS [R98+0x12000], R7 ;  /* 0x0120000762007388 */ /* 0x000fe20000000800 */
[----:B-1----:R-:W-:Y:S05]  /*51f0*/  F2FP.F16.F32.PACK_AB R4, R11, R12 ;  /* 0x0000000c0b04723e */ /* 0x002fea00000000ff */
[----:B------:R-:W-:Y:S01]  /*5200*/  STS [R98+0x12400], R4 ;  /* 0x0124000462007388 */ /* 0x000fe20000000800 */
[----:B------:R-:W-:Y:S06]  /*5210*/  BAR.SYNC.DEFER_BLOCKING 0x0 ;  /* 0x0000000000007b1d */ /* 0x000fec0000010000 */
[----:B------:R-:W-:Y:S04]  /*5220*/  LDSM.16.MT88.4 R4, [R3+0x14000] ;  /* 0x014000000304783b */ /* 0x000fe80000004200 */
[----:B------:R-:W1:Y:S04]  /*5230*/  LDSM.16.MT88.4 R8, [R0+0x6000] ;  /* 0x006000000008783b */ /* 0x000e680000004200 */
[----:B------:R-:W3:Y:S04]  /*5240*/  LDSM.16.MT88.4 R12, [R2+0x14000] ;  /* 0x01400000020c783b */ /* 0x000ee80000004200 */
[----:B------:R-:W4:Y:S04]  /*5250*/  LDSM.16.MT88.4 R16, [R0+0x8000] ;  /* 0x008000000010783b */ /* 0x000f280000004200 */
[----:B------:R-:W2:Y:S04]  /*5260*/  LDSM.16.MT88.4 R68, [R0+0xa000] ;  /* 0x00a000000044783b */ /* 0x000ea80000004200 */
[----:B------:R-:W-:Y:S04]  /*5270*/  LDSM.16.MT88.4 R72, [R3+0x14800] ;  /* 0x014800000348783b */ /* 0x000fe80000004200 */
[----:B------:R-:W2:Y:S04]  /*5280*/  LDSM.16.MT88.4 R76, [R0+0x6800] ;  /* 0x00680000004c783b */ /* 0x000ea80000004200 */
[----:B------:R-:W2:Y:S04]  /*5290*/  LDSM.16.MT88.4 R80, [R2+0x14800] ;  /* 0x014800000250783b */ /* 0x000ea80000004200 */
[----:B------:R-:W2:Y:S04]  /*52a0*/  LDSM.16.MT88.4 R84, [R0+0x8800] ;  /* 0x008800000054783b */ /* 0x000ea80000004200 */
[----:B------:R-:W-:Y:S04]  /*52b0*/  LDSM.16.MT88.4 R88, [R0+0x7800] ;  /* 0x007800000058783b */ /* 0x000fe80000004200 */
[----:B------:R-:W-:Y:S01]  /*52c0*/  LDSM.16.MT88.4 R92, [R2+0x15800] ;  /* 0x01580000025c783b */ /* 0x000fe20000004200 */
[-C--:B-1----:R-:W-:Y:S06]  /*52d0*/  HMMA.16816.F32 R20, R4, R8.reuse, R20 ;  /* 0x000000080414723c */ /* 0x082fec0000001814 */
[C---:B---3--:R-:W-:Y:S06]  /*52e0*/  HMMA.16816.F32 R24, R12.reuse, R8, R24 ;  /* 0x000000080c18723c */ /* 0x048fec0000001818 */
[-C--:B------:R-:W-:Y:S06]  /*52f0*/  HMMA.16816.F32 R28, R12, R10.reuse, R28 ;  /* 0x0000000a0c1c723c */ /* 0x080fec000000181c */
[C---:B------:R-:W-:Y:S01]  /*5300*/  HMMA.16816.F32 R32, R4.reuse, R10, R32 ;  /* 0x0000000a0420723c */ /* 0x040fe20000001820 */
[----:B------:R-:W1:Y:S05]  /*5310*/  LDSM.16.MT88.4 R8, [R0+0xa800] ;  /* 0x00a800000008783b */ /* 0x000e6a0000004200 */
[-C--:B----4-:R-:W-:Y:S06]  /*5320*/  HMMA.16816.F32 R36, R4, R16.reuse, R36 ;  /* 0x000000100424723c */ /* 0x090fec0000001824 */
[C---:B------:R-:W-:Y:S06]  /*5330*/  HMMA.16816.F32 R40, R12.reuse, R16, R40 ;  /* 0x000000100c28723c */ /* 0x040fec0000001828 */
[-C--:B------:R-:W-:Y:S06]  /*5340*/  HMMA.16816.F32 R44, R12, R18.reuse, R44 ;  /* 0x000000120c2c723c */ /* 0x080fec000000182c */
[C---:B------:R-:W-:Y:S01]  /*5350*/  HMMA.16816.F32 R48, R4.reuse, R18, R48 ;  /* 0x000000120430723c */ /* 0x040fe20000001830 */
[----:B------:R-:W-:Y:S05]  /*5360*/  LDSM.16.MT88.4 R16, [R2+0x15000] ;  /* 0x015000000210783b */ /* 0x000fea0000004200 */
[-C--:B--2---:R-:W-:Y:S06]  /*5370*/  HMMA.16816.F32 R52, R4, R68.reuse, R52 ;  /* 0x000000440434723c */ /* 0x084fec0000001834 */
[C---:B------:R-:W-:Y:S06]  /*5380*/  HMMA.16816.F32 R56, R12.reuse, R68, R56 ;  /* 0x000000440c38723c */ /* 0x040fec0000001838 */
[-C--:B------:R-:W-:Y:S01]  /*5390*/  HMMA.16816.F32 R60, R12, R70.reuse, R60 ;  /* 0x000000460c3c723c */ /* 0x080fe2000000183c */
[----:B------:R-:W-:Y:S05]  /*53a0*/  LDSM.16.MT88.4 R12, [R0+0x7000] ;  /* 0x00700000000c783b */ /* 0x000fea0000004200 */
[----:B------:R-:W-:Y:S01]  /*53b0*/  HMMA.16816.F32 R64, R4, R70, R64 ;  /* 0x000000460440723c */ /* 0x000fe20000001840 */
[----:B------:R-:W2:Y:S04]  /*53c0*/  LDSM.16.MT88.4 R4, [R3+0x15000] ;  /* 0x015000000304783b */ /* 0x000ea80000004200 */
[----:B------:R-:W3:Y:S01]  /*53d0*/  LDSM.16.MT88.4 R68, [R0+0x9000] ;  /* 0x009000000044783b */ /* 0x000ee20000004200 */
[-C--:B------:R-:W-:Y:S06]  /*53e0*/  HMMA.16816.F32 R20, R72, R76.reuse, R20 ;  /* 0x0000004c4814723c */ /* 0x080fec0000001814 */
[C---:B------:R-:W-:Y:S06]  /*53f0*/  HMMA.16816.F32 R24, R80.reuse, R76, R24 ;  /* 0x0000004c5018723c */ /* 0x040fec0000001818 */
[-C--:B------:R-:W-:Y:S06]  /*5400*/  HMMA.16816.F32 R28, R80, R78.reuse, R28 ;  /* 0x0000004e501c723c */ /* 0x080fec000000181c */
[C---:B------:R-:W-:Y:S01]  /*5410*/  HMMA.16816.F32 R32, R72.reuse, R78, R32 ;  /* 0x0000004e4820723c */ /* 0x040fe20000001820 */
[----:B------:R-:W4:Y:S05]  /*5420*/  LDSM.16.MT88.4 R76, [R0+0xb000] ;  /* 0x00b00000004c783b */ /* 0x000f2a0000004200 */
[-C--:B------:R-:W-:Y:S06]  /*5430*/  HMMA.16816.F32 R36, R72, R84.reuse, R36 ;  /* 0x000000544824723c */ /* 0x080fec0000001824 */
[C---:B------:R-:W-:Y:S06]  /*5440*/  HMMA.16816.F32 R40, R80.reuse, R84, R40 ;  /* 0x000000545028723c */ /* 0x040fec0000001828 */
[-C--:B------:R-:W-:Y:S06]  /*5450*/  HMMA.16816.F32 R44, R80, R86.reuse, R44 ;  /* 0x00000056502c723c */ /* 0x080fec000000182c */
[C---:B------:R-:W-:Y:S01]  /*5460*/  HMMA.16816.F32 R48, R72.reuse, R86, R48 ;  /* 0x000000564830723c */ /* 0x040fe20000001830 */
[----:B------:R-:W4:Y:S05]  /*5470*/  LDSM.16.MT88.4 R84, [R3+0x15800] ;  /* 0x015800000354783b */ /* 0x000f2a0000004200 */
[-C--:B-1----:R-:W-:Y:S06]  /*5480*/  HMMA.16816.F32 R52, R72, R8.reuse, R52 ;  /* 0x000000084834723c */ /* 0x082fec0000001834 */
[C---:B------:R-:W-:Y:S06]  /*5490*/  HMMA.16816.F32 R56, R80.reuse, R8, R56 ;  /* 0x000000085038723c */ /* 0x040fec0000001838 */
[-C--:B------:R-:W-:Y:S01]  /*54a0*/  HMMA.16816.F32 R60, R80, R10.reuse, R60 ;  /* 0x0000000a503c723c */ /* 0x080fe2000000183c */
[----:B------:R-:W1:Y:S05]  /*54b0*/  LDSM.16.MT88.4 R80, [R0+0x9800] ;  /* 0x009800000050783b */ /* 0x000e6a0000004200 */
[----:B------:R-:W-:Y:S01]  /*54c0*/  HMMA.16816.F32 R64, R72, R10, R64 ;  /* 0x0000000a4840723c */ /* 0x000fe20000001840 */
[----:B------:R-:W1:Y:S01]  /*54d0*/  LDSM.16.MT88.4 R8, [R0+0xb800] ;  /* 0x00b800000008783b */ /* 0x000e620000004200 */
[----:B------:R-:W-:Y:S04]  /*54e0*/  BAR.SYNC.DEFER_BLOCKING 0x0 ;  /* 0x0000000000007b1d */ /* 0x000fe80000010000 */
[-C--:B--2---:R-:W-:Y:S06]  /*54f0*/  HMMA.16816.F32 R20, R4, R12.reuse, R20 ;  /* 0x0000000c0414723c */ /* 0x084fec0000001814 */
[C---:B------:R-:W-:Y:S06]  /*5500*/  HMMA.16816.F32 R24, R16.reuse, R12, R24 ;  /* 0x0000000c1018723c */ /* 0x040fec0000001818 */
[-C--:B------:R-:W-:Y:S06]  /*5510*/  HMMA.16816.F32 R28, R16, R14.reuse, R28 ;  /* 0x0000000e101c723c */ /* 0x080fec000000181c */
[C---:B------:R-:W-:Y:S06]  /*5520*/  HMMA.16816.F32 R32, R4.reuse, R14, R32 ;  /* 0x0000000e0420723c */ /* 0x040fec0000001820 */
[-C--:B---3--:R-:W-:Y:S06]  /*5530*/  HMMA.16816.F32 R36, R4, R68.reuse, R36 ;  /* 0x000000440424723c */ /* 0x088fec0000001824 */
[C---:B------:R-:W-:Y:S06]  /*5540*/  HMMA.16816.F32 R40, R16.reuse, R68, R40 ;  /* 0x000000441028723c */ /* 0x040fec0000001828 */
[-C--:B------:R-:W-:Y:S06]  /*5550*/  HMMA.16816.F32 R44, R16, R70.reuse, R44 ;  /* 0x00000046102c723c */ /* 0x080fec000000182c */
[C---:B------:R-:W-:Y:S06]  /*5560*/  HMMA.16816.F32 R48, R4.reuse, R70, R48 ;  /* 0x000000460430723c */ /* 0x040fec0000001830 */
[-C--:B----4-:R-:W-:Y:S06]  /*5570*/  HMMA.16816.F32 R52, R4, R76.reuse, R52 ;  /* 0x0000004c0434723c */ /* 0x090fec0000001834 */
[C---:B------:R-:W-:Y:S06]  /*5580*/  HMMA.16816.F32 R56, R16.reuse, R76, R56 ;  /* 0x0000004c1038723c */ /* 0x040fec0000001838 */
[-C--:B------:R-:W-:Y:S06]  /*5590*/  HMMA.16816.F32 R60, R16, R78.reuse, R60 ;  /* 0x0000004e103c723c */ /* 0x080fec000000183c */
[----:B------:R-:W-:Y:S06]  /*55a0*/  HMMA.16816.F32 R64, R4, R78, R64 ;  /* 0x0000004e0440723c */ /* 0x000fec0000001840 */
[-C--:B------:R-:W-:Y:S06]  /*55b0*/  HMMA.16816.F32 R20, R84, R88.reuse, R20 ;  /* 0x000000585414723c */ /* 0x080fec0000001814 */
[C---:B------:R-:W-:Y:S06]  /*55c0*/  HMMA.16816.F32 R24, R92.reuse, R88, R24 ;  /* 0x000000585c18723c */ /* 0x040fec0000001818 */
[-C--:B------:R-:W-:Y:S06]  /*55d0*/  HMMA.16816.F32 R28, R92, R90.reuse, R28 ;  /* 0x0000005a5c1c723c */ /* 0x080fec000000181c */
[C---:B------:R-:W-:Y:S06]  /*55e0*/  HMMA.16816.F32 R32, R84.reuse, R90, R32 ;  /* 0x0000005a5420723c */ /* 0x040fec0000001820 */
[-C--:B-1----:R-:W-:Y:S06]  /*55f0*/  HMMA.16816.F32 R36, R84, R80.reuse, R36 ;  /* 0x000000505424723c */ /* 0x082fec0000001824 */
[C---:B------:R-:W-:Y:S06]  /*5600*/  HMMA.16816.F32 R40, R92.reuse, R80, R40 ;  /* 0x000000505c28723c */ /* 0x040fec0000001828 */
[-C--:B------:R-:W-:Y:S06]  /*5610*/  HMMA.16816.F32 R44, R92, R82.reuse, R44 ;  /* 0x000000525c2c723c */ /* 0x080fec000000182c */
[C---:B------:R-:W-:Y:S06]  /*5620*/  HMMA.16816.F32 R48, R84.reuse, R82, R48 ;  /* 0x000000525430723c */ /* 0x040fec0000001830 */
[-C--:B------:R-:W-:Y:S06]  /*5630*/  HMMA.16816.F32 R52, R84, R8.reuse, R52 ;  /* 0x000000085434723c */ /* 0x080fec0000001834 */
[C---:B------:R-:W-:Y:S06]  /*5640*/  HMMA.16816.F32 R56, R92.reuse, R8, R56 ;  /* 0x000000085c38723c */ /* 0x040fec0000001838 */
[-C--:B------:R-:W-:Y:S06]  /*5650*/  HMMA.16816.F32 R60, R92, R10.reuse, R60 ;  /* 0x0000000a5c3c723c */ /* 0x080fec000000183c */
[----:B------:R-:W-:Y:S01]  /*5660*/  HMMA.16816.F32 R64, R84, R10, R64 ;  /* 0x0000000a5440723c */ /* 0x000fe20000001840 */
[----:B------:R-:W-:Y:S11]  /*5670*/  @!UPT UIADD3 URZ, URZ, URZ, URZ ;  /* 0x0000003f3f3ff290 */ /* 0x000ff6000fffe03f */
[----:B------:R-:W-:Y:S01]  /*5680*/  @!UPT UIADD3 URZ, URZ, URZ, URZ ;  /* 0x0000003f3f3ff290 */ /* 0x000fe2000fffe03f */
[----:B------:R-:W-:Y:S11]  /*5690*/  @!P0 BRA `(.L_x_23) ;  /* 0x0000000000d48947 */ /* 0x000ff60003800000 */
[----:B------:R-:W2:Y:S01]  /*56a0*/  LDL.64 R244, [R1+0x48] ;  /* 0x0000480001f47983 */ /* 0x000ea20000100a00 */
[----:B------:R-:W1:Y:S01]  /*56b0*/  LDC R13, c[0x0][0x420] ;  /* 0x00010800ff0d7b82 */ /* 0x000e620000000800 */
[----:B-----5:R-:W-:Y:S02]  /*56c0*/  ISETP.GE.AND P3, PT, R96, UR16, PT ;  /* 0x0000001060007c0c */ /* 0x020fe4000bf66270 */
[----:B------:R-:W3:Y:S04]  /*56d0*/  LDL R246, [R1+0x6c] ;  /* 0x00006c0001f67983 */ /* 0x000ee80000100800 */
[----:B------:R-:W4:Y:S01]  /*56e0*/  LDL.LU.64 R98, [R1+0x40] ;  /* 0x0000400001627983 */ /* 0x000f220000300a00 */
[----:B------:R-:W1:Y:S03]  /*56f0*/  LDC R14, c[0x0][0x424] ;  /* 0x00010900ff0e7b82 */ /* 0x000e660000000800 */
[----:B------:R-:W4:Y:S01]  /*5700*/  LDL R97, [R1+0x2c] ;  /* 0x00002c0001617983 */ /* 0x000f220000100800 */
[C---:B-1----:R-:W-:Y:S05]  /*5710*/  IMAD.U32 R5, R13.reuse, -0x40, RZ ;  /* 0xffffffc00d057824 */ /* 0x042fea00078e00ff */
[C---:B------:R-:W-:Y:S02]  /*5720*/  LEA R6, P6, R13.reuse, R5, 0x5 ;  /* 0x000000050d067211 */ /* 0x040fe400078c28ff */
[----:B------:R-:W-:Y:S04]  /*5730*/  SHF.R.S32.HI R7, RZ, 0x1f, R5 ;  /* 0x0000001fff077819 */ /* 0x000fe80000011405 */
[--C-:B------:R-:W-:Y:S02]  /*5740*/  LEA.HI.X R7, R13, R7, R14.reuse, 0x5, P6 ;  /* 0x000000070d077211 */ /* 0x100fe400030f2c0e */
[----:B--2---:R-:W-:Y:S02]  /*5750*/  ISETP.GE.AND P4, PT, R244, UR16, PT ;  /* 0x00000010f4007c0c */ /* 0x004fe4000bf86270 */
[----:B---3--:R-:W-:Y:S02]  /*5760*/  ISETP.GE.AND P2, PT, R246, UR16, PT ;  /* 0x00000010f6007c0c */ /* 0x008fe4000bf46270 */
[CC--:B----4-:R-:W-:Y:S02]  /*5770*/  LEA R4, P1, R5.reuse, R98.reuse, 0x1 ;  /* 0x0000006205047211 */ /* 0x0d0fe400078208ff */
[C---:B------:R-:W-:Y:S02]  /*5780*/  @!P3 LEA R10, P5, R6.reuse, R98, 0x1 ;  /* 0x00000062060ab211 */ /* 0x040fe400078a08ff */
[-C--:B------:R-:W-:Y:S05]  /*5790*/  LEA.HI.X.SX32 R5, R5, R99.reuse, 0x1, P1 ;  /* 0x0000006305057211 */ /* 0x080fea00008f0eff */
[----:B------:R1:W-:Y:S01]  /*57a0*/  @P4 STS.128 [R97+0x6000], RZ ;  /* 0x006000ff61004388 */ /* 0x0003e20000000c00 */
[C---:B------:R-:W-:Y:S02]  /*57b0*/  @!P4 LEA R12, P6, R13.reuse, R4, 0x6 ;  /* 0x000000040d0cc211 */ /* 0x040fe400078c30ff */
[C-C-:B------:R-:W-:Y:S01]  /*57c0*/  @!P3 LEA.HI.X R11, R6.reuse, R99, R7.reuse, 0x1, P5 ;  /* 0x00000063060bb211 */ /* 0x140fe200028f0c07 */
[----:B------:R-:W-:Y:S01]  /*57d0*/  @!PT LDS RZ, [RZ] ;  /* 0x00000000fffff984 */ /* 0x000fe20000000800 */
[----:B------:R-:W-:Y:S01]  /*57e0*/  @!PT LDS RZ, [RZ] ;  /* 0x00000000fffff984 */ /* 0x000fe20000000800 */
[----:B------:R-:W-:Y:S01]  /*57f0*/  @!PT LDS RZ, [RZ] ;  /* 0x00000000fffff984 */ /* 0x000fe20000000800 */
[----:B------:R1:W-:Y:S01]  /*5800*/  @!P4 LDGSTS.E.BYPASS.LTC128B.128 [R97+0x6000], desc[UR6][R4.64] ;  /* 0x060000000461cfae */ /* 0x0003e2000b901d46 */
[----:B------:R-:W-:Y:S02]  /*5810*/  @!P4 LEA.HI.X R13, R13, R5, R14, 0x6, P6 ;  /* 0x000000050d0dc211 */ /* 0x000fe400030f340e */
[C---:B------:R-:W-:Y:S01]  /*5820*/  @!P2 LEA R8, P1, R6.reuse, R98, 0x1 ;  /* 0x000000620608a211 */ /* 0x040fe200078208ff */
[----:B------:R1:W-:Y:S03]  /*5830*/  @P3 STS.128 [R97+0x8000], RZ ;  /* 0x008000ff61003388 */ /* 0x0003e60000000c00 */
[----:B------:R-:W-:Y:S01]  /*5840*/  @!P2 LEA.HI.X R9, R6, R99, R7, 0x1, P1 ;  /* 0x000000630609a211 */ /* 0x000fe200008f0c07 */
[----:B------:R-:W-:Y:S01]  /*5850*/  @!PT LDS RZ, [RZ] ;  /* 0x00000000fffff984 */ /* 0x000fe20000000800 */
[----:B------:R-:W-:Y:S01]  /*5860*/  @!PT LDS RZ, [RZ] ;  /* 0x00000000fffff984 */ /* 0x000fe20000000800 */
[----:B------:R-:W-:Y:S01]  /*5870*/  @!PT LDS RZ, [RZ] ;  /* 0x00000000fffff984 */ /* 0x000fe20000000800 */
[----:B------:R1:W-:Y:S04]  /*5880*/  @!P3 LDGSTS.E.BYPASS.LTC128B.128 [R97+0x8000], desc[UR6][R4.64+0x80] ;  /* 0x080000800461bfae */ /* 0x0003e8000b901d46 */
[----:B------:R1:W-:Y:S04]  /*5890*/  @P2 STS.128 [R97+0xa000], RZ ;  /* 0x00a000ff61002388 */ /* 0x0003e80000000c00 */
        /* <DEDUP_REMOVED lines=19> */
[----:B------:R-:W0:Y:S04]  /*59d0*/  LDGDEPBAR ;  /* 0x00000000000079af */ /* 0x000e280000000000 */
[----:B------:R1:W-:Y:S02]  /*59e0*/  STL.64 [R1+0x40], R4 ;  /* 0x0000400401007387 */ /* 0x0003e40000100a00 */
.L_x_23:
[----:B-1----:R-:W2:Y:S01]  /*59f0*/  LDL R4, [R1+0x1c] ;  /* 0x00001c0001047983 */ /* 0x002ea20000100800 */
[----:B------:R-:W-:Y:S02]  /*5a00*/  @UP3 UIADD3 UR15, UP2, UR10, -0x100, URZ ;  /* 0xffffff000a0f3890 */ /* 0x000fe4000ff5e03f */
[----:B------:R-:W-:Y:S01]  /*5a10*/  @UP3 UIADD3 UR12, UP1, UR12, -0x100, URZ ;  /* 0xffffff000c0c3890 */ /* 0x000fe2000ff3e03f */
[----:B------:R-:W-:Y:S01]  /*5a20*/  STL.64 [R1+0xe0], R42 ;  /* 0x0000e02a01007387 */ /* 0x000fe20000100a00 */
[----:B------:R-:W-:Y:S02]  /*5a30*/  @UP3 UIADD3.X UR14, UR9, -0x1, URZ, UP2, !UPT ;  /* 0xffffffff090e3890 */ /* 0x000fe400097fe43f */
[----:B------:R-:W-:Y:S01]  /*5a40*/  @UP3 UIADD3.X UR11, UR11, -0x1, URZ, UP1, !UPT ;  /* 0xffffffff0b0b3890 */ /* 0x000fe20008ffe43f */
[----:B------:R-:W-:Y:S04]  /*5a50*/  STL.64 [R1+0xd8], R40 ;  /* 0x0000d82801007387 */ /* 0x000fe80000100a00 */
[----:B------:R1:W-:Y:S04]  /*5a60*/  STL.64 [R1+0xd0], R38 ;  /* 0x0000d02601007387 */ /* 0x0003e80000100a00 */
[----:B------:R-:W-:Y:S04]  /*5a70*/  LDSM.16.MT88.4 R16, [R0+0xc000] ;  /* 0x00c000000010783b */ /* 0x000fe80000004200 */
[----:B------:R-:W-:Y:S04]  /*5a80*/  LDSM.16.MT88.4 R80, [R0+0xe000] ;  /* 0x00e000000050783b */ /* 0x000fe80000004200 */
[----:B------:R-:W-:Y:S04]  /*5a90*/  LDSM.16.MT88.4 R244, [R0+0x10000] ;  /* 0x0100000000f4783b */ /* 0x000fe80000004200 */
[----:B------:R-:W-:Y:S04]  /*5aa0*/  LDSM.16.MT88.4 R40, [R0+0xc800] ;  /* 0x00c800000028783b */ /* 0x000fe80000004200 */
[----:B-1----:R-:W3:Y:S01]  /*5ab0*/  LDL R38, [R1+0x28] ;  /* 0x0000280001267983 */ /* 0x002ee20000100800 */
[----:B-----5:R-:W-:Y:S03]  /*5ac0*/  IMAD.MOV.U32 R39, RZ, RZ, R96 ;  /* 0x000000ffff277224 */ /* 0x020fe600078e0060 */
[----:B------:R-:W-:Y:S04]  /*5ad0*/  STL.64 [R1+0xc8], R36 ;  /* 0x0000c82401007387 */ /* 0x000fe80000100a00 */
[----:B------:R-:W-:Y:S04]  /*5ae0*/  STL.64 [R1+0xc0], R34 ;  /* 0x0000c02201007387 */ /* 0x000fe80000100a00 */
[----:B------:R-:W-:Y:S04]  /*5af0*/  STL.64 [R1+0xb8], R32 ;  /* 0x0000b82001007387 */ /* 0x000fe80000100a00 */
[----:B------:R1:W-:Y:S04]  /*5b00*/  STL [R1+0xb0], R30 ;  /* 0x0000b01e01007387 */ /* 0x0003e80000100800 */
[----:B------:R-:W-:Y:S04]  /*5b10*/  STL.64 [R1+0xa8], R28 ;  /* 0x0000a81c01007387 */ /* 0x000fe80000100a00 */
[----:B------:R-:W-:Y:S04]  /*5b20*/  STL.64 [R1+0xa0], R22 ;  /* 0x0000a01601007387 */ /* 0x000fe80000100a00 */
[----:B------:R-:W-:Y:S04]  /*5b30*/  STL.64 [R1+0x98], R26 ;  /* 0x0000981a01007387 */ /* 0x000fe80000100a00 */
[----:B------:R-:W-:Y:S04]  /*5b40*/  STL.64 [R1+0x90], R24 ;  /* 0x0000901801007387 */ /* 0x000fe80000100a00 */
[----:B------:R4:W-:Y:S04]  /*5b50*/  STL.64 [R1+0x88], R20 ;  /* 0x0000881401007387 */ /* 0x0009e80000100a00 */
[----:B------:R-:W-:Y:S01]  /*5b60*/  LDSM.16.MT88.4 R32, [R0+0xe800] ;  /* 0x00e800000020783b */ /* 0x000fe20000004200 */
[----:B-1----:R-:W-:Y:S03]  /*5b70*/  IMAD.MOV.U32 R30, RZ, RZ, R39 ;  /* 0x000000ffff1e7224 */ /* 0x002fe600078e0027 */
[----:B----4-:R-:W4:Y:S04]  /*5b80*/  LDL R20, [R1+0x20] ;  /* 0x0000200001147983 */ /* 0x010f280000100800 */
[----:B--2---:R-:W1:Y:S04]  /*5b90*/  LDSM.16.M88.4 R96, [R4] ;  /* 0x000000000460783b */ /* 0x004e680000000200 */
[----:B------:R1:W2:Y:S04]  /*5ba0*/  LDSM.16.M88.4 R92, [R4+0x1000] ;  /* 0x00100000045c783b */ /* 0x0002a80000000200 */
[----:B---3--:R-:W3:Y:S01]  /*5bb0*/  LDSM.16.M88.4 R248, [R38] ;  /* 0x0000000026f8783b */ /* 0x008ee20000000200 */
[-C--:B-1----:R-:W-:Y:S03]  /*5bc0*/  HMMA.16816.F32 R4, R96, R16.reuse, RZ ;  /* 0x000000106004723c */ /* 0x082fe600000018ff */
[----:B------:R-:W1:Y:S03]  /*5bd0*/  LDSM.16.M88.4 R24, [R38+0x1000] ;  /* 0x001000002618783b */ /* 0x000e660000000200 */
[C---:B--2---:R-:W-:Y:S01]  /*5be0*/  HMMA.16816.F32 R8, R92.reuse, R16, RZ ;  /* 0x000000105c08723c */ /* 0x044fe200000018ff */
[----:B------:R-:W-:Y:S05]  /*5bf0*/  LDSM.16.MT88.4 R36, [R0+0xd800] ;  /* 0x00d800000024783b */ /* 0x000fea0000004200 */
[-C--:B------:R-:W-:Y:S06]  /*5c00*/  HMMA.16816.F32 R12, R92, R18.reuse, RZ ;  /* 0x000000125c0c723c */ /* 0x080fec00000018ff */
[C---:B------:R-:W-:Y:S06]  /*5c10*/  HMMA.16816.F32 R16, R96.reuse, R18, RZ ;  /* 0x000000126010723c */ /* 0x040fec00000018ff */
[-C--:B------:R-:W-:Y:S06]  /*5c20*/  HMMA.16816.F32 R68, R96, R80.reuse, RZ ;  /* 0x000000506044723c */ /* 0x080fec00000018ff */
[C---:B------:R-:W-:Y:S06]  /*5c30*/  HMMA.16816.F32 R72, R92.reuse, R80, RZ ;  /* 0x000000505c48723c */ /* 0x040fec00000018ff */
[-C--:B------:R-:W-:Y:S06]  /*5c40*/  HMMA.16816.F32 R76, R92, R82.reuse, RZ ;  /* 0x000000525c4c723c */ /* 0x080fec00000018ff */
[C---:B------:R-:W-:Y:S06]  /*5c50*/  HMMA.16816.F32 R80, R96.reuse, R82, RZ ;  /* 0x000000526050723c */ /* 0x040fec00000018ff */
[-C--:B------:R-:W-:Y:S06]  /*5c60*/  HMMA.16816.F32 R84, R96, R244.reuse, RZ ;  /* 0x000000f46054723c */ /* 0x080fec00000018ff */
[C---:B------:R-:W-:Y:S06]  /*5c70*/  HMMA.16816.F32 R88, R92.reuse, R244, RZ ;  /* 0x000000f45c58723c */ /* 0x040fec00000018ff */
[-C--:B------:R-:W-:Y:S06]  /*5c80*/  HMMA.16816.F32 R92, R92, R246.reuse, RZ ;  /* 0x000000f65c5c723c */ /* 0x080fec00000018ff */
[----:B------:R-:W-:Y:S01]  /*5c90*/  HMMA.16816.F32 R96, R96, R246, RZ ;  /* 0x000000f66060723c */ /* 0x000fe200000018ff */
[----:B------:R-:W2:Y:S05]  /*5ca0*/  LDSM.16.MT88.4 R244, [R0+0x10800] ;  /* 0x0108000000f4783b */ /* 0x000eaa0000004200 */
[-C--:B---3--:R-:W-:Y:S06]  /*5cb0*/  HMMA.16816.F32 R4, R248, R40.reuse, R4 ;  /* 0x00000028f804723c */ /* 0x088fec0000001804 */
[C---:B-1----:R-:W-:Y:S06]  /*5cc0*/  HMMA.16816.F32 R8, R24.reuse, R40, R8 ;  /* 0x000000281808723c */ /* 0x042fec0000001808 */
[-C--:B------:R-:W-:Y:S06]  /*5cd0*/  HMMA.16816.F32 R12, R24, R42.reuse, R12 ;  /* 0x0000002a180c723c */ /* 0x080fec000000180c */
[C---:B------:R-:W-:Y:S01]  /*5ce0*/  HMMA.16816.F32 R16, R248.reuse, R42, R16 ;  /* 0x0000002af810723c */ /* 0x040fe20000001810 */
[----:B------:R-:W-:Y:S05]  /*5cf0*/  LDSM.16.MT88.4 R40, [R0+0xd000] ;  /* 0x00d000000028783b */ /* 0x000fea0000004200 */
[-C--:B------:R-:W-:Y:S06]  /*5d00*/  HMMA.16816.F32 R68, R248, R32.reuse, R68 ;  /* 0x00000020f844723c */ /* 0x080fec0000001844 */
[C---:B------:R-:W-:Y:S06]  /*5d10*/  HMMA.16816.F32 R72, R24.reuse, R32, R72 ;  /* 0x000000201848723c */ /* 0x040fec0000001848 */
[-C--:B------:R-:W-:Y:S06]  /*5d20*/  HMMA.16816.F32 R76, R24, R34.reuse, R76 ;  /* 0x00000022184c723c */ /* 0x080fec000000184c */
[C---:B------:R-:W-:Y:S01]  /*5d30*/  HMMA.16816.F32 R80, R248.reuse, R34, R80 ;  /* 0x00000022f850723c */ /* 0x040fe20000001850 */
[----:B----4-:R-:W-:Y:S05]  /*5d40*/  LDSM.16.M88.4 R32, [R20+0x1000] ;  /* 0x001000001420783b */ /* 0x010fea0000000200 */
[-C--:B--2---:R-:W-:Y:S06]  /*5d50*/  HMMA.16816.F32 R84, R248, R244.reuse, R84 ;  /* 0x000000f4f854723c */ /* 0x084fec0000001854 */
[C---:B------:R-:W-:Y:S06]  /*5d60*/  HMMA.16816.F32 R88, R24.reuse, R244, R88 ;  /* 0x000000f41858723c */ /* 0x040fec0000001858 */
[-C--:B------:R-:W-:Y:S01]  /*5d70*/  HMMA.16816.F32 R92, R24, R246.reuse, R92 ;  /* 0x000000f6185c723c */ /* 0x080fe2000000185c */
[----:B------:R1:W2:Y:S05]  /*5d80*/  LDSM.16.M88.4 R24, [R20] ;  /* 0x000000001418783b */ /* 0x0002aa0000000200 */
[----:B------:R-:W-:Y:S01]  /*5d90*/  HMMA.16816.F32 R96, R248, R246, R96 ;  /* 0x000000f6f860723c */ /* 0x000fe20000001860 */
[----:B------:R-:W3:Y:S04]  /*5da0*/  LDSM.16.MT88.4 R244, [R0+0xf000] ;  /* 0x00f0000000f4783b */ /* 0x000ee80000004200 */
[----:B------:R-:W4:Y:S04]  /*5db0*/  LDSM.16.MT88.4 R248, [R0+0x11000] ;  /* 0x0110000000f8783b */ /* 0x000f280000004200 */
[----:B-1----:R-:W4:Y:S01]  /*5dc0*/  LDL R20, [R1+0x24] ;  /* 0x0000240001147983 */ /* 0x002f220000100800 */
[-C--:B--2---:R-:W-:Y:S06]  /*5dd0*/  HMMA.16816.F32 R4, R24, R40.reuse, R4 ;  /* 0x000000281804723c */ /* 0x084fec0000001804 */
[C---:B------:R-:W-:Y:S06]  /*5de0*/  HMMA.16816.F32 R8, R32.reuse, R40, R8 ;  /* 0x000000282008723c */ /* 0x040fec0000001808 */
[-C--:B------:R-:W-:Y:S06]  /*5df0*/  HMMA.16816.F32 R12, R32, R42.reuse, R12 ;  /* 0x0000002a200c723c */ /* 0x080fec000000180c */
[C---:B------:R-:W-:Y:S01]  /*5e00*/  HMMA.16816.F32 R16, R24.reuse, R42, R16 ;  /* 0x0000002a1810723c */ /* 0x040fe20000001810 */
[----:B------:R-:W5:Y:S04]  /*5e10*/  LDL.LU.64 R42, [R1+0xe0] ;  /* 0x0000e000012a7983 */ /* 0x000f680000300a00 */
[----:B------:R-:W5:Y:S01]  /*5e20*/  LDL.LU.64 R40, [R1+0xd8] ;  /* 0x0000d80001287983 */ /* 0x000f620000300a00 */
[-C--:B---3--:R-:W-:Y:S03]  /*5e30*/  HMMA.16816.F32 R68, R24, R244.reuse, R68 ;  /* 0x000000f41844723c */ /* 0x088fe60000001844 */
[----:B------:R-:W2:Y:S03]  /*5e40*/  LDL R23, [R1+0x74] ;  /* 0x0000740001177983 */ /* 0x000ea60000100800 */
[C---:B------:R-:W-:Y:S01]  /*5e50*/  HMMA.16816.F32 R72, R32.reuse, R244, R72 ;  /* 0x000000f42048723c */ /* 0x040fe20000001848 */
[----:B------:R-:W3:Y:S04]  /*5e60*/  LDL R21, [R1+0x70] ;  /* 0x0000700001157983 */ /* 0x000ee80000100800 */
[----:B------:R-:W3:Y:S01]  /*5e70*/  LDL R28, [R1+0x60] ;  /* 0x00006000011c7983 */ /* 0x000ee20000100800 */
[-C--:B------:R-:W-:Y:S03]  /*5e80*/  HMMA.16816.F32 R76, R32, R246.reuse, R76 ;  /* 0x000000f6204c723c */ /* 0x080fe6000000184c */
[----:B------:R-:W3:Y:S03]  /*5e90*/  LDL R29, [R1+0x64] ;  /* 0x00006400011d7983 */ /* 0x000ee60000100800 */
[C---:B------:R-:W-:Y:S06]  /*5ea0*/  HMMA.16816.F32 R80, R24.reuse, R246, R80 ;  /* 0x000000f61850723c */ /* 0x040fec0000001850 */
[-C--:B----4-:R-:W-:Y:S06]  /*5eb0*/  HMMA.16816.F32 R84, R24, R248.reuse, R84 ;  /* 0x000000f81854723c */ /* 0x090fec0000001854 */
[C---:B------:R-:W-:Y:S06]  /*5ec0*/  HMMA.16816.F32 R88, R32.reuse, R248, R88 ;  /* 0x000000f82058723c */ /* 0x040fec0000001858 */
[-C--:B------:R-:W-:Y:S06]  /*5ed0*/  HMMA.16816.F32 R92, R32, R250.reuse, R92 ;  /* 0x000000fa205c723c */ /* 0x080fec000000185c */
[----:B------:R-:W-:Y:S01]  /*5ee0*/  HMMA.16816.F32 R96, R24, R250, R96 ;  /* 0x000000fa1860723c */ /* 0x000fe20000001860 */
[----:B------:R-:W-:Y:S04]  /*5ef0*/  LDSM.16.MT88.4 R248, [R0+0xf800] ;  /* 0x00f8000000f8783b */ /* 0x000fe80000004200 */
[----:B------:R-:W-:Y:S04]  /*5f00*/  LDSM.16.MT88.4 R24, [R0+0x11800] ;  /* 0x011800000018783b */ /* 0x000fe80000004200 */
[----:B------:R-:W1:Y:S04]  /*5f10*/  LDSM.16.M88.4 R244, [R20] ;  /* 0x0000000014f4783b */ /* 0x000e680000000200 */
[----:B------:R4:W2:Y:S02]  /*5f20*/  LDSM.16.M88.4 R32, [R20+0x1000] ;  /* 0x001000001420783b */ /* 0x0008a40000000200 */
[----:B----4-:R-:W4:Y:S01]  /*5f30*/  LDC R20, c[0x0][0x270] ;  /* 0x00009c00ff147b82 */ /* 0x010f220000000800 */
[-C--:B-1----:R-:W-:Y:S06]  /*5f40*/  HMMA.16816.F32 R4, R244, R36.reuse, R4 ;  /* 0x00000024f404723c */ /* 0x082fec0000001804 */
[C---:B--2---:R-:W-:Y:S05]  /*5f50*/  HMMA.16816.F32 R8, R32.reuse, R36, R8 ;  /* 0x000000242008723c */ /* 0x044fea0000001808 */
[----:B----4-:R-:W-:Y:S01]  /*5f60*/  IMAD R22, R20, UR17, RZ ;  /* 0x0000001114167c24 */ /* 0x010fe2000f8e02ff */
[-C--:B------:R-:W-:Y:S06]  /*5f70*/  HMMA.16816.F32 R12, R32, R38.reuse, R12 ;  /* 0x00000026200c723c */ /* 0x080fec000000180c */
[C---:B------:R-:W-:Y:S01]  /*5f80*/  HMMA.16816.F32 R16, R244.reuse, R38, R16 ;  /* 0x00000026f410723c */ /* 0x040fe20000001810 */
[----:B------:R-:W5:Y:S04]  /*5f90*/  LDL.LU.64 R38, [R1+0xd0] ;  /* 0x0000d00001267983 */ /* 0x000f680000300a00 */
[----:B------:R-:W5:Y:S01]  /*5fa0*/  LDL.LU.64 R36, [R1+0xc8] ;  /* 0x0000c80001247983 */ /* 0x000f620000300a00 */
[-C--:B------:R-:W-:Y:S06]  /*5fb0*/  HMMA.16816.F32 R68, R244, R248.reuse, R68 ;  /* 0x000000f8f444723c */ /* 0x080fec0000001844 */
[C---:B------:R-:W-:Y:S01]  /*5fc0*/  HMMA.16816.F32 R72, R32.reuse, R248, R72 ;  /* 0x000000f82048723c */ /* 0x040fe20000001848 */
[----:B------:R-:W2:Y:S05]  /*5fd0*/  LDL.LU.64 R248, [R1+0x30] ;  /* 0x0000300001f87983 */ /* 0x000eaa0000300a00 */
[-C--:B------:R-:W-:Y:S06]  /*5fe0*/  HMMA.16816.F32 R76, R32, R250.reuse, R76 ;  /* 0x000000fa204c723c */ /* 0x080fec000000184c */
[C---:B------:R-:W-:Y:S06]  /*5ff0*/  HMMA.16816.F32 R80, R244.reuse, R250, R80 ;  /* 0x000000faf450723c */ /* 0x040fec0000001850 */
[-C--:B------:R-:W-:Y:S05]  /*6000*/  HMMA.16816.F32 R84, R244, R24.reuse, R84 ;  /* 0x00000018f454723c */ /* 0x080fea0000001854 */
[----:B------:R-:W-:Y:S01]  /*6010*/  IMAD.U32 R250, R22, -0x40, RZ ;  /* 0xffffffc016fa7824 */ /* 0x000fe200078e00ff */
[----:B------:R-:W-:Y:S01]  /*6020*/  @P0 IADD3 R22, P2, R23, UR10, RZ ;  /* 0x0000000a17160c10 */ /* 0x000fe2000ff5e0ff */
[C---:B------:R-:W-:Y:S01]  /*6030*/  HMMA.16816.F32 R88, R32.reuse, R24, R88 ;  /* 0x000000182058723c */ /* 0x040fe20000001858 */
[----:B------:R-:W-:Y:S03]  /*6040*/  @UP3 UMOV UR10, UR15 ;  /* 0x0000000f000a3c82 */ /* 0x000fe60008000000 */
[----:B---3--:R-:W-:Y:S01]  /*6050*/  @P0 IADD3.X R23, R21, UR9, RZ, P2, !PT ;  /* 0x0000000915170c10 */ /* 0x008fe200097fe4ff */
[----:B------:R-:W-:Y:S01]  /*6060*/  @UP3 UMOV UR9, UR14 ;  /* 0x0000000e00093c82 */ /* 0x000fe20008000000 */
[-C--:B------:R-:W-:Y:S03]  /*6070*/  HMMA.16816.F32 R92, R32, R26.reuse, R92 ;  /* 0x0000001a205c723c */ /* 0x080fe6000000185c */
[----:B------:R-:W3:Y:S02]  /*6080*/  @P0 LDG.E R28, desc[UR6][R22.64+-0x100] ;  /* 0xffff0006161c0981 */ /* 0x000ee4000c1e1900 */
[----:B------:R-:W-:Y:S01]  /*6090*/  IMAD.MOV.U32 R25, RZ, RZ, R30 ;  /* 0x000000ffff197224 */ /* 0x000fe200078e001e */
[----:B------:R-:W-:Y:S01]  /*60a0*/  HMMA.16816.F32 R96, R244, R26, R96 ;  /* 0x0000001af460723c */ /* 0x000fe20000001860 */
[----:B------:R1:W4:Y:S04]  /*60b0*/  @P0 LDG.E R29, desc[UR6][R22.64+-0xe0] ;  /* 0xffff2006161d0981 */ /* 0x000328000c1e1900 */
[----:B------:R-:W-:Y:S06]  /*60c0*/  IMAD R24, R20, UR17, RZ ;  /* 0x0000001114187c24 */ /* 0x000fec000f8e02ff */
[----:B------:R-:W-:Y:S01]  /*60d0*/  IMAD R30, R24, 0x18, RZ ;  /* 0x00000018181e7824 */ /* 0x000fe200078e02ff */
[----:B--2---:R-:W-:Y:S01]  /*60e0*/  LEA R251, P1, R250, R248, 0x2 ;  /* 0x000000f8fafb7211 */ /* 0x004fe200078210ff */
[----:B------:R-:W-:Y:S03]  /*60f0*/  IMAD.SHL.U32 R248, R24, 0x8, RZ ;  /* 0x0000000818f87824 */ /* 0x000fe600078e00ff */
[----:B------:R-:W-:Y:S01]  /*6100*/  LEA.HI.X.SX32 R250, R250, R249, 0x2, P1 ;  /* 0x000000f9fafa7211 */ /* 0x000fe200008f16ff */
[----:B------:R-:W-:Y:S02]  /*6110*/  IMAD.MOV.U32 R20, RZ, RZ, R251 ;  /* 0x000000ffff147224 */ /* 0x000fe400078e00fb */
[----:B------:R-:W-:Y:S02]  /*6120*/  IMAD.SHL.U32 R249, R24, 0x10, RZ ;  /* 0x0000001018f97824 */ /* 0x000fe400078e00ff */
[----:B------:R-:W-:Y:S01]  /*6130*/  IMAD.MOV.U32 R21, RZ, RZ, R250 ;  /* 0x000000ffff157224 */ /* 0x000fe200078e00fa */
[CC--:B------:R-:W-:Y:S02]  /*6140*/  LEA R250, P2, R248.reuse, R20.reuse, 0x2 ;  /* 0x00000014f8fa7211 */ /* 0x0c0fe400078410ff */
[CC--:B-1----:R-:W-:Y:S02]  /*6150*/  LEA R22, P1, R249.reuse, R20.reuse, 0x2 ;  /* 0x00000014f9167211 */ /* 0x0c2fe400078210ff */
[----:B------:R1:W-:Y:S01]  /*6160*/  REDG.E.ADD.F32.FTZ.RN.STRONG.GPU desc[UR6][R20.64], R4 ;  /* 0x00000004140079a6 */ /* 0x0003e2000c10f386 */
[-C--:B------:R-:W-:Y:S02]  /*6170*/  LEA.HI.X.SX32 R251, R248, R21.reuse, 0x2, P2 ;  /* 0x00000015f8fb7211 */ /* 0x080fe400010f16ff */
[-C--:B------:R-:W-:Y:S01]  /*6180*/  LEA.HI.X.SX32 R23, R249, R21.reuse, 0x2, P1 ;  /* 0x00000015f9177211 */ /* 0x080fe200008f16ff */
[----:B------:R-:W-:Y:S04]  /*6190*/  STL.64 [R1+0x30], R20 ;  /* 0x0000301401007387 */ /* 0x000fe80000100a00 */
[----:B------:R2:W-:Y:S04]  /*61a0*/  REDG.E.ADD.F32.FTZ.RN.STRONG.GPU desc[UR6][R250.64], R5 ;  /* 0x00000005fa0079a6 */ /* 0x0005e8000c10f386 */
[----:B------:R2:W-:Y:S04]  /*61b0*/  REDG.E.ADD.F32.FTZ.RN.STRONG.GPU desc[UR6][R22.64], R6 ;  /* 0x00000006160079a6 */ /* 0x0005e8000c10f386 */
[----:B------:R2:W5:Y:S04]  /*61c0*/  LDL.LU.64 R34, [R1+0xc0] ;  /* 0x0000c00001227983 */ /* 0x0005680000300a00 */
[----:B------:R2:W5:Y:S04]  /*61d0*/  LDL.LU.64 R32, [R1+0xb8] ;  /* 0x0000b80001207983 */ /* 0x0005680000300a00 */
[----:B---3--:R3:W-:Y:S01]  /*61e0*/  @P0 STL [R1+0x60], R28 ;  /* 0x0000601c01000387 */ /* 0x0087e20000100800 */
[CC--:B-1----:R-:W-:Y:S03]  /*61f0*/  LEA R4, P2, R30.reuse, R20.reuse, 0x2 ;  /* 0x000000141e047211 */ /* 0x0c2fe600078410ff */
[----:B----4-:R1:W-:Y:S01]  /*6200*/  @P0 STL [R1+0x64], R29 ;  /* 0x0000641d01000387 */ /* 0x0103e20000100800 */
[-C--:B--2---:R-:W-:Y:S03]  /*6210*/  LEA.HI.X.SX32 R5, R30, R21.reuse, 0x2, P2 ;  /* 0x000000151e057211 */ /* 0x084fe600010f16ff */
[----:B------:R2:W5:Y:S01]  /*6220*/  LDL.LU R30, [R1+0xb0] ;  /* 0x0000b000011e7983 */ /* 0x0005620000300800 */
[----:B------:R-:W1:Y:S01]  /*6230*/  LDC R23, c[0x0][0x270] ;  /* 0x00009c00ff177b82 */ /* 0x000e620000000800 */
[----:B------:R-:W-:Y:S02]  /*6240*/  IMAD R22, R24, 0x28, RZ ;  /* 0x0000002818167824 */ /* 0x000fe400078e02ff */
[----:B------:R4:W-:Y:S03]  /*6250*/  REDG.E.ADD.F32.FTZ.RN.STRONG.GPU desc[UR6][R4.64], R7 ;  /* 0x00000007040079a6 */ /* 0x0009e6000c10f386 */
[-C--:B------:R-:W-:Y:S02]  /*6260*/  LEA R22, P3, R22, R20.reuse, 0x2 ;  /* 0x0000001416167211 */ /* 0x080fe400078610ff */
[----:B------:R-:W2:Y:S01]  /*6270*/  LDC R6, c[0x0][0x270] ;  /* 0x00009c00ff067b82 */ /* 0x000ea20000000800 */
[C---:B---3--:R-:W-:Y:S02]  /*6280*/  IMAD.SHL.U32 R28, R24.reuse, 0x20, RZ ;  /* 0x00000020181c7824 */ /* 0x048fe400078e00ff */
[----:B------:R-:W-:Y:S03]  /*6290*/  IMAD R24, R24, 0x30, RZ ;  /* 0x0000003018187824 */ /* 0x000fe600078e02ff */
[-C--:B------:R-:W-:Y:S01]  /*62a0*/  LEA R28, P1, R28, R20.reuse, 0x2 ;  /* 0x000000141c1c7211 */ /* 0x080fe200078210ff */
[----:B-1----:R-:W-:Y:S04]  /*62b0*/  IMAD R29, R23, UR17, RZ ;  /* 0x00000011171d7c24 */ /* 0x002fe8000f8e02ff */
[----:B------:R-:W-:Y:S01]  /*62c0*/  IMAD.SHL.U32 R29, R29, 0x20, RZ ;  /* 0x000000201d1d7824 */ /* 0x000fe200078e00ff */
[----:B----4-:R-:W1:Y:S01]  /*62d0*/  LDC R7, c[0x0][0x270] ;  /* 0x00009c00ff077b82 */ /* 0x010e620000000800 */
[C---:B--2---:R-:W-:Y:S03]  /*62e0*/  IMAD R23, R6.reuse, UR17, RZ ;  /* 0x0000001106177c24 */ /* 0x044fe6000f8e02ff */
[-C--:B------:R-:W-:Y:S01]  /*62f0*/  LEA.HI.X.SX32 R29, R29, R21.reuse, 0x2, P1 ;  /* 0x000000151d1d7211 */ /* 0x080fe200008f16ff */
[----:B------:R-:W-:Y:S01]  /*6300*/  IMAD R5, R6, UR17, RZ ;  /* 0x0000001106057c24 */ /* 0x000fe2000f8e02ff */
[CC--:B------:R-:W-:Y:S01]  /*6310*/  LEA R6, P2, R24.reuse, R20.reuse, 0x2 ;  /* 0x0000001418067211 */ /* 0x0c0fe200078410ff */
[----:B------:R-:W-:Y:S02]  /*6320*/  IMAD R23, R23, 0x28, RZ ;  /* 0x0000002817177824 */ /* 0x000fe400078e02ff */
[----:B------:R2:W-:Y:S01]  /*6330*/  REDG.E.ADD.F32.FTZ.RN.STRONG.GPU desc[UR6][R28.64], R8 ;  /* 0x000000081c0079a6 */ /* 0x0005e2000c10f386 */
[----:B------:R-:W-:Y:S02]  /*6340*/  IMAD R5, R5, 0x38, RZ ;  /* 0x0000003805057824 */ /* 0x000fe400078e02ff */
[-C--:B------:R-:W-:Y:S03]  /*6350*/  LEA.HI.X.SX32 R23, R23, R21.reuse, 0x2, P3 ;  /* 0x0000001517177211 */ /* 0x080fe600018f16ff */
[-C--:B------:R-:W-:Y:S02]  /*6360*/  LEA R4, P1, R5, R20.reuse, 0x2 ;  /* 0x0000001405047211 */ /* 0x080fe400078210ff */
[----:B------:R3:W-:Y:S01]  /*6370*/  REDG.E.ADD.F32.FTZ.RN.STRONG.GPU desc[UR6][R22.64], R9 ;  /* 0x00000009160079a6 */ /* 0x0007e2000c10f386 */
[----:B-1----:R-:W-:Y:S01]  /*6380*/  IMAD R5, R7, UR17, RZ ;  /* 0x0000001107057c24 */ /* 0x002fe2000f8e02ff */
[-C--:B------:R-:W-:Y:S01]  /*6390*/  LEA.HI.X.SX32 R7, R24, R21.reuse, 0x2, P2 ;  /* 0x0000001518077211 */ /* 0x080fe200010f16ff */
[----:B------:R-:W-:Y:S02]  /*63a0*/  VIADD R24, R249, 0x20 ;  /* 0x00000020f9187836 */ /* 0x000fe40000000000 */
[----:B------:R-:W-:Y:S02]  /*63b0*/  IMAD R5, R5, 0x38, RZ ;  /* 0x0000003805057824 */ /* 0x000fe400078e02ff */
[----:B------:R1:W-:Y:S03]  /*63c0*/  REDG.E.ADD.F32.FTZ.RN.STRONG.GPU desc[UR6][R6.64], R10 ;  /* 0x0000000a060079a6 */ /* 0x0003e6000c10f386 */
[-C--:B------:R-:W-:Y:S01]  /*63d0*/  LEA.HI.X.SX32 R5, R5, R21.reuse, 0x2, P1 ;  /* 0x0000001505057211 */ /* 0x080fe200008f16ff */
[----:B--2---:R2:W5:Y:S04]  /*63e0*/  LDL.LU.64 R28, [R1+0xa8] ;  /* 0x0000a800011c7983 */ /* 0x0045680000300a00 */
[----:B------:R4:W-:Y:S04]  /*63f0*/  REDG.E.ADD.F32.FTZ.RN.STRONG.GPU desc[UR6][R4.64], R11 ;  /* 0x0000000b040079a6 */ /* 0x0009e8000c10f386 */
[----:B---3--:R2:W5:Y:S04]  /*6400*/  LDL.LU.64 R22, [R1+0xa0] ;  /* 0x0000a00001167983 */ /* 0x0085680000300a00 */
[----:B------:R-:W3:Y:S04]  /*6410*/  LDL.64 R8, [R1+0x48] ;  /* 0x0000480001087983 */ /* 0x000ee80000100a00 */
[----:B------:R2:W-:Y:S04]  /*6420*/  REDG.E.ADD.F32.FTZ.RN.STRONG.GPU desc[UR6][R20.64+0x80], R16 ;  /* 0x00008010140079a6 */ /* 0x0005e8000c10f386 */
[----:B------:R2:W-:Y:S01]  /*6430*/  REDG.E.ADD.F32.FTZ.RN.STRONG.GPU desc[UR6][R250.64+0x80], R17 ;  /* 0x00008011fa0079a6 */ /* 0x0005e2000c10f386 */
[C---:B-1----:R-:W-:Y:S03]  /*6440*/  IMAD.IADD R7, R248.reuse, 0x1, R24 ;  /* 0x00000001f8077824 */ /* 0x042fe600078e0218 */
[----:B------:R-:W2:Y:S04]  /*6450*/  LDL R6, [R1+0x2c] ;  /* 0x00002c0001067983 */ /* 0x000ea80000100800 */
[----:B------:R-:W2:Y:S01]  /*6460*/  LDL R10, [R1+0x6c] ;  /* 0x00006c00010a7983 */ /* 0x000ea20000100800 */
[----:B----4-:R-:W-:Y:S03]  /*6470*/  VIADD R5, R249, 0x20 ;  /* 0x00000020f9057836 */ /* 0x010fe60000000000 */
[----:B------:R1:W5:Y:S01]  /*6480*/  LDL.LU.64 R26, [R1+0x98] ;  /* 0x00009800011a7983 */ /* 0x0003620000300a00 */
[C---:B------:R-:W-:Y:S02]  /*6490*/  IMAD.IADD R4, R248.reuse, 0x1, R7 ;  /* 0x00000001f8047824 */ /* 0x040fe400078e0207 */
[----:B------:R-:W-:Y:S02]  /*64a0*/  IMAD.MOV.U32 R11, RZ, RZ, R25 ;  /* 0x000000ffff0b7224 */ /* 0x000fe400078e0019 */
[----:B------:R1:W5:Y:S01]  /*64b0*/  LDL.LU.64 R24, [R1+0x90] ;  /* 0x0000900001187983 */ /* 0x0003620000300a00 */
[----:B---3--:R-:W-:Y:S01]  /*64c0*/  IMAD.MOV.U32 R246, RZ, RZ, R8 ;  /* 0x000000fffff67224 */ /* 0x008fe200078e0008 */
[CC--:B------:R-:W-:Y:S01]  /*64d0*/  LEA R8, P1, R5.reuse, R20.reuse, 0x2 ;  /* 0x0000001405087211 */ /* 0x0c0fe200078210ff */
[----:B------:R-:W-:Y:S02]  /*64e0*/  IMAD.MOV.U32 R247, RZ, RZ, R9 ;  /* 0x000000fffff77224 */ /* 0x000fe400078e0009 */
[----:B------:R-:W-:Y:S01]  /*64f0*/  IMAD.MOV.U32 R244, RZ, RZ, R246 ;  /* 0x000000fffff47224 */ /* 0x000fe200078e00f6 */
[-C--:B------:R-:W-:Y:S01]  /*6500*/  LEA.HI.X.SX32 R9, R5, R21.reuse, 0x2, P1 ;  /* 0x0000001505097211 */ /* 0x080fe200008f16ff */
[----:B------:R-:W-:Y:S01]  /*6510*/  IMAD.IADD R5, R248, 0x1, R4 ;  /* 0x00000001f8057824 */ /* 0x000fe200078e0204 */
[CC--:B--2---:R-:W-:Y:S01]  /*6520*/  LEA R16, P1, R4.reuse, R20.reuse, 0x2 ;  /* 0x0000001404107211 */ /* 0x0c4fe200078210ff */
[----:B------:R-:W-:Y:S02]  /*6530*/  IMAD.MOV.U32 R246, RZ, RZ, R11 ;  /* 0x000000fffff67224 */ /* 0x000fe400078e000b */
[----:B------:R2:W-:Y:S01]  /*6540*/  REDG.E.ADD.F32.FTZ.RN.STRONG.GPU desc[UR6][R8.64], R18 ;  /* 0x00000012080079a6 */ /* 0x0005e2000c10f386 */
[-C--:B------:R-:W-:Y:S01]  /*6550*/  LEA.HI.X.SX32 R17, R4, R21.reuse, 0x2, P1 ;  /* 0x0000001504117211 */ /* 0x080fe200008f16ff */
[----:B------:R-:W-:Y:S01]  /*6560*/  IMAD.MOV.U32 R245, RZ, RZ, R6 ;  /* 0x000000fffff57224 */ /* 0x000fe200078e0006 */
[CC--:B------:R-:W-:Y:S01]  /*6570*/  LEA R6, P2, R7.reuse, R20.reuse, 0x2 ;  /* 0x0000001407067211 */ /* 0x0c0fe200078410ff */
[----:B------:R-:W-:Y:S03]  /*6580*/  IMAD.IADD R4, R248, 0x1, R5 ;  /* 0x00000001f8047824 */ /* 0x000fe600078e0205 */
[-C--:B------:R-:W-:Y:S05]  /*6590*/  LEA.HI.X.SX32 R7, R7, R21.reuse, 0x2, P2 ;  /* 0x0000001507077211 */ /* 0x080fea00010f16ff */
[----:B------:R3:W-:Y:S04]  /*65a0*/  REDG.E.ADD.F32.FTZ.RN.STRONG.GPU desc[UR6][R6.64], R19 ;  /* 0x00000013060079a6 */ /* 0x0007e8000c10f386 */
[----:B------:R-:W-:Y:S01]  /*65b0*/  REDG.E.ADD.F32.FTZ.RN.STRONG.GPU desc[UR6][R16.64], R12 ;  /* 0x0000000c100079a6 */ /* 0x000fe2000c10f386 */
[----:B--2---:R-:W-:Y:S01]  /*65c0*/  IMAD.MOV.U32 R18, RZ, RZ, R245 ;  /* 0x000000ffff127224 */ /* 0x004fe200078e00f5 */
[CC--:B------:R-:W-:Y:S01]  /*65d0*/  LEA R8, P2, R4.reuse, R20.reuse, 0x2 ;  /* 0x0000001404087211 */ /* 0x0c0fe200078410ff */
[----:B------:R-:W-:Y:S02]  /*65e0*/  IMAD.MOV.U32 R245, RZ, RZ, R247 ;  /* 0x000000fffff57224 */ /* 0x000fe400078e00f7 */
[----:B------:R-:W-:Y:S01]  /*65f0*/  IMAD.MOV.U32 R247, RZ, RZ, R10 ;  /* 0x000000fffff77224 */ /* 0x000fe200078e000a */
[CC--:B------:R-:W-:Y:S02]  /*6600*/  LEA R10, P1, R5.reuse, R20.reuse, 0x2 ;  /* 0x00000014050a7211 */ /* 0x0c0fe400078210ff */
[-C--:B------:R-:W-:Y:S02]  /*6610*/  LEA.HI.X.SX32 R9, R4, R21.reuse, 0x2, P2 ;  /* 0x0000001504097211 */ /* 0x080fe400010f16ff */
[-C--:B------:R-:W-:Y:S01]  /*6620*/  LEA.HI.X.SX32 R11, R5, R21.reuse, 0x2, P1 ;  /* 0x00000015050b7211 */ /* 0x080fe200008f16ff */
[----:B------:R-:W-:Y:S02]  /*6630*/  VIADD R5, R249, 0x40 ;  /* 0x00000040f9057836 */ /* 0x000fe40000000000 */
[C---:B---3--:R-:W-:Y:S02]  /*6640*/  IMAD.IADD R7, R248.reuse, 0x1, R4 ;  /* 0x00000001f8077824 */ /* 0x048fe400078e0204 */
[----:B------:R2:W-:Y:S03]  /*6650*/  REDG.E.ADD.F32.FTZ.RN.STRONG.GPU desc[UR6][R10.64], R13 ;  /* 0x0000000d0a0079a6 */ /* 0x0005e6000c10f386 */
[CC--:B------:R-:W-:Y:S01]  /*6660*/  LEA R6, P1, R7.reuse, R20.reuse, 0x2 ;  /* 0x0000001407067211 */ /* 0x0c0fe200078210ff */
[----:B------:R3:W-:Y:S03]  /*6670*/  REDG.E.ADD.F32.FTZ.RN.STRONG.GPU desc[UR6][R8.64], R14 ;  /* 0x0000000e080079a6 */ /* 0x0007e6000c10f386 */
[-C--:B------:R-:W-:Y:S05]  /*6680*/  LEA.HI.X.SX32 R7, R7, R21.reuse, 0x2, P1 ;  /* 0x0000001507077211 */ /* 0x080fea00008f16ff */
[----:B------:R4:W-:Y:S04]  /*6690*/  REDG.E.ADD.F32.FTZ.RN.STRONG.GPU desc[UR6][R6.64], R15 ;  /* 0x0000000f060079a6 */ /* 0x0009e8000c10f386 */
[----:B------:R-:W-:Y:S04]  /*66a0*/  REDG.E.ADD.F32.FTZ.RN.STRONG.GPU desc[UR6][R20.64+0x100], R68 ;  /* 0x00010044140079a6 */ /* 0x000fe8000c10f386 */
[----:B------:R-:W-:Y:S01]  /*66b0*/  REDG.E.ADD.F32.FTZ.RN.STRONG.GPU desc[UR6][R250.64+0x100], R69 ;  /* 0x00010045fa0079a6 */ /* 0x000fe2000c10f386 */
[C---:B--2---:R-:W-:Y:S01]  /*66c0*/  IMAD.IADD R10, R248.reuse, 0x1, R5 ;  /* 0x00000001f80a7824 */ /* 0x044fe200078e0205 */
[CC--:B---3--:R-:W-:Y:S03]  /*66d0*/  LEA R8, P1, R5.reuse, R20.reuse, 0x2 ;  /* 0x0000001405087211 */ /* 0x0c8fe600078210ff */
[C---:B------:R-:W-:Y:S01]  /*66e0*/  IMAD.IADD R4, R248.reuse, 0x1, R10 ;  /* 0x00000001f8047824 */ /* 0x040fe200078e020a */
[-C--:B------:R-:W-:Y:S03]  /*66f0*/  LEA.HI.X.SX32 R9, R5, R21.reuse, 0x2, P1 ;  /* 0x0000001505097211 */ /* 0x080fe600008f16ff */
[----:B------:R-:W-:Y:S01]  /*6700*/  IMAD.IADD R5, R248, 0x1, R4 ;  /* 0x00000001f8057824 */ /* 0x000fe200078e0204 */
[-C--:B------:R-:W-:Y:S02]  /*6710*/  LEA R12, P1, R4, R20.reuse, 0x2 ;  /* 0x00000014040c7211 */ /* 0x080fe400078210ff */
[-C--:B----4-:R-:W-:Y:S01]  /*6720*/  LEA R6, P2, R10, R20.reuse, 0x2 ;  /* 0x000000140a067211 */ /* 0x090fe200078410ff */
[----:B------:R2:W-:Y:S01]  /*6730*/  REDG.E.ADD.F32.FTZ.RN.STRONG.GPU desc[UR6][R8.64], R70 ;  /* 0x00000046080079a6 */ /* 0x0005e2000c10f386 */
[-C--:B------:R-:W-:Y:S01]  /*6740*/  LEA.HI.X.SX32 R13, R4, R21.reuse, 0x2, P1 ;  /* 0x00000015040d7211 */ /* 0x080fe200008f16ff */
[----:B------:R-:W-:Y:S01]  /*6750*/  IMAD.IADD R4, R248, 0x1, R5 ;  /* 0x00000001f8047824 */ /* 0x000fe200078e0205 */
[-C--:B------:R-:W-:Y:S02]  /*6760*/  LEA.HI.X.SX32 R7, R10, R21.reuse, 0x2, P2 ;  /* 0x000000150a077211 */ /* 0x080fe400010f16ff */
[CC--:B------:R-:W-:Y:S03]  /*6770*/  LEA R10, P1, R5.reuse, R20.reuse, 0x2 ;  /* 0x00000014050a7211 */ /* 0x0c0fe600078210ff */
[----:B------:R3:W-:Y:S01]  /*6780*/  REDG.E.ADD.F32.FTZ.RN.STRONG.GPU desc[UR6][R6.64], R71 ;  /* 0x00000047060079a6 */ /* 0x0007e2000c10f386 */
[-C--:B------:R-:W-:Y:S01]  /*6790*/  LEA.HI.X.SX32 R11, R5, R21.reuse, 0x2, P1 ;  /* 0x00000015050b7211 */ /* 0x080fe200008f16ff */
[----:B------:R-:W-:Y:S02]  /*67a0*/  VIADD R5, R249, 0x60 ;  /* 0x00000060f9057836 */ /* 0x000fe40000000000 */
[----:B------:R-:W-:Y:S04]  /*67b0*/  REDG.E.ADD.F32.FTZ.RN.STRONG.GPU desc[UR6][R12.64], R72 ;  /* 0x000000480c0079a6 */ /* 0x000fe8000c10f386 */
[----:B------:R-:W-:Y:S04]  /*67c0*/  REDG.E.ADD.F32.FTZ.RN.STRONG.GPU desc[UR6][R10.64], R73 ;  /* 0x000000490a0079a6 */ /* 0x000fe8000c10f386 */
[----:B------:R-:W-:Y:S01]  /*67d0*/  LDSM.16.MT88.4 R68, [R0+0x4000] ;  /* 0x004000000044783b */ /* 0x000fe20000004200 */
[CC--:B--2---:R-:W-:Y:S04]  /*67e0*/  LEA R8, P2, R4.reuse, R20.reuse, 0x2 ;  /* 0x0000001404087211 */ /* 0x0c4fe800078410ff */
[-C--:B------:R-:W-:Y:S01]  /*67f0*/  LEA.HI.X.SX32 R9, R4, R21.reuse, 0x2, P2 ;  /* 0x0000001504097211 */ /* 0x080fe200010f16ff */
[C---:B---3--:R-:W-:Y:S04]  /*6800*/  IMAD.IADD R7, R248.reuse, 0x1, R4 ;  /* 0x00000001f8077824 */ /* 0x048fe800078e0204 */
[----:B------:R2:W-:Y:S01]  /*6810*/  REDG.E.ADD.F32.FTZ.RN.STRONG.GPU desc[UR6][R8.64], R74 ;  /* 0x0000004a080079a6 */ /* 0x0005e2000c10f386 */
[CC--:B------:R-:W-:Y:S04]  /*6820*/  LEA R6, P1, R7.reuse, R20.reuse, 0x2 ;  /* 0x0000001407067211 */ /* 0x0c0fe800078210ff */
[-C--:B------:R-:W-:Y:S05]  /*6830*/  LEA.HI.X.SX32 R7, R7, R21.reuse, 0x2, P1 ;  /* 0x0000001507077211 */ /* 0x080fea00008f16ff */
[----:B------:R3:W-:Y:S04]  /*6840*/  REDG.E.ADD.F32.FTZ.RN.STRONG.GPU desc[UR6][R6.64], R75 ;  /* 0x0000004b060079a6 */ /* 0x0007e8000c10f386 */
[----:B------:R-:W-:Y:S04]  /*6850*/  REDG.E.ADD.F32.FTZ.RN.STRONG.GPU desc[UR6][R20.64+0x180], R80 ;  /* 0x00018050140079a6 */ /* 0x000fe8000c10f386 */
[----:B------:R-:W-:Y:S04]  /*6860*/  REDG.E.ADD.F32.FTZ.RN.STRONG.GPU desc[UR6][R250.64+0x180], R81 ;  /* 0x00018051fa0079a6 */ /* 0x000fe8000c10f386 */
[----:B------:R-:W-:Y:S01]  /*6870*/  LDSM.16.MT88.4 R72, [R3+0x12800] ;  /* 0x012800000348783b */ /* 0x000fe20000004200 */
[C---:B--2---:R-:W-:Y:S04]  /*6880*/  IMAD.IADD R8, R248.reuse, 0x1, R5 ;  /* 0x00000001f8087824 */ /* 0x044fe800078e0205 */
[----:B------:R-:W-:Y:S01]  /*6890*/  IMAD.IADD R4, R248, 0x1, R8 ;  /* 0x00000001f8047824 */ /* 0x000fe200078e0208 */
[CC--:B------:R-:W-:Y:S04]  /*68a0*/  LEA R12, P2, R8.reuse, R20.reuse, 0x2 ;  /* 0x00000014080c7211 */ /* 0x0c0fe800078410ff */
[-C--:B------:R-:W-:Y:S02]  /*68b0*/  LEA.HI.X.SX32 R13, R8, R21.reuse, 0x2, P2 ;  /* 0x00000015080d7211 */ /* 0x080fe400010f16ff */
[CC--:B---3--:R-:W-:Y:S04]  /*68c0*/  LEA R6, P1, R5.reuse, R20.reuse, 0x2 ;  /* 0x0000001405067211 */ /* 0x0c8fe800078210ff */
[-C--:B------:R-:W-:Y:S01]  /*68d0*/  LEA.HI.X.SX32 R7, R5, R21.reuse, 0x2, P1 ;  /* 0x0000001505077211 */ /* 0x080fe200008f16ff */
[----:B------:R-:W-:Y:S01]  /*68e0*/  IMAD.IADD R5, R248, 0x1, R4 ;  /* 0x00000001f8057824 */ /* 0x000fe200078e0204 */
[CC--:B------:R-:W-:Y:S03]  /*68f0*/  LEA R10, P1, R4.reuse, R20.reuse, 0x2 ;  /* 0x00000014040a7211 */ /* 0x0c0fe600078210ff */
[----:B------:R2:W-:Y:S01]  /*6900*/  REDG.E.ADD.F32.FTZ.RN.STRONG.GPU desc[UR6][R6.64], R82 ;  /* 0x00000052060079a6 */ /* 0x0005e2000c10f386 */
[-C--:B------:R-:W-:Y:S01]  /*6910*/  LEA.HI.X.SX32 R11, R4, R21.reuse, 0x2, P1 ;  /* 0x00000015040b7211 */ /* 0x080fe200008f16ff */
[C---:B------:R-:W-:Y:S01]  /*6920*/  IMAD.IADD R4, R248.reuse, 0x1, R5 ;  /* 0x00000001f8047824 */ /* 0x040fe200078e0205 */
[CC--:B------:R-:W-:Y:S01]  /*6930*/  LEA R8, P1, R5.reuse, R20.reuse, 0x2 ;  /* 0x0000001405087211 */ /* 0x0c0fe200078210ff */
[----:B------:R-:W-:Y:S03]  /*6940*/  REDG.E.ADD.F32.FTZ.RN.STRONG.GPU desc[UR6][R12.64], R83 ;  /* 0x000000530c0079a6 */ /* 0x000fe6000c10f386 */
[-C--:B------:R-:W-:Y:S01]  /*6950*/  LEA.HI.X.SX32 R9, R5, R21.reuse, 0x2, P1 ;  /* 0x0000001505097211 */ /* 0x080fe200008f16ff */
[----:B------:R-:W-:Y:S01]  /*6960*/  REDG.E.ADD.F32.FTZ.RN.STRONG.GPU desc[UR6][R10.64], R76 ;  /* 0x0000004c0a0079a6 */ /* 0x000fe2000c10f386 */
[----:B------:R-:W-:Y:S03]  /*6970*/  IMAD.IADD R5, R248, 0x1, R4 ;  /* 0x00000001f8057824 */ /* 0x000fe600078e0204 */
[----:B------:R3:W-:Y:S04]  /*6980*/  REDG.E.ADD.F32.FTZ.RN.STRONG.GPU desc[UR6][R8.64], R77 ;  /* 0x0000004d080079a6 */ /* 0x0007e8000c10f386 */
[----:B------:R-:W-:Y:S01]  /*6990*/  LDSM.16.MT88.4 R80, [R2+0x12800] ;  /* 0x012800000250783b */ /* 0x000fe20000004200 */
[CC--:B--2---:R-:W-:Y:S04]  /*69a0*/  LEA R6, P1, R4.reuse, R20.reuse, 0x2 ;  /* 0x0000001404067211 */ /* 0x0c4fe800078210ff */
[-C--:B------:R-:W-:Y:S02]  /*69b0*/  LEA.HI.X.SX32 R7, R4, R21.reuse, 0x2, P1 ;  /* 0x0000001504077211 */ /* 0x080fe400008f16ff */
[CC--:B------:R-:W-:Y:S03]  /*69c0*/  LEA R4, P1, R5.reuse, R20.reuse, 0x2 ;  /* 0x0000001405047211 */ /* 0x0c0fe600078210ff */
[----:B------:R2:W-:Y:S01]  /*69d0*/  REDG.E.ADD.F32.FTZ.RN.STRONG.GPU desc[UR6][R6.64], R78 ;  /* 0x0000004e060079a6 */ /* 0x0005e2000c10f386 */
[-C--:B------:R-:W-:Y:S01]  /*69e0*/  LEA.HI.X.SX32 R5, R5, R21.reuse, 0x2, P1 ;  /* 0x0000001505057211 */ /* 0x080fe200008f16ff */
[C---:B---3--:R-:W-:Y:S02]  /*69f0*/  VIADD R9, R249.reuse, 0x80 ;  /* 0x00000080f9097836 */ /* 0x048fe40000000000 */
[----:B------:R-:W-:Y:S02]  /*6a00*/  VIADD R249, R249, 0xa0 ;  /* 0x000000a0f9f97836 */ /* 0x000fe40000000000 */
[----:B------:R3:W-:Y:S01]  /*6a10*/  REDG.E.ADD.F32.FTZ.RN.STRONG.GPU desc[UR6][R4.64], R79 ;  /* 0x0000004f040079a6 */ /* 0x0007e2000c10f386 */
[CC--:B------:R-:W-:Y:S03]  /*6a20*/  LEA R8, P1, R9.reuse, R20.reuse, 0x2 ;  /* 0x0000001409087211 */ /* 0x0c0fe600078210ff */
[----:B------:R-:W-:Y:S04]  /*6a30*/  REDG.E.ADD.F32.FTZ.RN.STRONG.GPU desc[UR6][R20.64+0x200], R84 ;  /* 0x00020054140079a6 */ /* 0x000fe8000c10f386 */
[----:B------:R-:W-:Y:S04]  /*6a40*/  REDG.E.ADD.F32.FTZ.RN.STRONG.GPU desc[UR6][R250.64+0x200], R85 ;  /* 0x00020055fa0079a6 */ /* 0x000fe8000c10f386 */
[----:B------:R-:W-:Y:S01]  /*6a50*/  LDSM.16.MT88.4 R76, [R0+0x800] ;  /* 0x00080000004c783b */ /* 0x000fe20000004200 */
[C---:B--2---:R-:W-:Y:S01]  /*6a60*/  IMAD.IADD R7, R248.reuse, 0x1, R9 ;  /* 0x00000001f8077824 */ /* 0x044fe200078e0209 */
[-C--:B------:R-:W-:Y:S04]  /*6a70*/  LEA.HI.X.SX32 R9, R9, R21.reuse, 0x2, P1 ;  /* 0x0000001509097211 */ /* 0x080fe800008f16ff */
[CC--:B------:R-:W-:Y:S01]  /*6a80*/  LEA R6, P2, R7.reuse, R20.reuse, 0x2 ;  /* 0x0000001407067211 */ /* 0x0c0fe200078410ff */
[C---:B---3--:R-:W-:Y:S01]  /*6a90*/  IMAD.IADD R4, R248.reuse, 0x1, R7 ;  /* 0x00000001f8047824 */ /* 0x048fe200078e0207 */
[----:B------:R2:W-:Y:S02]  /*6aa0*/  REDG.E.ADD.F32.FTZ.RN.STRONG.GPU desc[UR6][R8.64], R86 ;  /* 0x00000056080079a6 */ /* 0x0005e4000c10f386 */
[-C--:B------:R-:W-:Y:S01]  /*6ab0*/  LEA.HI.X.SX32 R7, R7, R21.reuse, 0x2, P2 ;  /* 0x0000001507077211 */ /* 0x080fe200010f16ff */
[----:B------:R-:W-:Y:S01]  /*6ac0*/  IMAD.IADD R5, R248, 0x1, R4 ;  /* 0x00000001f8057824 */ /* 0x000fe200078e0204 */
[CC--:B------:R-:W-:Y:S03]  /*6ad0*/  LEA R12, P1, R4.reuse, R20.reuse, 0x2 ;  /* 0x00000014040c7211 */ /* 0x0c0fe600078210ff */
[----:B------:R3:W-:Y:S01]  /*6ae0*/  REDG.E.ADD.F32.FTZ.RN.STRONG.GPU desc[UR6][R6.64], R87 ;  /* 0x00000057060079a6 */ /* 0x0007e2000c10f386 */
[-C--:B------:R-:W-:Y:S01]  /*6af0*/  LEA.HI.X.SX32 R13, R4, R21.reuse, 0x2, P1 ;  /* 0x00000015040d7211 */ /* 0x080fe200008f16ff */
[C---:B------:R-:W-:Y:S01]  /*6b00*/  IMAD.IADD R4, R248.reuse, 0x1, R5 ;  /* 0x00000001f8047824 */ /* 0x040fe200078e0205 */
[CC--:B------:R-:W-:Y:S01]  /*6b10*/  LEA R10, P1, R5.reuse, R20.reuse, 0x2 ;  /* 0x00000014050a7211 */ /* 0x0c0fe200078210ff */
[----:B------:R-:W-:Y:S03]  /*6b20*/  LDSM.16.MT88.4 R84, [R0+0x2800] ;  /* 0x002800000054783b */ /* 0x000fe60000004200 */
[-C--:B------:R-:W-:Y:S01]  /*6b30*/  LEA.HI.X.SX32 R11, R5, R21.reuse, 0x2, P1 ;  /* 0x00000015050b7211 */ /* 0x080fe200008f16ff */
[----:B------:R-:W-:Y:S04]  /*6b40*/  REDG.E.ADD.F32.FTZ.RN.STRONG.GPU desc[UR6][R12.64], R88 ;  /* 0x000000580c0079a6 */ /* 0x000fe8000c10f386 */
[----:B------:R-:W-:Y:S01]  /*6b50*/  REDG.E.ADD.F32.FTZ.RN.STRONG.GPU desc[UR6][R10.64], R89 ;  /* 0x000000590a0079a6 */ /* 0x000fe2000c10f386 */
[----:B--2---:R-:W-:Y:S05]  /*6b60*/  IMAD.IADD R9, R248, 0x1, R4 ;  /* 0x00000001f8097824 */ /* 0x004fea00078e0204 */
[CC--:B------:R-:W-:Y:S02]  /*6b70*/  LEA R8, P1, R9.reuse, R20.reuse, 0x2 ;  /* 0x0000001409087211 */ /* 0x0c0fe400078210ff */
[CC--:B---3--:R-:W-:Y:S02]  /*6b80*/  LEA R6, P2, R4.reuse, R20.reuse, 0x2 ;  /* 0x0000001404067211 */ /* 0x0c8fe400078410ff */
[-C--:B------:R-:W-:Y:S02]  /*6b90*/  LEA.HI.X.SX32 R9, R9, R21.reuse, 0x2, P1 ;  /* 0x0000001509097211 */ /* 0x080fe400008f16ff */
[-C--:B------:R-:W-:Y:S01]  /*6ba0*/  LEA.HI.X.SX32 R7, R4, R21.reuse, 0x2, P2 ;  /* 0x0000001504077211 */ /* 0x080fe200010f16ff */
[----:B------:R-:W-:Y:S04]  /*6bb0*/  IMAD.IADD R4, R248, 0x1, R249 ;  /* 0x00000001f8047824 */ /* 0x000fe800078e02f9 */
[----:B------:R2:W-:Y:S01]  /*6bc0*/  REDG.E.ADD.F32.FTZ.RN.STRONG.GPU desc[UR6][R6.64], R90 ;  /* 0x0000005a060079a6 */ /* 0x0005e2000c10f386 */
[CC--:B------:R-:W-:Y:S03]  /*6bd0*/  LEA R14, P2, R4.reuse, R20.reuse, 0x2 ;  /* 0x00000014040e7211 */ /* 0x0c0fe600078410ff */
[----:B------:R3:W-:Y:S01]  /*6be0*/  REDG.E.ADD.F32.FTZ.RN.STRONG.GPU desc[UR6][R8.64], R91 ;  /* 0x0000005b080079a6 */ /* 0x0007e2000c10f386 */
[-C--:B------:R-:W-:Y:S03]  /*6bf0*/  LEA.HI.X.SX32 R15, R4, R21.reuse, 0x2, P2 ;  /* 0x00000015040f7211 */ /* 0x080fe600010f16ff */
[----:B------:R4:W-:Y:S04]  /*6c00*/  REDG.E.ADD.F32.FTZ.RN.STRONG.GPU desc[UR6][R20.64+0x280], R96 ;  /* 0x00028060140079a6 */ /* 0x0009e8000c10f386 */
[----:B------:R-:W-:Y:S04]  /*6c10*/  REDG.E.ADD.F32.FTZ.RN.STRONG.GPU desc[UR6][R250.64+0x280], R97 ;  /* 0x00028061fa0079a6 */ /* 0x000fe8000c10f386 */
[----:B------:R-:W-:Y:S01]  /*6c20*/  LDSM.16.MT88.4 R88, [R0+0x4800] ;  /* 0x004800000058783b */ /* 0x000fe20000004200 */
[C---:B--2---:R-:W-:Y:S01]  /*6c30*/  IMAD.IADD R6, R248.reuse, 0x1, R4 ;  /* 0x00000001f8067824 */ /* 0x044fe200078e0204 */
[CC--:B---3--:R-:W-:Y:S03]  /*6c40*/  LEA R8, P1, R249.reuse, R20.reuse, 0x2 ;  /* 0x00000014f9087211 */ /* 0x0c8fe600078210ff */
[C---:B------:R-:W-:Y:S01]  /*6c50*/  IMAD.IADD R5, R248.reuse, 0x1, R6 ;  /* 0x00000001f8057824 */ /* 0x040fe200078e0206 */
[-C--:B------:R-:W-:Y:S03]  /*6c60*/  LEA.HI.X.SX32 R9, R249, R21.reuse, 0x2, P1 ;  /* 0x00000015f9097211 */ /* 0x080fe600008f16ff */
[----:B------:R-:W-:Y:S01]  /*6c70*/  IMAD.IADD R4, R248, 0x1, R5 ;  /* 0x00000001f8047824 */ /* 0x000fe200078e0205 */
[CC--:B------:R-:W-:Y:S01]  /*6c80*/  LEA R12, P1, R6.reuse, R20.reuse, 0x2 ;  /* 0x00000014060c7211 */ /* 0x0c0fe200078210ff */
[----:B----4-:R-:W-:Y:S01]  /*6c90*/  IMAD.MOV.U32 R96, RZ, RZ, R18 ;  /* 0x000000ffff607224 */ /* 0x010fe200078e0012 */
[CC--:B------:R-:W-:Y:S01]  /*6ca0*/  LEA R10, P3, R5.reuse, R20.reuse, 0x2 ;  /* 0x00000014050a7211 */ /* 0x0c0fe200078610ff */
[----:B------:R2:W-:Y:S01]  /*6cb0*/  REDG.E.ADD.F32.FTZ.RN.STRONG.GPU desc[UR6][R8.64], R98 ;  /* 0x00000062080079a6 */ /* 0x0005e2000c10f386 */
[-C--:B------:R-:W-:Y:S01]  /*6cc0*/  LEA.HI.X.SX32 R13, R6, R21.reuse, 0x2, P1 ;  /* 0x00000015060d7211 */ /* 0x080fe200008f16ff */
[----:B------:R-:W-:Y:S01]  /*6cd0*/  IMAD.IADD R248, R248, 0x1, R4 ;  /* 0x00000001f8f87824 */ /* 0x000fe200078e0204 */
[-C--:B------:R-:W-:Y:S01]  /*6ce0*/  LEA.HI.X.SX32 R11, R5, R21.reuse, 0x2, P3 ;  /* 0x00000015050b7211 */ /* 0x080fe200018f16ff */
[----:B------:R-:W-:Y:S03]  /*6cf0*/  REDG.E.ADD.F32.FTZ.RN.STRONG.GPU desc[UR6][R14.64], R99 ;  /* 0x000000630e0079a6 */ /* 0x000fe6000c10f386 */
[CC--:B------:R-:W-:Y:S01]  /*6d00*/  LEA R6, P1, R248.reuse, R20.reuse, 0x2 ;  /* 0x00000014f8067211 */ /* 0x0c0fe200078210ff */
[----:B------:R-:W-:Y:S03]  /*6d10*/  REDG.E.ADD.F32.FTZ.RN.STRONG.GPU desc[UR6][R12.64], R92 ;  /* 0x0000005c0c0079a6 */ /* 0x000fe6000c10f386 */
[-C--:B------:R-:W-:Y:S01]  /*6d20*/  LEA.HI.X.SX32 R7, R248, R21.reuse, 0x2, P1 ;  /* 0x00000015f8077211 */ /* 0x080fe200008f16ff */
[----:B------:R-:W-:Y:S04]  /*6d30*/  REDG.E.ADD.F32.FTZ.RN.STRONG.GPU desc[UR6][R10.64], R93 ;  /* 0x0000005d0a0079a6 */ /* 0x000fe8000c10f386 */
[----:B------:R-:W-:Y:S04]  /*6d40*/  LDSM.16.MT88.4 R12, [R2+0x12000] ;  /* 0x01200000020c783b */ /* 0x000fe80000004200 */
[----:B------:R-:W-:Y:S01]  /*6d50*/  LDSM.16.MT88.4 R16, [R0+0x2000] ;  /* 0x002000000010783b */ /* 0x000fe20000004200 */
[C---:B--2---:R-:W-:Y:S04]  /*6d60*/  LEA R8, P2, R4.reuse, R20, 0x2 ;  /* 0x0000001404087211 */ /* 0x044fe800078410ff */
[----:B------:R-:W-:Y:S02]  /*6d70*/  LEA.HI.X.SX32 R9, R4, R21, 0x2, P2 ;  /* 0x0000001504097211 */ /* 0x000fe400010f16ff */
[----:B------:R1:W5:Y:S04]  /*6d80*/  LDL.LU.64 R20, [R1+0x88] ;  /* 0x0000880001147983 */ /* 0x0003680000300a00 */
[----:B------:R-:W-:Y:S04]  /*6d90*/  REDG.E.ADD.F32.FTZ.RN.STRONG.GPU desc[UR6][R8.64], R94 ;  /* 0x0000005e080079a6 */ /* 0x000fe8000c10f386 */
[----:B------:R-:W-:Y:S04]  /*6da0*/  REDG.E.ADD.F32.FTZ.RN.STRONG.GPU desc[UR6][R6.64], R95 ;  /* 0x0000005f060079a6 */ /* 0x000fe8000c10f386 */
[----:B------:R-:W-:Y:S04]  /*6db0*/  LDSM.16.MT88.4 R4, [R3+0x12000] ;  /* 0x012000000304783b */ /* 0x000fe80000004200 */
[----:B------:R-:W2:Y:S02]  /*6dc0*/  LDSM.16.MT88.4 R8, [R0] ;  /* 0x000000000008783b */ /* 0x000ea40000004200 */
[-C--:B--2---:R-:W-:Y:S06]  /*6dd0*/  HMMA.16816.F32 R100, R4, R8.reuse, R100 ;  /* 0x000000080464723c */ /* 0x084fec0000001864 */
[C---:B------:R-:W-:Y:S06]  /*6de0*/  HMMA.16816.F32 R104, R12.reuse, R8, R104 ;  /* 0x000000080c68723c */ /* 0x040fec0000001868 */
[-C--:B------:R-:W-:Y:S06]  /*6df0*/  HMMA.16816.F32 R108, R12, R10.reuse, R108 ;  /* 0x0000000a0c6c723c */ /* 0x080fec000000186c */
[C---:B------:R-:W-:Y:S01]  /*6e00*/  HMMA.16816.F32 R112, R4.reuse, R10, R112 ;  /* 0x0000000a0470723c */ /* 0x040fe20000001870 */
[----:B------:R-:W-:Y:S05]  /*6e10*/  LDSM.16.MT88.4 R8, [R0+0x1000] ;  /* 0x001000000008783b */ /* 0x000fea0000004200 */
[-C--:B------:R-:W-:Y:S06]  /*6e20*/  HMMA.16816.F32 R116, R4, R16.reuse, R116 ;  /* 0x000000100474723c */ /* 0x080fec0000001874 */
[C---:B------:R-:W-:Y:S06]  /*6e30*/  HMMA.16816.F32 R120, R12.reuse, R16, R120 ;  /* 0x000000100c78723c */ /* 0x040fec0000001878 */
[-C--:B------:R-:W-:Y:S06]  /*6e40*/  HMMA.16816.F32 R124, R12, R18.reuse, R124 ;  /* 0x000000120c7c723c */ /* 0x080fec000000187c */
[C---:B------:R-:W-:Y:S01]  /*6e50*/  HMMA.16816.F32 R128, R4.reuse, R18, R128 ;  /* 0x000000120480723c */ /* 0x040fe20000001880 */
[----:B------:R-:W-:Y:S05]  /*6e60*/  LDSM.16.MT88.4 R16, [R0+0x3000] ;  /* 0x003000000010783b */ /* 0x000fea0000004200 */
[-C--:B------:R-:W-:Y:S06]  /*6e70*/  HMMA.16816.F32 R132, R4, R68.reuse, R132 ;  /* 0x000000440484723c */ /* 0x080fec0000001884 */
        /* <DEDUP_REMOVED lines=19> */
[----:B------:R-:W4:Y:S05]  /*6fb0*/  LDSM.16.MT88.4 R80, [R0+0x1800] ;  /* 0x001800000050783b */ /* 0x000f2a0000004200 */
[----:B------:R-:W-:Y:S01]  /*6fc0*/  HMMA.16816.F32 R144, R72, R90, R144 ;  /* 0x0000005a4890723c */ /* 0x000fe20000001890 */
[----:B------:R-:W1:Y:S04]  /*6fd0*/  LDSM.16.MT88.4 R72, [R0+0x3800] ;  /* 0x003800000048783b */ /* 0x000e680000004200 */
[----:B------:R-:W1:Y:S01]  /*6fe0*/  LDSM.16.MT88.4 R88, [R0+0x5800] ;  /* 0x005800000058783b */ /* 0x000e620000004200 */
[-C--:B--2---:R-:W-:Y:S06]  /*6ff0*/  HMMA.16816.F32 R100, R4, R8.reuse, R100 ;  /* 0x000000080464723c */ /* 0x084fec0000001864 */
[C---:B------:R-:W-:Y:S06]  /*7000*/  HMMA.16816.F32 R104, R12.reuse, R8, R104 ;  /* 0x000000080c68723c */ /* 0x040fec0000001868 */
[-C--:B------:R-:W-:Y:S06]  /*7010*/  HMMA.16816.F32 R108, R12, R10.reuse, R108 ;  /* 0x0000000a0c6c723c */ /* 0x080fec000000186c */
[C---:B------:R-:W-:Y:S06]  /*7020*/  HMMA.16816.F32 R112, R4.reuse, R10, R112 ;  /* 0x0000000a0470723c */ /* 0x040fec0000001870 */
[-C--:B------:R-:W-:Y:S06]  /*7030*/  HMMA.16816.F32 R116, R4, R16.reuse, R116 ;  /* 0x000000100474723c */ /* 0x080fec0000001874 */
[C---:B------:R-:W-:Y:S06]  /*7040*/  HMMA.16816.F32 R120, R12.reuse, R16, R120 ;  /* 0x000000100c78723c */ /* 0x040fec0000001878 */
[-C--:B------:R-:W-:Y:S06]  /*7050*/  HMMA.16816.F32 R124, R12, R18.reuse, R124 ;  /* 0x000000120c7c723c */ /* 0x080fec000000187c */
[C---:B------:R-:W-:Y:S06]  /*7060*/  HMMA.16816.F32 R128, R4.reuse, R18, R128 ;  /* 0x000000120480723c */ /* 0x040fec0000001880 */
[-C--:B---3--:R-:W-:Y:S06]  /*7070*/  HMMA.16816.F32 R132, R4, R68.reuse, R132 ;  /* 0x000000440484723c */ /* 0x088fec0000001884 */
[C---:B------:R-:W-:Y:S06]  /*7080*/  HMMA.16816.F32 R136, R12.reuse, R68, R136 ;  /* 0x000000440c88723c */ /* 0x040fec0000001888 */
[-C--:B------:R-:W-:Y:S06]  /*7090*/  HMMA.16816.F32 R140, R12, R70.reuse, R140 ;  /* 0x000000460c8c723c */ /* 0x080fec000000188c */
[----:B------:R-:W-:Y:S06]  /*70a0*/  HMMA.16816.F32 R144, R4, R70, R144 ;  /* 0x000000460490723c */ /* 0x000fec0000001890 */
[-C--:B----4-:R-:W-:Y:S06]  /*70b0*/  HMMA.16816.F32 R100, R76, R80.reuse, R100 ;  /* 0x000000504c64723c */ /* 0x090fec0000001864 */
        /* <DEDUP_REMOVED lines=14> */
[----:B------:R-:W2:Y:S01]  /*71a0*/  LDL.LU.64 R98, [R1+0x38] ;  /* 0x0000380001627983 */ /* 0x000ea20000300a00 */
[----:B------:R-:W1:Y:S08]  /*71b0*/  LDC R13, c[0x0][0x240] ;  /* 0x00009000ff0d7b82 */ /* 0x000e700000000800 */
[----:B------:R-:W-:Y:S01]  /*71c0*/  BAR.SYNC.DEFER_BLOCKING 0x0 ;  /* 0x0000000000007b1d */ /* 0x000fe20000010000 */
[----:B------:R-:W-:Y:S02]  /*71d0*/  ISETP.GE.AND P3, PT, R244, UR16, PT ;  /* 0x00000010f4007c0c */ /* 0x000fe4000bf66270 */
[----:B------:R-:W-:Y:S02]  /*71e0*/  ISETP.GE.AND P2, PT, R246, UR16, PT ;  /* 0x00000010f6007c0c */ /* 0x000fe4000bf46270 */
[----:B------:R-:W-:Y:S09]  /*71f0*/  ISETP.GE.AND P1, PT, R247, UR16, PT ;  /* 0x00000010f7007c0c */ /* 0x000ff2000bf26270 */
[----:B------:R3:W-:Y:S01]  /*7200*/  @P3 STS.128 [R96], RZ ;  /* 0x000000ff60003388 */ /* 0x0007e20000000c00 */
[----:B------:R-:W4:Y:S01]  /*7210*/  LDC R14, c[0x0][0x244] ;  /* 0x00009100ff0e7b82 */ /* 0x000f220000000800 */
[C---:B-1----:R-:W-:Y:S05]  /*7220*/  IMAD.U32 R5, R13.reuse, -0x40, RZ ;  /* 0xffffffc00d057824 */ /* 0x042fea00078e00ff */
[C---:B------:R-:W-:Y:S02]  /*7230*/  LEA R6, P5, R13.reuse, R5, 0x5 ;  /* 0x000000050d067211 */ /* 0x040fe400078a28ff */
[----:B------:R-:W-:Y:S04]  /*7240*/  SHF.R.S32.HI R7, RZ, 0x1f, R5 ;  /* 0x0000001fff077819 */ /* 0x000fe80000011405 */
[--C-:B----4-:R-:W-:Y:S02]  /*7250*/  LEA.HI.X R7, R13, R7, R14.reuse, 0x5, P5 ;  /* 0x000000070d077211 */ /* 0x110fe400028f2c0e */
[CC--:B--2---:R-:W-:Y:S02]  /*7260*/  LEA R4, P0, R5.reuse, R98.reuse, 0x1 ;  /* 0x0000006205047211 */ /* 0x0c4fe400078008ff */
[C---:B------:R-:W-:Y:S02]  /*7270*/  @!P2 LEA R10, P4, R6.reuse, R98, 0x1 ;  /* 0x00000062060aa211 */ /* 0x040fe400078808ff */
[-C--:B------:R-:W-:Y:S02]  /*7280*/  LEA.HI.X.SX32 R5, R5, R99.reuse, 0x1, P0 ;  /* 0x0000006305057211 */ /* 0x080fe400000f0eff */
[C---:B------:R-:W-:Y:S02]  /*7290*/  @!P3 LEA R12, P5, R13.reuse, R4, 0x6 ;  /* 0x000000040d0cb211 */ /* 0x040fe400078a30ff */
[C-C-:B------:R-:W-:Y:S01]  /*72a0*/  @!P2 LEA.HI.X R11, R6.reuse, R99, R7.reuse, 0x1, P4 ;  /* 0x00000063060ba211 */ /* 0x140fe200020f0c07 */
[----:B------:R-:W-:Y:S01]  /*72b0*/  @!PT LDS RZ, [RZ] ;  /* 0x00000000fffff984 */ /* 0x000fe20000000800 */
[----:B------:R-:W-:Y:S01]  /*72c0*/  @!PT LDS RZ, [RZ] ;  /* 0x00000000fffff984 */ /* 0x000fe20000000800 */
[----:B------:R-:W-:Y:S01]  /*72d0*/  @!PT LDS RZ, [RZ] ;  /* 0x00000000fffff984 */ /* 0x000fe20000000800 */
[----:B------:R3:W-:Y:S01]  /*72e0*/  @!P3 LDGSTS.E.BYPASS.LTC128B.128 [R96], desc[UR6][R4.64] ;  /* 0x000000000460bfae */ /* 0x0007e2000b901d46 */
        /* <DEDUP_REMOVED lines=30> */
.L_x_24:
[----:B------:R-:W-:Y:S01]  /*74d0*/  ISETP.LT.AND P0, PT, RZ, UR8, PT ;  /* 0x00000008ff007c0c */ /* 0x000fe2000bf01270 */
[----:B------:R-:W-:Y:S11]  /*74e0*/  UIADD3 UR8, UR8, -0x1, URZ ;  /* 0xffffffff08087890 */ /* 0x000ff6000fffe03f */
[----:B------:R-:W-:Y:S01]  /*74f0*/  @!UPT UIADD3 URZ, URZ, URZ, URZ ;  /* 0x0000003f3f3ff290 */ /* 0x000fe2000fffe03f */
[----:B------:R-:W-:Y:S05]  /*7500*/  @P0 BRA `(.L_x_25) ;  /* 0xffffffc400f80947 */ /* 0x000fea000383ffff */
[----:B------:R-:W2:Y:S01]  /*7510*/  LDL R73, [R1+0x78] ;  /* 0x0000780001497983 */ /* 0x000ea20000100800 */
[----:B------:R-:W-:-:S03]  /*7520*/  ULDC UR8, c[0x0][0x390] ;  /* 0x0000e40000087ab9 */ /* 0x000fc60000000800 */
[----:B------:R-:W4:Y:S01]  /*7530*/  LDL R72, [R1+0x7c] ;  /* 0x00007c0001487983 */ /* 0x000f220000100800 */
[----:B-----5:R-:W-:Y:S01]  /*7540*/  F2FP.F16.F32.PACK_AB R68, R27, R26 ;  /* 0x0000001a1b44723e */ /* 0x020fe200000000ff */
[----:B------:R-:W-:Y:S01]  /*7550*/  FMUL.FTZ R100, R100, UR8 ;  /* 0x0000000864647c20 */ /* 0x000fe20008410000 */
[----:B------:R-:W-:Y:S01]  /*7560*/  FMUL.FTZ R27, R101, UR8 ;  /* 0x00000008651b7c20 */ /* 0x000fe20008410000 */
[----:B------:R-:W-:Y:S01]  /*7570*/  F2FP.F16.F32.PACK_AB R70, R23, R22 ;  /* 0x000000161746723e */ /* 0x000fe200000000ff */
[----:B------:R-:W-:Y:S01]  /*7580*/  FMUL.FTZ R102, R102, UR8 ;  /* 0x0000000866667c20 */ /* 0x000fe20008410000 */
[----:B------:R-:W-:Y:S01]  /*7590*/  FMUL.FTZ R26, R103, UR8 ;  /* 0x00000008671a7c20 */ /* 0x000fe20008410000 */
        /* <DEDUP_REMOVED lines=10> */
[----:B------:R-:W-:Y:S01]  /*7640*/  F2FP.F16.F32.PACK_AB R27, R27, R100 ;  /* 0x000000641b1b723e */ /* 0x000fe200000000ff */
[----:B------:R-:W-:Y:S01]  /*7650*/  BAR.SYNC.DEFER_BLOCKING 0x0 ;  /* 0x0000000000007b1d */ /* 0x000fe20000010000 */
[----:B------:R-:W-:Y:S01]  /*7660*/  FMUL.FTZ R108, R108, UR8 ;  /* 0x000000086c6c7c20 */ /* 0x000fe20008410000 */
[----:B------:R-:W-:Y:S01]  /*7670*/  FMUL.FTZ R21, R109, UR8 ;  /* 0x000000086d157c20 */ /* 0x000fe20008410000 */
[----:B------:R-:W-:Y:S01]  /*7680*/  F2FP.F16.F32.PACK_AB R26, R26, R102 ;  /* 0x000000661a1a723e */ /* 0x000fe200000000ff */
        /* <DEDUP_REMOVED lines=22> */
[----:B---3--:R-:W-:Y:S01]  /*77f0*/  FMUL.FTZ R13, R125, UR8 ;  /* 0x000000087d0d7c20 */ /* 0x008fe20008410000 */
        /* <DEDUP_REMOVED lines=28> */
[----:B------:R-:W-:Y:S01]  /*79c0*/  UISETP.NE.AND UP0, UPT, UR27, -0x1, UPT ;  /* 0xffffffff1b00788c */ /* 0x000fe2000bf05270 */
[----:B------:R-:W-:-:S02]  /*79d0*/  F2FP.F16.F32.PACK_AB R6, R6, R146 ;  /* 0x000000920606723e */ /* 0x000fc400000000ff */
[----:B------:R-:W-:Y:S02]  /*79e0*/  F2FP.F16.F32.PACK_AB R9, R9, R136 ;  /* 0x000000880909723e */ /* 0x000fe400000000ff */
[----:B------:R-:W-:Y:S02]  /*79f0*/  F2FP.F16.F32.PACK_AB R8, R8, R138 ;  /* 0x0000008a0808723e */ /* 0x000fe400000000ff */
[----:B------:R-:W-:Y:S02]  /*7a00*/  F2FP.F16.F32.PACK_AB R5, R5, R140 ;  /* 0x0000008c0505723e */ /* 0x000fe400000000ff */
[----:B------:R-:W-:Y:S02]  /*7a10*/  F2FP.F16.F32.PACK_AB R4, R4, R142 ;  /* 0x0000008e0404723e */ /* 0x000fe400000000ff */
[----:B------:R-:W-:Y:S01]  /*7a20*/  F2FP.F16.F32.PACK_AB R32, R33, R32 ;  /* 0x000000202120723e */ /* 0x000fe200000000ff */
[----:B------:R-:W-:Y:S01]  /*7a30*/  @UP0 UIADD3 UR12, UR19, UR27, URZ ;  /* 0x0000001b130c0290 */ /* 0x000fe2000fffe03f */
[----:B------:R-:W-:Y:S01]  /*7a40*/  F2FP.F16.F32.PACK_AB R34, R35, R34 ;  /* 0x000000222322723e */ /* 0x000fe200000000ff */
[----:B------:R-:W-:Y:S01]  /*7a50*/  @UP0 ULDC.64 UR10, c[0x0][0x450] ;  /* 0x00011400000a0ab9 */ /* 0x000fe20000000a00 */
[----:B------:R-:W-:Y:S01]  /*7a60*/  F2FP.F16.F32.PACK_AB R28, R29, R28 ;  /* 0x0000001c1d1c723e */ /* 0x000fe200000000ff */
[----:B------:R-:W-:Y:S01]  /*7a70*/  @UP0 UIMAD.WIDE.U32 UR8, UR12, UR10, URZ ;  /* 0x0000000a0c0802a5 */ /* 0x000fe2000f8e003f */
[----:B------:R-:W-:Y:S01]  /*7a80*/  F2FP.F16.F32.PACK_AB R30, R31, R30 ;  /* 0x0000001e1f1e723e */ /* 0x000fe200000000ff */
[----:B------:R-:W-:Y:S01]  /*7a90*/  @UP0 UIMAD UR12, UR12, UR11, URZ ;  /* 0x0000000b0c0c02a4 */ /* 0x000fe2000f8e023f */
[----:B------:R-:W-:-:S02]  /*7aa0*/  F2FP.F16.F32.PACK_AB R36, R37, R36 ;  /* 0x000000242524723e */ /* 0x000fc400000000ff */
[----:B------:R-:W-:Y:S01]  /*7ab0*/  F2FP.F16.F32.PACK_AB R38, R39, R38 ;  /* 0x000000262726723e */ /* 0x000fe200000000ff */
[----:B------:R-:W-:Y:S01]  /*7ac0*/  @UP0 UIADD3 UR21, UR9, UR12, URZ ;  /* 0x0000000c09150290 */ /* 0x000fe2000fffe03f */
[----:B------:R-:W-:Y:S01]  /*7ad0*/  F2FP.F16.F32.PACK_AB R48, R49, R48 ;  /* 0x000000303130723e */ /* 0x000fe200000000ff */
[----:B------:R-:W-:Y:S01]  /*7ae0*/  @UP0 UMOV UR20, UR8 ;  /* 0x0000000800140c82 */ /* 0x000fe20008000000 */
[----:B------:R-:W-:Y:S02]  /*7af0*/  F2FP.F16.F32.PACK_AB R50, R51, R50 ;  /* 0x000000323332723e */ /* 0x000fe400000000ff */
[----:B------:R-:W-:Y:S02]  /*7b00*/  F2FP.F16.F32.PACK_AB R40, R41, R40 ;  /* 0x000000282928723e */ /* 0x000fe400000000ff */
[----:B------:R-:W-:Y:S02]  /*7b10*/  F2FP.F16.F32.PACK_AB R42, R43, R42 ;  /* 0x0000002a2b2a723e */ /* 0x000fe400000000ff */
[----:B------:R-:W-:-:S02]  /*7b20*/  F2FP.F16.F32.PACK_AB R44, R45, R44 ;  /* 0x0000002c2d2c723e */ /* 0x000fc400000000ff */
[----:B------:R-:W-:Y:S02]  /*7b30*/  F2FP.F16.F32.PACK_AB R46, R47, R46 ;  /* 0x0000002e2f2e723e */ /* 0x000fe400000000ff */
[----:B------:R-:W-:Y:S02]  /*7b40*/  F2FP.F16.F32.PACK_AB R52, R53, R52 ;  /* 0x000000343534723e */ /* 0x000fe400000000ff */
[----:B------:R-:W-:Y:S02]  /*7b50*/  F2FP.F16.F32.PACK_AB R54, R55, R54 ;  /* 0x000000363736723e */ /* 0x000fe400000000ff */
[----:B------:R-:W-:Y:S02]  /*7b60*/  F2FP.F16.F32.PACK_AB R64, R65, R64 ;  /* 0x000000404140723e */ /* 0x000fe400000000ff */
[----:B------:R-:W-:Y:S02]  /*7b70*/  F2FP.F16.F32.PACK_AB R66, R67, R66 ;  /* 0x000000424342723e */ /* 0x000fe400000000ff */
[----:B------:R-:W-:-:S02]  /*7b80*/  F2FP.F16.F32.PACK_AB R56, R57, R56 ;  /* 0x000000383938723e */ /* 0x000fc400000000ff */
[----:B------:R-:W-:Y:S02]  /*7b90*/  F2FP.F16.F32.PACK_AB R58, R59, R58 ;  /* 0x0000003a3b3a723e */ /* 0x000fe400000000ff */
[----:B------:R-:W-:Y:S02]  /*7ba0*/  F2FP.F16.F32.PACK_AB R60, R61, R60 ;  /* 0x0000003c3d3c723e */ /* 0x000fe400000000ff */
[----:B------:R-:W-:Y:S02]  /*7bb0*/  F2FP.F16.F32.PACK_AB R62, R63, R62 ;  /* 0x0000003e3f3e723e */ /* 0x000fe400000000ff */
[----:B------:R-:W-:Y:S01]  /*7bc0*/  PLOP3.LUT P0, PT, PT, PT, UP0, 0x80, 0x0 ;  /* 0x000000000000781c */ /* 0x000fe20003f0f008 */
[----:B--2---:R-:W-:Y:S04]  /*7bd0*/  STS [R73], R27 ;  /* 0x0000001b49007388 */ /* 0x004fe80000000800 */
[----:B------:R-:W-:Y:S04]  /*7be0*/  STS [R73+0x400], R26 ;  /* 0x0004001a49007388 */ /* 0x000fe80000000800 */
[----:B----4-:R-:W-:Y:S04]  /*7bf0*/  STS [R72], R23 ;  /* 0x0000001748007388 */ /* 0x010fe80000000800 */
[----:B------:R-:W-:Y:S04]  /*7c00*/  STS [R72+0x400], R22 ;  /* 0x0004001648007388 */ /* 0x000fe80000000800 */
        /* <DEDUP_REMOVED lines=19> */
[----:B------:R1:W-:Y:S04]  /*7d40*/  STS [R72+0x5400], R4 ;  /* 0x0054000448007388 */ /* 0x0003e80000000800 */
        /* <DEDUP_REMOVED lines=22> */
[----:B------:R2:W-:Y:S01]  /*7eb0*/  STS [R72+0xb000], R60 ;  /* 0x00b0003c48007388 */ /* 0x0005e20000000800 */
[----:B-1----:R-:W1:Y:S03]  /*7ec0*/  S2R R4, SR_TID.X ;  /* 0x0000000000047919 */ /* 0x002e660000002100 */
[----:B------:R2:W-:Y:S01]  /*7ed0*/  STS [R72+0xb400], R62 ;  /* 0x00b4003e48007388 */ /* 0x0005e20000000800 */
[----:B------:R-:W-:Y:S05]  /*7ee0*/  @P0 BRA `(.L_x_26) ;  /* 0x0000000000340947 */ /* 0x000fea0003800000 */
[----:B------:R-:W-:Y:S01]  /*7ef0*/  USHF.R.S32.HI UR8, URZ, 0x1f, UR19 ;  /* 0x0000001f3f087899 */ /* 0x000fe20008011413 */
[----:B------:R-:W-:Y:S01]  /*7f00*/  ULDC.64 UR10, c[0x0][0x450] ;  /* 0x00011400000a7ab9 */ /* 0x000fe20000000a00 */
[----:B------:R-:W-:Y:S02]  /*7f10*/  USHF.R.S32.HI UR15, URZ, 0x1f, UR45 ;  /* 0x0000001f3f0f7899 */ /* 0x000fe4000801142d */
        /* <DEDUP_REMOVED lines=10> */
.L_x_26:
[----:B------:R-:W-:Y:S01]  /*7fc0*/  @UP0 UIADD3 UR13, UR19, UR27, URZ ;  /* 0x0000001b130d0290 */ /* 0x000fe2000fffe03f */
[----:B------:R-:W-:Y:S01]  /*7fd0*/  @UP0 ULDC.64 UR8, c[0x0][0x458] ;  /* 0x0001160000080ab9 */ /* 0x000fe20000000a00 */
[----:B------:R-:W-:Y:S02]  /*7fe0*/  USHF.L.U32 UR12, UR26, 0x6, URZ ;  /* 0x000000061a0c7899 */ /* 0x000fe4000800063f */
[----:B------:R-:W-:Y:S02]  /*7ff0*/  @UP0 UIMAD.WIDE.U32 UR14, UR13, UR8, URZ ;  /* 0x000000080d0e02a5 */ /* 0x000fe4000f8e003f */
[----:B------:R-:W-:-:S04]  /*8000*/  @UP0 UIMAD UR13, UR13, UR9, URZ ;  /* 0x000000090d0d02a4 */ /* 0x000fc8000f8e023f */
[----:B------:R-:W-:Y:S01]  /*8010*/  @UP0 UIADD3 UR18, UR15, UR13, URZ ;  /* 0x0000000d0f120290 */ /* 0x000fe2000fffe03f */
[----:B------:R-:W-:Y:S11]  /*8020*/  @P0 BRA `(.L_x_27) ;  /* 0x0000000000300947 */ /* 0x000ff60003800000 */
[----:B------:R-:W-:Y:S01]  /*8030*/  USHF.R.S32.HI UR13, URZ, 0x1f, UR19 ;  /* 0x0000001f3f0d7899 */ /* 0x000fe20008011413 */
[----:B------:R-:W-:Y:S01]  /*8040*/  ULDC.64 UR8, c[0x0][0x458] ;  /* 0x0001160000087ab9 */ /* 0x000fe20000000a00 */
[----:B------:R-:W-:Y:S02]  /*8050*/  USHF.R.S32.HI UR18, URZ, 0x1f, UR45 ;  /* 0x0000001f3f127899 */ /* 0x000fe4000801142d */
[----:B------:R-:W-:Y:S02]  /*8060*/  UIMAD UR13, UR13, UR8, URZ ;  /* 0x000000080d0d72a4 */ /* 0x000fe4000f8e023f */
[----:B------:R-:W-:Y:S02]  /*8070*/  UIMAD.WIDE.U32 UR14, UR19, UR8, URZ ;  /* 0x00000008130e72a5 */ /* 0x000fe4000f8e003f */
[----:B------:R-:W-:Y:S01]  /*8080*/  UIMAD UR13, UR19, UR9, UR13 ;  /* 0x00000009130d72a4 */ /* 0x000fe2000f8e020d */
[----:B------:R-:W-:-:S03]  /*8090*/  ULDC.64 UR16, c[0x0][0x440] ;  /* 0x0001100000107ab9 */ /* 0x000fc60000000a00 */
[----:B------:R-:W-:Y:S02]  /*80a0*/  UIADD3 UR15, UR15, UR13, URZ ;  /* 0x0000000d0f0f7290 */ /* 0x000fe4000fffe03f */
[----:B------:R-:W-:Y:S02]  /*80b0*/  UIMAD UR13, UR18, UR16, URZ ;  /* 0x00000010120d72a4 */ /* 0x000fe4000f8e023f */
[----:B------:R-:W-:Y:S02]  /*80c0*/  UIMAD.WIDE.U32 UR14, UR45, UR16, UR14 ;  /* 0x000000102d0e72a5 */ /* 0x000fe4000f8e000e */
[----:B------:R-:W-:-:S04]  /*80d0*/  UIMAD UR13, UR45, UR17, UR13 ;  /* 0x000000112d0d72a4 */ /* 0x000fc8000f8e020d */
[----:B------:R-:W-:-:S12]  /*80e0*/  UIADD3 UR18, UR15, UR13, URZ ;  /* 0x0000000d0f127290 */ /* 0x000fd8000fffe03f */
.L_x_27:
[----:B------:R-:W-:Y:S01]  /*80f0*/  BAR.SYNC.DEFER_BLOCKING 0x0 ;  /* 0x0000000000007b1d */ /* 0x000fe20000010000 */
[----:B------:R-:W-:Y:S01]  /*8100*/  USHF.R.S32.HI UR13, URZ, 0x1f, UR12 ;  /* 0x0000001f3f0d7899 */ /* 0x000fe2000801140c */
[----:B-1----:R-:W-:Y:S01]  /*8110*/  SHF.R.S32.HI R5, RZ, 0x1f, R4 ;  /* 0x0000001fff057819 */ /* 0x002fe20000011404 */
[----:B------:R-:W-:Y:S01]  /*8120*/  IMAD.U32 R6, RZ, RZ, UR10 ;  /* 0x0000000aff067e24 */ /* 0x000fe2000f8e00ff */
[--C-:B------:R-:W-:Y:S01]  /*8130*/  SHF.R.S32.HI R9, RZ, 0x1f, R244.reuse ;  /* 0x0000001fff097819 */ /* 0x100fe200000114f4 */
[----:B------:R-:W-:Y:S01]  /*8140*/  UIMAD UR15, UR13, UR10, URZ ;  /* 0x0000000a0d0f72a4 */ /* 0x000fe2000f8e023f */
[----:B------:R-:W-:Y:S01]  /*8150*/  IMAD.MOV.U32 R8, RZ, RZ, R244 ;  /* 0x000000ffff087224 */ /* 0x000fe200078e00f4 */
[----:B------:R-:W-:Y:S01]  /*8160*/  LEA.HI R4, R5, R4, RZ, 0x3 ;  /* 0x0000000405047211 */ /* 0x000fe200078f18ff */
[----:B------:R-:W-:Y:S01]  /*8170*/  UIMAD UR5, UR26, -0x40, UR5 ;  /* 0xffffffc01a0578a4 */ /* 0x000fe2000f8e0205 */
[----:B------:R-:W-:Y:S01]  /*8180*/  BSSY B0, `(.L_x_28) ;  /* 0x000002c000007945 */ /* 0x000fe20003800000 */
[----:B------:R-:W-:Y:S01]  /*8190*/  UIMAD UR15, UR12, UR11, UR15 ;  /* 0x0000000b0c0f72a4 */ /* 0x000fe2000f8e020f */
[----:B------:R-:W-:Y:S01]  /*81a0*/  IMAD.WIDE.U32 R6, R6, UR12, R8 ;  /* 0x0000000c06067c25 */ /* 0x000fe2000f8e0008 */
[----:B------:R-:W-:Y:S01]  /*81b0*/  SHF.R.S32.HI R4, RZ, 0x3, R4 ;  /* 0x00000003ff047819 */ /* 0x000fe20000011404 */
[----:B------:R-:W-:Y:S01]  /*81c0*/  USHF.R.S32.HI UR19, URZ, 0x1f, UR54 ;  /* 0x0000001f3f137899 */ /* 0x000fe20008011436 */
[----:B------:R-:W-:-:S02]  /*81d0*/  ULDC.64 UR16, c[0x0][0x468] ;  /* 0x00011a0000107ab9 */ /* 0x000fc40000000a00 */
[----:B------:R-:W-:Y:S01]  /*81e0*/  IMAD.U32 R5, RZ, RZ, UR15 ;  /* 0x0000000fff057e24 */ /* 0x000fe2000f8e00ff */
[----:B------:R-:W-:Y:S01]  /*81f0*/  IADD3 R6, P0, R6, UR20, RZ ;  /* 0x0000001406067c10 */ /* 0x000fe2000ff1e0ff */
[C---:B------:R-:W-:Y:S01]  /*8200*/  VIADD R10, R4.reuse, 0x20 ;  /* 0x00000020040a7836 */ /* 0x040fe20000000000 */
[----:B------:R-:W-:Y:S01]  /*8210*/  ISETP.GE.AND P4, PT, R4, UR5, PT ;  /* 0x0000000504007c0c */ /* 0x000fe2000bf86270 */
[----:B------:R-:W-:Y:S01]  /*8220*/  UIMAD UR15, UR19, UR16, URZ ;  /* 0x00000010130f72a4 */ /* 0x000fe2000f8e023f */
[----:B------:R-:W-:Y:S01]  /*8230*/  IADD3.X R7, R7, UR21, R5, P0, !PT ;  /* 0x0000001507077c10 */ /* 0x000fe200087fe405 */
[----:B------:R-:W-:Y:S01]  /*8240*/  IMAD.U32 R5, RZ, RZ, UR16 ;  /* 0x00000010ff057e24 */ /* 0x000fe2000f8e00ff */
[----:B------:R-:W-:Y:S01]  /*8250*/  ISETP.GE.AND P3, PT, R10, UR5, PT ;  /* 0x000000050a007c0c */ /* 0x000fe2000bf66270 */
[----:B--2---:R1:W2:Y:S01]  /*8260*/  LDS.128 R36, [R96+0xd000] ;  /* 0x00d0000060247984 */ /* 0x0042a20000000c00 */
[----:B------:R-:W-:Y:S01]  /*8270*/  UIMAD UR17, UR54, UR17, UR15 ;  /* 0x00000011361172a4 */ /* 0x000fe2000f8e020f */
[----:B------:R-:W-:Y:S01]  /*8280*/  IMAD.WIDE.U32 R10, R5, UR54, R6 ;  /* 0x00000036050a7c25 */ /* 0x000fe2000f8e0006 */
[----:B------:R-:W-:Y:S01]  /*8290*/  SHF.R.S32.HI R52, RZ, 0x1f, R4 ;  /* 0x0000001fff347819 */ /* 0x000fe20000011404 */
[----:B------:R1:W3:Y:S03]  /*82a0*/  LDS.128 R32, [R96+0xf000] ;  /* 0x00f0000060207984 */ /* 0x0002e60000000c00 */
[----:B------:R-:W-:Y:S01]  /*82b0*/  VIADD R14, R11, UR17 ;  /* 0x000000110b0e7c36 */ /* 0x000fe20008000000 */
[----:B------:R1:W4:Y:S04]  /*82c0*/  LDS.128 R28, [R96+0x11000] ;  /* 0x01100000601c7984 */ /* 0x0003280000000c00 */
[----:B------:R1:W1:Y:S04]  /*82d0*/  LDS.128 R48, [R96+0x13000] ;  /* 0x0130000060307984 */ /* 0x0002680000000c00 */
[----:B------:R1:W1:Y:S04]  /*82e0*/  LDS.128 R44, [R96+0x15000] ;  /* 0x01500000602c7984 */ /* 0x0002680000000c00 */
[----:B------:R1:W1:Y:S01]  /*82f0*/  LDS.128 R40, [R96+0x17000] ;  /* 0x0170000060287984 */ /* 0x0002620000000c00 */
[----:B------:R-:W-:Y:S05]  /*8300*/  @P4 BRA `(.L_x_29) ;  /* 0x00000000004c4947 */ /* 0x000fea0003800000 */
[----:B------:R-:W-:Y:S01]  /*8310*/  ULDC UR15, c[0x0][0x2d0] ;  /* 0x0000b400000f7ab9 */ /* 0x000fe20000000800 */
[----:B------:R-:W5:Y:S01]  /*8320*/  LDS.128 R24, [R96+0xe000] ;  /* 0x00e0000060187984 */ /* 0x000f620000000c00 */
[----:B------:R-:W-:Y:S01]  /*8330*/  ISETP.GE.AND P5, PT, R244, UR15, PT ;  /* 0x0000000ff4007c0c */ /* 0x000fe2000bfa6270 */
[----:B------:R-:W-:Y:S01]  /*8340*/  IMAD R5, R52, UR10, RZ ;  /* 0x0000000a34057c24 */ /* 0x000fe2000f8e02ff */
[----:B------:R-:W-:Y:S01]  /*8350*/  MOV R7, R14 ;  /* 0x0000000e00077202 */ /* 0x000fe20000000f00 */
[----:B------:R-:W2:Y:S01]  /*8360*/  LDS.128 R20, [R96+0x10000] ;  /* 0x0100000060147984 */ /* 0x000ea20000000c00 */
[----:B------:R-:W-:Y:S01]  /*8370*/  IMAD.MOV.U32 R6, RZ, RZ, R10 ;  /* 0x000000ffff067224 */ /* 0x000fe200078e000a */
[----:B------:R-:W-:Y:S01]  /*8380*/  ISETP.GE.AND P2, PT, R246, UR15, PT ;  /* 0x0000000ff6007c0c */ /* 0x000fe2000bf46270 */
[C---:B------:R-:W-:Y:S01]  /*8390*/  IMAD R5, R4.reuse, UR11, R5 ;  /* 0x0000000b04057c24 */ /* 0x040fe2000f8e0205 */
[----:B------:R-:W-:Y:S01]  /*83a0*/  ISETP.GE.AND P1, PT, R247, UR15, PT ;  /* 0x0000000ff7007c0c */ /* 0x000fe2000bf26270 */
[----:B------:R-:W-:Y:S01]  /*83b0*/  IMAD.WIDE.U32 R12, R4, UR10, R6 ;  /* 0x0000000a040c7c25 */ /* 0x000fe2000f8e0006 */
[----:B------:R-:W-:-:S03]  /*83c0*/  ULDC.64 UR16, c[0x0][0x3f0] ;  /* 0x0000fc0000107ab9 */ /* 0x000fc60000000a00 */
[----:B------:R-:W-:Y:S01]  /*83d0*/  IMAD.IADD R5, R13, 0x1, R5 ;  /* 0x000000010d057824 */ /* 0x000fe200078e0205 */
[----:B------:R-:W3:Y:S01]  /*83e0*/  @!P5 LDS.128 R16, [R96+0xc000] ;  /* 0x00c000006010d984 */ /* 0x000ee20000000c00 */
[----:B------:R-:W-:-:S04]  /*83f0*/  LEA R6, P0, R12, UR16, 0x1 ;  /* 0x000000100c067c11 */ /* 0x000fc8000f8008ff */
[----:B------:R-:W-:-:S05]  /*8400*/  LEA.HI.X R7, R12, UR17, R5, 0x1, P0 ;  /* 0x000000110c077c11 */ /* 0x000fca00080f0c05 */
[----:B-----5:R1:W-:Y:S04]  /*8410*/  @!P2 STG.E.128 desc[UR6][R6.64+0x80], R24 ;  /* 0x000080180600a986 */ /* 0x0203e8000c101d06 */
[----:B--2---:R2:W-:Y:S04]  /*8420*/  @!P1 STG.E.128 desc[UR6][R6.64+0x100], R20 ;  /* 0x0001001406009986 */ /* 0x0045e8000c101d06 */
[----:B---3--:R2:W-:Y:S02]  /*8430*/  @!P5 STG.E.128 desc[UR6][R6.64], R16 ;  /* 0x000000100600d986 */ /* 0x0085e4000c101d06 */
.L_x_29:
[----:B------:R-:W-:Y:S05]  /*8440*/  BSYNC B0 ;  /* 0x0000000000007941 */ /* 0x000fea0003800000 */
.L_x_28:
[----:B------:R-:W-:Y:S04]  /*8450*/  BSSY B0, `(.L_x_30) ;  /* 0x0000014000007945 */ /* 0x000fe80003800000 */
[----:B------:R-:W-:Y:S05]  /*8460*/  @P3 BRA `(.L_x_31) ;  /* 0x0000000000483947 */ /* 0x000fea0003800000 */
[----:B------:R-:W-:Y:S01]  /*8470*/  IADD3 R5, P0, R4, 0x20, RZ ;  /* 0x0000002004057810 */ /* 0x000fe20007f1e0ff */
[----:B------:R-:W-:Y:S01]  /*8480*/  ULDC UR5, c[0x0][0x2d0] ;  /* 0x0000b40000057ab9 */ /* 0x000fe20000000800 */
[----:B-12---:R-:W-:Y:S01]  /*8490*/  MOV R7, R14 ;  /* 0x0000000e00077202 */ /* 0x006fe20000000f00 */
[----:B------:R-:W-:Y:S01]  /*84a0*/  ULDC.64 UR16, c[0x0][0x3f0] ;  /* 0x0000fc0000107ab9 */ /* 0x000fe20000000a00 */
[----:B------:R-:W-:Y:S01]  /*84b0*/  ISETP.GE.AND P2, PT, R244, UR5, PT ;  /* 0x00000005f4007c0c */ /* 0x000fe2000bf46270 */
[----:B------:R-:W-:Y:S01]  /*84c0*/  IMAD.X R6, RZ, RZ, R52, P0 ;  /* 0x000000ffff067224 */ /* 0x000fe200000e0634 */
[----:B------:R-:W-:Y:S02]  /*84d0*/  ISETP.GE.AND P1, PT, R246, UR5, PT ;  /* 0x00000005f6007c0c */ /* 0x000fe4000bf26270 */
[----:B------:R-:W-:Y:S01]  /*84e0*/  ISETP.GE.AND P0, PT, R247, UR5, PT ;  /* 0x00000005f7007c0c */ /* 0x000fe2000bf06270 */
[----:B------:R-:W-:Y:S02]  /*84f0*/  IMAD R12, R6, UR10, RZ ;  /* 0x0000000a060c7c24 */ /* 0x000fe4000f8e02ff */
[----:B------:R-:W-:-:S04]  /*8500*/  IMAD.MOV.U32 R6, RZ, RZ, R10 ;  /* 0x000000ffff067224 */ /* 0x000fc800078e000a */
[----:B------:R-:W-:-:S04]  /*8510*/  IMAD.WIDE.U32 R10, R5, UR10, R6 ;  /* 0x0000000a050a7c25 */ /* 0x000fc8000f8e0006 */
[----:B------:R-:W-:Y:S01]  /*8520*/  IMAD R5, R5, UR11, R12 ;  /* 0x0000000b05057c24 */ /* 0x000fe2000f8e020c */
[----:B------:R-:W-:-:S03]  /*8530*/  LEA R6, P5, R10, UR16, 0x1 ;  /* 0x000000100a067c11 */ /* 0x000fc6000f8a08ff */
[----:B------:R-:W-:-:S05]  /*8540*/  IMAD.IADD R5, R11, 0x1, R5 ;  /* 0x000000010b057824 */ /* 0x000fca00078e0205 */
[----:B------:R-:W-:-:S05]  /*8550*/  LEA.HI.X R7, R10, UR17, R5, 0x1, P5 ;  /* 0x000000110a077c11 */ /* 0x000fca000a8f0c05 */
[----:B------:R1:W-:Y:S04]  /*8560*/  @!P2 STG.E.128 desc[UR6][R6.64], R36 ;  /* 0x000000240600a986 */ /* 0x0003e8000c101d06 */
[----:B---3--:R1:W-:Y:S04]  /*8570*/  @!P1 STG.E.128 desc[UR6][R6.64+0x80], R32 ;  /* 0x0000802006009986 */ /* 0x0083e8000c101d06 */
[----:B----4-:R1:W-:Y:S02]  /*8580*/  @!P0 STG.E.128 desc[UR6][R6.64+0x100], R28 ;  /* 0x0001001c06008986 */ /* 0x0103e4000c101d06 */
.L_x_31:
[----:B------:R-:W-:Y:S05]  /*8590*/  BSYNC B0 ;  /* 0x0000000000007941 */ /* 0x000fea0003800000 */
.L_x_30:
[----:B--2---:R2:W2:Y:S01]  /*85a0*/  LDS.128 R20, [R96+0x12000] ;  /* 0x0120000060147984 */ /* 0x0044a20000000c00 */
[----:B-1----:R-:W-:Y:S01]  /*85b0*/  IMAD.U32 R6, RZ, RZ, UR8 ;  /* 0x00000008ff067e24 */ /* 0x002fe2000f8e00ff */
[----:B------:R-:W-:Y:S01]  /*85c0*/  UIMAD UR13, UR13, UR8, URZ ;  /* 0x000000080d0d72a4 */ /* 0x000fe2000f8e023f */
[----:B------:R-:W-:Y:S01]  /*85d0*/  BSSY B0, `(.L_x_32) ;  /* 0x0000020000007945 */ /* 0x000fe20003800000 */
[----:B------:R1:W1:Y:S01]  /*85e0*/  LDS.128 R16, [R96+0x14000] ;  /* 0x0140000060107984 */ /* 0x0002620000000c00 */
[----:B------:R-:W-:Y:S01]  /*85f0*/  IMAD.WIDE.U32 R6, R6, UR12, R8 ;  /* 0x0000000c06067c25 */ /* 0x000fe2000f8e0008 */
[----:B------:R-:W-:Y:S02]  /*8600*/  UIMAD UR12, UR12, UR9, UR13 ;  /* 0x000000090c0c72a4 */ /* 0x000fe4000f8e020d */
[----:B------:R1:W1:Y:S01]  /*8610*/  LDS.128 R12, [R96+0x16000] ;  /* 0x01600000600c7984 */ /* 0x0002620000000c00 */
[----:B------:R-:W-:Y:S01]  /*8620*/  USHF.R.S32.HI UR5, URZ, 0x1f, UR54 ;  /* 0x0000001f3f057899 */ /* 0x000fe20008011436 */
[----:B------:R-:W-:Y:S01]  /*8630*/  IADD3 R6, P0, R6, UR14, RZ ;  /* 0x0000000e06067c10 */ /* 0x000fe2000ff1e0ff */
[----:B------:R-:W-:Y:S01]  /*8640*/  ULDC.64 UR10, c[0x0][0x470] ;  /* 0x00011c00000a7ab9 */ /* 0x000fe20000000a00 */
[----:B------:R-:W-:Y:S01]  /*8650*/  IMAD.U32 R5, RZ, RZ, UR12 ;  /* 0x0000000cff057e24 */ /* 0x000fe2000f8e00ff */
[----:B------:R-:W-:-:S04]  /*8660*/  UIMAD UR5, UR5, UR10, URZ ;  /* 0x0000000a050572a4 */ /* 0x000fc8000f8e023f */
[----:B------:R-:W-:Y:S01]  /*8670*/  IADD3.X R7, R7, UR18, R5, P0, !PT ;  /* 0x0000001207077c10 */ /* 0x000fe200087fe405 */
[----:B------:R-:W-:Y:S01]  /*8680*/  UIMAD UR11, UR54, UR11, UR5 ;  /* 0x0000000b360b72a4 */ /* 0x000fe2000f8e0205 */
[----:B------:R-:W-:-:S05]  /*8690*/  MOV R5, UR10 ;  /* 0x0000000a00057c02 */ /* 0x000fca0008000f00 */
[----:B------:R-:W-:-:S05]  /*86a0*/  IMAD.WIDE.U32 R8, R5, UR54, R6 ;  /* 0x0000003605087c25 */ /* 0x000fca000f8e0006 */
[----:B------:R-:W-:Y:S01]  /*86b0*/  IADD3 R5, R9, UR11, RZ ;  /* 0x0000000b09057c10 */ /* 0x000fe2000fffe0ff */
[----:B------:R-:W-:Y:S06]  /*86c0*/  @P4 BRA `(.L_x_33) ;  /* 0x0000000000404947 */ /* 0x000fec0003800000 */
[----:B------:R-:W-:Y:S01]  /*86d0*/  MOV R7, R5 ;  /* 0x0000000500077202 */ /* 0x000fe20000000f00 */
[----:B------:R-:W-:Y:S01]  /*86e0*/  IMAD.MOV.U32 R6, RZ, RZ, R8 ;  /* 0x000000ffff067224 */ /* 0x000fe200078e0008 */
[----:B------:R-:W-:Y:S01]  /*86f0*/  ULDC UR5, c[0x0][0x2d0] ;  /* 0x0000b40000057ab9 */ /* 0x000fe20000000800 */
[----:B------:R-:W-:Y:S01]  /*8700*/  IMAD R24, R52, UR8, RZ ;  /* 0x0000000834187c24 */ /* 0x000fe2000f8e02ff */
[----:B------:R-:W-:Y:S01]  /*8710*/  ISETP.GE.AND P2, PT, R244, UR5, PT ;  /* 0x00000005f4007c0c */ /* 0x000fe2000bf46270 */
[----:B------:R-:W-:Y:S01]  /*8720*/  IMAD.WIDE.U32 R10, R4, UR8, R6 ;  /* 0x00000008040a7c25 */ /* 0x000fe2000f8e0006 */
[----:B------:R-:W-:Y:S01]  /*8730*/  ISETP.GE.AND P1, PT, R246, UR5, PT ;  /* 0x00000005f6007c0c */ /* 0x000fe2000bf26270 */
[----:B------:R-:W-:Y:S01]  /*8740*/  ULDC.64 UR10, c[0x0][0x3f8] ;  /* 0x0000fe00000a7ab9 */ /* 0x000fe20000000a00 */
[----:B------:R-:W-:Y:S01]  /*8750*/  ISETP.GE.AND P0, PT, R247, UR5, PT ;  /* 0x00000005f7007c0c */ /* 0x000fe2000bf06270 */
[----:B------:R-:W-:-:S04]  /*8760*/  IMAD R6, R4, UR9, R24 ;  /* 0x0000000904067c24 */ /* 0x000fc8000f8e0218 */
[----:B------:R-:W-:Y:S01]  /*8770*/  IMAD.IADD R7, R11, 0x1, R6 ;  /* 0x000000010b077824 */ /* 0x000fe200078e0206 */
[----:B------:R-:W-:-:S04]  /*8780*/  LEA R6, P4, R10, UR10, 0x1 ;  /* 0x0000000a0a067c11 */ /* 0x000fc8000f8808ff */
[----:B------:R-:W-:-:S05]  /*8790*/  LEA.HI.X R7, R10, UR11, R7, 0x1, P4 ;  /* 0x0000000b0a077c11 */ /* 0x000fca000a0f0c07 */
[----:B--2---:R2:W-:Y:S04]  /*87a0*/  @!P2 STG.E.128 desc[UR6][R6.64], R20 ;  /* 0x000000140600a986 */ /* 0x0045e8000c101d06 */
[----:B-1----:R2:W-:Y:S04]  /*87b0*/  @!P1 STG.E.128 desc[UR6][R6.64+0x80], R16 ;  /* 0x0000801006009986 */ /* 0x0025e8000c101d06 */
[----:B------:R2:W-:Y:S02]  /*87c0*/  @!P0 STG.E.128 desc[UR6][R6.64+0x100], R12 ;  /* 0x0001000c06008986 */ /* 0x0005e4000c101d06 */
.L_x_33:
[----:B------:R-:W-:Y:S05]  /*87d0*/  BSYNC B0 ;  /* 0x0000000000007941 */ /* 0x000fea0003800000 */
.L_x_32:
[----:B------:R-:W-:Y:S05]  /*87e0*/  @P3 BRA `(.L_x_34) ;  /* 0x0000000800d43947 */ /* 0x000fea0003800000 */
[----:B------:R-:W-:Y:S01]  /*87f0*/  IADD3 R4, P0, R4, 0x20, RZ ;  /* 0x0000002004047810 */ /* 0x000fe20007f1e0ff */
[----:B------:R-:W-:Y:S01]  /*8800*/  ULDC UR5, c[0x0][0x2d0] ;  /* 0x0000b40000057ab9 */ /* 0x000fe20000000800 */
[----:B--2---:R-:W-:Y:S01]  /*8810*/  MOV R7, R5 ;  /* 0x0000000500077202 */ /* 0x004fe20000000f00 */
[----:B------:R-:W-:Y:S01]  /*8820*/  ULDC.64 UR10, c[0x0][0x3f8] ;  /* 0x0000fe00000a7ab9 */ /* 0x000fe20000000a00 */
[----:B------:R-:W-:Y:S01]  /*8830*/  ISETP.GE.AND P1, PT, R244, UR5, PT ;  /* 0x00000005f4007c0c */ /* 0x000fe2000bf26270 */
[----:B------:R-:W-:Y:S01]  /*8840*/  IMAD.X R6, RZ, RZ, R52, P0 ;  /* 0x000000ffff067224 */ /* 0x000fe200000e0634 */
[----:B------:R-:W-:-:S03]  /*8850*/  ISETP.GE.AND P0, PT, R246, UR5, PT ;  /* 0x00000005f6007c0c */ /* 0x000fc6000bf06270 */
[----:B------:R-:W-:Y:S02]  /*8860*/  IMAD R9, R6, UR8, RZ ;  /* 0x0000000806097c24 */ /* 0x000fe4000f8e02ff */
[----:B------:R-:W-:Y:S02]  /*8870*/  IMAD.MOV.U32 R6, RZ, RZ, R8 ;  /* 0x000000ffff067224 */ /* 0x000fe400078e0008 */
[C---:B------:R-:W-:Y:S02]  /*8880*/  IMAD R5, R4.reuse, UR9, R9 ;  /* 0x0000000904057c24 */ /* 0x040fe4000f8e0209 */
[----:B------:R-:W-:-:S04]  /*8890*/  IMAD.WIDE.U32 R6, R4, UR8, R6 ;  /* 0x0000000804067c25 */ /* 0x000fc8000f8e0006 */
[----:B------:R-:W-:Y:S01]  /*88a0*/  IMAD.IADD R5, R7, 0x1, R5 ;  /* 0x0000000107057824 */ /* 0x000fe200078e0205 */
[----:B------:R-:W-:-:S04]  /*88b0*/  LEA R4, P2, R6, UR10, 0x1 ;  /* 0x0000000a06047c11 */ /* 0x000fc8000f8408ff */
[----:B------:R-:W-:-:S05]  /*88c0*/  LEA.HI.X R5, R6, UR11, R5, 0x1, P2 ;  /* 0x0000000b06057c11 */ /* 0x000fca00090f0c05 */
[----:B------:R2:W-:Y:S04]  /*88d0*/  @!P1 STG.E.128 desc[UR6][R4.64], R48 ;  /* 0x0000003004009986 */ /* 0x0005e8000c101d06 */
[----:B------:R2:W-:Y:S01]  /*88e0*/  @!P0 STG.E.128 desc[UR6][R4.64+0x80], R44 ;  /* 0x0000802c04008986 */ /* 0x0005e2000c101d06 */
[----:B------:R-:W-:-:S13]  /*88f0*/  ISETP.GE.AND P0, PT, R247, UR5, PT ;  /* 0x00000005f7007c0c */ /* 0x000fda000bf06270 */
[----:B------:R-:W-:Y:S05]  /*8900*/  @P0 BRA `(.L_x_34) ;  /* 0x00000008008c0947 */ /* 0x000fea0003800000 */
[----:B------:R1:W-:Y:S01]  /*8910*/  STG.E.128 desc[UR6][R4.64+0x100], R40 ;  /* 0x0001002804007986 */ /* 0x0003e2000c101d06 */
[----:B------:R-:W-:Y:S05]  /*8920*/  BRA `(.L_x_34) ;  /* 0x0000000800847947 */ /* 0x000fea0003800000 */
.L_x_6:
[----:B------:R-:W-:Y:S01]  /*8930*/  UISETP.NE.AND UP0, UPT, UR27, -0x1, UPT ;  /* 0xffffffff1b00788c */ /* 0x000fe2000bf05270 */
[----:B------:R-:W1:Y:S01]  /*8940*/  S2R R5, SR_TID.X ;  /* 0x0000000000057919 */ /* 0x000e620000002100 */
[----:B------:R-:W-:-:S04]  /*8950*/  USHF.L.U32 UR17, UR26, 0x6, URZ ;  /* 0x000000061a117899 */ /* 0x000fc8000800063f */
[----:B------:R-:W-:-:S05]  /*8960*/  PLOP3.LUT P0, PT, PT, PT, UP0, 0x80, 0x0 ;  /* 0x000000000000781c */ /* 0x000fca0003f0f008 */
[----:B------:R-:W-:Y:S01]  /*8970*/  @UP0 UIADD3 UR12, UR19, UR27, URZ ;  /* 0x0000001b130c0290 */ /* 0x000fe2000fffe03f */
[----:B------:R-:W-:-:S03]  /*8980*/  @UP0 ULDC.64 UR8, c[0x0][0x450] ;  /* 0x0001140000080ab9 */ /* 0x000fc60000000a00 */
[----:B------:R-:W-:Y:S02]  /*8990*/  @UP0 UIMAD.WIDE.U32 UR10, UR12, UR8, URZ ;  /* 0x000000080c0a02a5 */ /* 0x000fe4000f8e003f */
[----:B------:R-:W-:-:S04]  /*89a0*/  @UP0 UIMAD UR12, UR12, UR9, URZ ;  /* 0x000000090c0c02a4 */ /* 0x000fc8000f8e023f */
[----:B------:R-:W-:Y:S01]  /*89b0*/  @UP0 UIADD3 UR21, UR11, UR12, URZ ;  /* 0x0000000c0b150290 */ /* 0x000fe2000fffe03f */
[----:B------:R-:W-:Y:S01]  /*89c0*/  @UP0 UMOV UR20, UR10 ;  /* 0x0000000a00140c82 */ /* 0x000fe20008000000 */
[----:B------:R-:W-:Y:S10]  /*89d0*/  @P0 BRA `(.L_x_35) ;  /* 0x0000000000340947 */ /* 0x000ff40003800000 */
        /* <DEDUP_REMOVED lines=13> */
.L_x_35:
[----:B------:R-:W-:Y:S01]  /*8ab0*/  @UP0 UIADD3 UR14, UR19, UR27, URZ ;  /* 0x0000001b130e0290 */ /* 0x000fe2000fffe03f */
[----:B-1----:R-:W-:Y:S01]  /*8ac0*/  SHF.R.S32.HI R4, RZ, 0x1f, R5 ;  /* 0x0000001fff047819 */ /* 0x002fe20000011405 */
[----:B------:R-:W-:Y:S01]  /*8ad0*/  @UP0 ULDC.64 UR10, c[0x0][0x458] ;  /* 0x00011600000a0ab9 */ /* 0x000fe20000000a00 */
[----:B------:R-:W-:Y:S02]  /*8ae0*/  USHF.R.S32.HI UR18, URZ, 0x1f, UR17 ;  /* 0x0000001f3f127899 */ /* 0x000fe40008011411 */
        /* <DEDUP_REMOVED lines=16> */
[----:B------:R-:W-:-:S03]  /*8bf0*/  UIADD3 UR16, UR13, UR15, URZ ;  /* 0x0000000f0d107290 */ /* 0x000fc6000fffe03f */
[----:B------:R-:W-:-:S09]  /*8c00*/  UMOV UR15, UR12 ;  /* 0x0000000c000f7c82 */ /* 0x000fd20008000000 */
.L_x_36:
[----:B------:R-:W2:Y:S04]  /*8c10*/  LDL.64 R16, [R1+0x48] ;  /* 0x0000480001107983 */ /* 0x000ea80000100a00 */
[----:B------:R1:W5:Y:S04]  /*8c20*/  LDL R14, [R1+0x6c] ;  /* 0x00006c00010e7983 */ /* 0x0003680000100800 */
[----:B------:R1:W5:Y:S01]  /*8c30*/  LDL R15, [R1+0x68] ;  /* 0x00006800010f7983 */ /* 0x0003620000100800 */
[----:B------:R-:W-:Y:S01]  /*8c40*/  UIMAD UR12, UR18, UR8, URZ ;  /* 0x00000008120c72a4 */ /* 0x000fe2000f8e023f */
[----:B------:R-:W-:Y:S01]  /*8c50*/  IMAD.U32 R6, RZ, RZ, UR8 ;  /* 0x00000008ff067e24 */ /* 0x000fe2000f8e00ff */
[----:B------:R-:W-:Y:S01]  /*8c60*/  LEA.HI R4, R4, R5, RZ, 0x3 ;  /* 0x0000000504047211 */ /* 0x000fe200078f18ff */
[----:B------:R-:W-:Y:S01]  /*8c70*/  UIMAD UR5, UR26, -0x40, UR5 ;  /* 0xffffffc01a0578a4 */ /* 0x000fe2000f8e0205 */
[----:B------:R-:W-:Y:S01]  /*8c80*/  BSSY B0, `(.L_x_37) ;  /* 0x0000023000007945 */ /* 0x000fe20003800000 */
[----:B------:R-:W-:Y:S01]  /*8c90*/  UIMAD UR12, UR17, UR9, UR12 ;  /* 0x00000009110c72a4 */ /* 0x000fe2000f8e020c */
[----:B------:R-:W-:Y:S01]  /*8ca0*/  SHF.R.S32.HI R4, RZ, 0x3, R4 ;  /* 0x00000003ff047819 */ /* 0x000fe20000011404 */
[----:B------:R-:W-:-:S03]  /*8cb0*/  USHF.R.S32.HI UR14, URZ, 0x1f, UR54 ;  /* 0x0000001f3f0e7899 */ /* 0x000fc60008011436 */
[----:B------:R-:W-:Y:S01]  /*8cc0*/  ISETP.GE.AND P4, PT, R4, UR5, PT ;  /* 0x0000000504007c0c */ /* 0x000fe2000bf86270 */
[----:B------:R-:W-:Y:S01]  /*8cd0*/  IMAD.U32 R5, RZ, RZ, UR12 ;  /* 0x0000000cff057e24 */ /* 0x000fe2000f8e00ff */
[----:B------:R-:W-:Y:S01]  /*8ce0*/  ULDC.64 UR12, c[0x0][0x468] ;  /* 0x00011a00000c7ab9 */ /* 0x000fe20000000a00 */
[----:B------:R-:W-:Y:S01]  /*8cf0*/  SHF.R.S32.HI R13, RZ, 0x1f, R4 ;  /* 0x0000001fff0d7819 */ /* 0x000fe20000011404 */
[----:B------:R-:W-:-:S04]  /*8d00*/  UIMAD UR14, UR14, UR12, URZ ;  /* 0x0000000c0e0e72a4 */ /* 0x000fc8000f8e023f */
[----:B------:R-:W-:Y:S01]  /*8d10*/  UIMAD UR13, UR54, UR13, UR14 ;  /* 0x0000000d360d72a4 */ /* 0x000fe2000f8e020e */
[----:B--2---:R-:W-:-:S03]  /*8d20*/  IMAD.WIDE.U32 R6, R6, UR17, R16 ;  /* 0x0000001106067c25 */ /* 0x004fc6000f8e0010 */
[----:B------:R-:W-:Y:S01]  /*8d30*/  IADD3 R8, P0, R6, UR20, RZ ;  /* 0x0000001406087c10 */ /* 0x000fe2000ff1e0ff */
[----:B------:R-:W-:-:S03]  /*8d40*/  VIADD R6, R4, 0x20 ;  /* 0x0000002004067836 */ /* 0x000fc60000000000 */
[----:B------:R-:W-:Y:S01]  /*8d50*/  IADD3.X R9, R7, UR21, R5, P0, !PT ;  /* 0x0000001507097c10 */ /* 0x000fe200087fe405 */
[----:B------:R-:W-:Y:S01]  /*8d60*/  IMAD.U32 R5, RZ, RZ, UR12 ;  /* 0x0000000cff057e24 */ /* 0x000fe2000f8e00ff */
[----:B------:R-:W-:-:S03]  /*8d70*/  ISETP.GE.AND P3, PT, R6, UR5, PT ;  /* 0x0000000506007c0c */ /* 0x000fc6000bf66270 */
[----:B------:R-:W-:-:S04]  /*8d80*/  IMAD.WIDE.U32 R8, R5, UR54, R8 ;  /* 0x0000003605087c25 */ /* 0x000fc8000f8e0008 */
[----:B------:R-:W-:Y:S01]  /*8d90*/  VIADD R12, R9, UR13 ;  /* 0x0000000d090c7c36 */ /* 0x000fe20008000000 */
[----:B-1----:R-:W-:Y:S06]  /*8da0*/  @P4 BRA `(.L_x_38) ;  /* 0x0000000000404947 */ /* 0x002fec0003800000 */
[----:B------:R-:W-:Y:S01]  /*8db0*/  MOV R7, R12 ;  /* 0x0000000c00077202 */ /* 0x000fe20000000f00 */
[----:B------:R-:W-:Y:S01]  /*8dc0*/  IMAD R5, R13, UR8, RZ ;  /* 0x000000080d057c24 */ /* 0x000fe2000f8e02ff */
[----:B------:R-:W-:Y:S01]  /*8dd0*/  ULDC UR14, c[0x0][0x2d0] ;  /* 0x0000b400000e7ab9 */ /* 0x000fe20000000800 */
[----:B------:R-:W-:Y:S01]  /*8de0*/  IMAD.MOV.U32 R6, RZ, RZ, R8 ;  /* 0x000000ffff067224 */ /* 0x000fe200078e0008 */
[----:B------:R-:W-:Y:S01]  /*8df0*/  ISETP.GE.AND P2, PT, R16, UR14, PT ;  /* 0x0000000e10007c0c */ /* 0x000fe2000bf46270 */
[C---:B------:R-:W-:Y:S01]  /*8e00*/  IMAD R5, R4.reuse, UR9, R5 ;  /* 0x0000000904057c24 */ /* 0x040fe2000f8e0205 */
[----:B-----5:R-:W-:Y:S01]  /*8e10*/  ISETP.GE.AND P1, PT, R15, UR14, PT ;  /* 0x0000000e0f007c0c */ /* 0x020fe2000bf26270 */
[----:B------:R-:W-:Y:S01]  /*8e20*/  IMAD.WIDE.U32 R10, R4, UR8, R6 ;  /* 0x00000008040a7c25 */ /* 0x000fe2000f8e0006 */
[----:B------:R-:W-:Y:S01]  /*8e30*/  ISETP.GE.AND P0, PT, R14, UR14, PT ;  /* 0x0000000e0e007c0c */ /* 0x000fe2000bf06270 */
[----:B------:R-:W-:Y:S02]  /*8e40*/  ULDC.64 UR12, c[0x0][0x3f0] ;  /* 0x0000fc00000c7ab9 */ /* 0x000fe40000000a00 */
[----:B------:R-:W-:Y:S01]  /*8e50*/  IMAD.IADD R5, R5, 0x1, R11 ;  /* 0x0000000105057824 */ /* 0x000fe200078e020b */
[----:B------:R-:W-:-:S04]  /*8e60*/  LEA R6, P5, R10, UR12, 0x1 ;  /* 0x0000000c0a067c11 */ /* 0x000fc8000f8a08ff */
[----:B------:R-:W-:-:S05]  /*8e70*/  LEA.HI.X R7, R10, UR13, R5, 0x1, P5 ;  /* 0x0000000d0a077c11 */ /* 0x000fca000a8f0c05 */
[----:B------:R1:W-:Y:S04]  /*8e80*/  @!P2 STG.E.128 desc[UR6][R6.64], RZ ;  /* 0x000000ff0600a986 */ /* 0x0003e8000c101d06 */
[----:B------:R1:W-:Y:S04]  /*8e90*/  @!P1 STG.E.128 desc[UR6][R6.64+0x80], RZ ;  /* 0x000080ff06009986 */ /* 0x0003e8000c101d06 */
[----:B------:R1:W-:Y:S02]  /*8ea0*/  @!P0 STG.E.128 desc[UR6][R6.64+0x100], RZ ;  /* 0x000100ff06008986 */ /* 0x0003e4000c101d06 */
.L_x_38:
[----:B------:R-:W-:Y:S05]  /*8eb0*/  BSYNC B0 ;  /* 0x0000000000007941 */ /* 0x000fea0003800000 */
.L_x_37:
[----:B------:R-:W-:Y:S04]  /*8ec0*/  BSSY B0, `(.L_x_39) ;  /* 0x0000013000007945 */ /* 0x000fe80003800000 */
[----:B------:R-:W-:Y:S05]  /*8ed0*/  @P3 BRA `(.L_x_40) ;  /* 0x0000000000443947 */ /* 0x000fea0003800000 */
[----:B------:R-:W-:Y:S01]  /*8ee0*/  IADD3 R5, P0, R4, 0x20, RZ ;  /* 0x0000002004057810 */ /* 0x000fe20007f1e0ff */
[----:B------:R-:W-:Y:S01]  /*8ef0*/  IMAD.MOV.U32 R9, RZ, RZ, R12 ;  /* 0x000000ffff097224 */ /* 0x000fe200078e000c */
[----:B------:R-:W-:Y:S01]  /*8f00*/  ULDC UR5, c[0x0][0x2d0] ;  /* 0x0000b40000057ab9 */ /* 0x000fe20000000800 */
[----:B------:R-:W-:Y:S01]  /*8f10*/  ULDC.64 UR12, c[0x0][0x3f0] ;  /* 0x0000fc00000c7ab9 */ /* 0x000fe20000000a00 */
[----:B------:R-:W-:Y:S01]  /*8f20*/  ISETP.GE.AND P2, PT, R16, UR5, PT ;  /* 0x0000000510007c0c */ /* 0x000fe2000bf46270 */
[----:B-1----:R-:W-:Y:S01]  /*8f30*/  IMAD.X R6, RZ, RZ, R13, P0 ;  /* 0x000000ffff067224 */ /* 0x002fe200000e060d */
[----:B-----5:R-:W-:Y:S01]  /*8f40*/  ISETP.GE.AND P1, PT, R15, UR5, PT ;  /* 0x000000050f007c0c */ /* 0x020fe2000bf26270 */
[----:B------:R-:W-:Y:S01]  /*8f50*/  IMAD.WIDE.U32 R8, R5, UR8, R8 ;  /* 0x0000000805087c25 */ /* 0x000fe2000f8e0008 */
[----:B------:R-:W-:-:S03]  /*8f60*/  ISETP.GE.AND P0, PT, R14, UR5, PT ;  /* 0x000000050e007c0c */ /* 0x000fc6000bf06270 */
[----:B------:R-:W-:-:S04]  /*8f70*/  IMAD R6, R6, UR8, RZ ;  /* 0x0000000806067c24 */ /* 0x000fc8000f8e02ff */
[----:B------:R-:W-:Y:S01]  /*8f80*/  IMAD R5, R5, UR9, R6 ;  /* 0x0000000905057c24 */ /* 0x000fe2000f8e0206 */
[----:B------:R-:W-:-:S03]  /*8f90*/  LEA R6, P5, R8, UR12, 0x1 ;  /* 0x0000000c08067c11 */ /* 0x000fc6000f8a08ff */
[----:B------:R-:W-:-:S05]  /*8fa0*/  IMAD.IADD R5, R5, 0x1, R9 ;  /* 0x0000000105057824 */ /* 0x000fca00078e0209 */
[----:B------:R-:W-:-:S05]  /*8fb0*/  LEA.HI.X R7, R8, UR13, R5, 0x1, P5 ;  /* 0x0000000d08077c11 */ /* 0x000fca000a8f0c05 */
[----:B------:R2:W-:Y:S04]  /*8fc0*/  @!P2 STG.E.128 desc[UR6][R6.64], RZ ;  /* 0x000000ff0600a986 */ /* 0x0005e8000c101d06 */
[----:B------:R2:W-:Y:S04]  /*8fd0*/  @!P1 STG.E.128 desc[UR6][R6.64+0x80], RZ ;  /* 0x000080ff06009986 */ /* 0x0005e8000c101d06 */
[----:B------:R2:W-:Y:S02]  /*8fe0*/  @!P0 STG.E.128 desc[UR6][R6.64+0x100], RZ ;  /* 0x000100ff06008986 */ /* 0x0005e4000c101d06 */
.L_x_40:
[----:B------:R-:W-:Y:S05]  /*8ff0*/  BSYNC B0 ;  /* 0x0000000000007941 */ /* 0x000fea0003800000 */
.L_x_39:
[----:B------:R-:W-:Y:S01]  /*9000*/  UIMAD UR5, UR18, UR10, URZ ;  /* 0x0000000a120572a4 */ /* 0x000fe2000f8e023f */
[----:B-12---:R-:W-:Y:S01]  /*9010*/  IMAD.U32 R6, RZ, RZ, UR10 ;  /* 0x0000000aff067e24 */ /* 0x006fe2000f8e00ff */
[----:B------:R-:W-:Y:S01]  /*9020*/  USHF.R.S32.HI UR12, URZ, 0x1f, UR54 ;  /* 0x0000001f3f0c7899 */ /* 0x000fe20008011436 */
[----:B------:R-:W-:Y:S01]  /*9030*/  BSSY B0, `(.L_x_41) ;  /* 0x000001d000007945 */ /* 0x000fe20003800000 */
[----:B------:R-:W-:Y:S01]  /*9040*/  UIMAD UR5, UR17, UR11, UR5 ;  /* 0x0000000b110572a4 */ /* 0x000fe2000f8e0205 */
[----:B------:R-:W-:Y:S01]  /*9050*/  IMAD.WIDE.U32 R6, R6, UR17, R16 ;  /* 0x0000001106067c25 */ /* 0x000fe2000f8e0010 */
[----:B------:R-:W-:-:S04]  /*9060*/  ULDC.64 UR8, c[0x0][0x470] ;  /* 0x00011c0000087ab9 */ /* 0x000fc80000000a00 */
[----:B------:R-:W-:Y:S01]  /*9070*/  IMAD.U32 R5, RZ, RZ, UR5 ;  /* 0x00000005ff057e24 */ /* 0x000fe2000f8e00ff */
[----:B------:R-:W-:Y:S01]  /*9080*/  IADD3 R8, P0, R6, UR15, RZ ;  /* 0x0000000f06087c10 */ /* 0x000fe2000ff1e0ff */
[----:B------:R-:W-:-:S03]  /*9090*/  UIMAD UR5, UR12, UR8, URZ ;  /* 0x000000080c0572a4 */ /* 0x000fc6000f8e023f */
        /* <DEDUP_REMOVED lines=12> */
[----:B-----5:R-:W-:Y:S01]  /*9160*/  ISETP.GE.AND P1, PT, R15, UR5, PT ;  /* 0x000000050f007c0c */ /* 0x020fe2000bf26270 */
[----:B------:R-:W-:Y:S01]  /*9170*/  ULDC.64 UR8, c[0x0][0x3f8] ;  /* 0x0000fe0000087ab9 */ /* 0x000fe20000000a00 */
[----:B------:R-:W-:Y:S01]  /*9180*/  ISETP.GE.AND P0, PT, R14, UR5, PT ;  /* 0x000000050e007c0c */ /* 0x000fe2000bf06270 */
[----:B------:R-:W-:-:S04]  /*9190*/  IMAD R6, R4, UR11, R12 ;  /* 0x0000000b04067c24 */ /* 0x000fc8000f8e020c */
[----:B------:R-:W-:Y:S01]  /*91a0*/  IMAD.IADD R7, R6, 0x1, R11 ;  /* 0x0000000106077824 */ /* 0x000fe200078e020b */
[----:B------:R-:W-:-:S04]  /*91b0*/  LEA R6, P4, R10, UR8, 0x1 ;  /* 0x000000080a067c11 */ /* 0x000fc8000f8808ff */
[----:B------:R-:W-:-:S05]  /*91c0*/  LEA.HI.X R7, R10, UR9, R7, 0x1, P4 ;  /* 0x000000090a077c11 */ /* 0x000fca000a0f0c07 */
[----:B------:R1:W-:Y:S04]  /*91d0*/  @!P2 STG.E.128 desc[UR6][R6.64], RZ ;  /* 0x000000ff0600a986 */ /* 0x0003e8000c101d06 */
[----:B------:R1:W-:Y:S04]  /*91e0*/  @!P1 STG.E.128 desc[UR6][R6.64+0x80], RZ ;  /* 0x000080ff06009986 */ /* 0x0003e8000c101d06 */
[----:B------:R1:W-:Y:S02]  /*91f0*/  @!P0 STG.E.128 desc[UR6][R6.64+0x100], RZ ;  /* 0x000100ff06008986 */ /* 0x0003e4000c101d06 */
.L_x_42:
[----:B------:R-:W-:Y:S05]  /*9200*/  BSYNC B0 ;  /* 0x0000000000007941 */ /* 0x000fea0003800000 */
.L_x_41:
[----:B------:R-:W-:Y:S05]  /*9210*/  @P3 BRA `(.L_x_34) ;  /* 0x0000000000483947 */ /* 0x000fea0003800000 */
[----:B------:R-:W-:Y:S01]  /*9220*/  IADD3 R4, P0, R4, 0x20, RZ ;  /* 0x0000002004047810 */ /* 0x000fe20007f1e0ff */
[----:B------:R-:W-:Y:S01]  /*9230*/  ULDC UR5, c[0x0][0x2d0] ;  /* 0x0000b40000057ab9 */ /* 0x000fe20000000800 */
[----:B-1----:R-:W-:Y:S01]  /*9240*/  MOV R7, R5 ;  /* 0x0000000500077202 */ /* 0x002fe20000000f00 */
[----:B------:R-:W-:Y:S01]  /*9250*/  ULDC.64 UR8, c[0x0][0x3f8] ;  /* 0x0000fe0000087ab9 */ /* 0x000fe20000000a00 */
[----:B------:R-:W-:Y:S01]  /*9260*/  ISETP.GE.AND P2, PT, R16, UR5, PT ;  /* 0x0000000510007c0c */ /* 0x000fe2000bf46270 */
[----:B------:R-:W-:Y:S01]  /*9270*/  IMAD.X R6, RZ, RZ, R13, P0 ;  /* 0x000000ffff067224 */ /* 0x000fe200000e060d */
[----:B-----5:R-:W-:Y:S02]  /*9280*/  ISETP.GE.AND P1, PT, R15, UR5, PT ;  /* 0x000000050f007c0c */ /* 0x020fe4000bf26270 */
[----:B------:R-:W-:Y:S01]  /*9290*/  ISETP.GE.AND P0, PT, R14, UR5, PT ;  /* 0x000000050e007c0c */ /* 0x000fe2000bf06270 */
[----:B------:R-:W-:Y:S02]  /*92a0*/  IMAD R9, R6, UR10, RZ ;  /* 0x0000000a06097c24 */ /* 0x000fe4000f8e02ff */
[----:B------:R-:W-:-:S02]  /*92b0*/  IMAD.MOV.U32 R6, RZ, RZ, R8 ;  /* 0x000000ffff067224 */ /* 0x000fc400078e0008 */
[C---:B------:R-:W-:Y:S02]  /*92c0*/  IMAD R5, R4.reuse, UR11, R9 ;  /* 0x0000000b04057c24 */ /* 0x040fe4000f8e0209 */
[----:B------:R-:W-:-:S04]  /*92d0*/  IMAD.WIDE.U32 R6, R4, UR10, R6 ;  /* 0x0000000a04067c25 */ /* 0x000fc8000f8e0006 */
[----:B------:R-:W-:Y:S01]  /*92e0*/  IMAD.IADD R5, R5, 0x1, R7 ;  /* 0x0000000105057824 */ /* 0x000fe200078e0207 */
[----:B------:R-:W-:-:S04]  /*92f0*/  LEA R4, P3, R6, UR8, 0x1 ;  /* 0x0000000806047c11 */ /* 0x000fc8000f8608ff */
[----:B------:R-:W-:-:S05]  /*9300*/  LEA.HI.X R5, R6, UR9, R5, 0x1, P3 ;  /* 0x0000000906057c11 */ /* 0x000fca00098f0c05 */
[----:B------:R2:W-:Y:S04]  /*9310*/  @!P2 STG.E.128 desc[UR6][R4.64], RZ ;  /* 0x000000ff0400a986 */ /* 0x0005e8000c101d06 */
[----:B------:R2:W-:Y:S04]  /*9320*/  @!P1 STG.E.128 desc[UR6][R4.64+0x80], RZ ;  /* 0x000080ff04009986 */ /* 0x0005e8000c101d06 */
[----:B------:R2:W-:Y:S02]  /*9330*/  @!P0 STG.E.128 desc[UR6][R4.64+0x100], RZ ;  /* 0x000100ff04008986 */ /* 0x0005e4000c101d06 */
.L_x_34:
[----:B------:R-:W-:Y:S05]  /*9340*/  BSYNC B1 ;  /* 0x0000000000017941 */ /* 0x000fea0003800000 */
.L_x_1:
[----:B------:R-:W-:Y:S02]  /*9350*/  ULDC UR5, c[0x0][0xc] ;  /* 0x0000030000057ab9 */ /* 0x000fe40000000800 */
[----:B------:R-:W-:-:S04]  /*9360*/  UIADD3 UR26, UR5, UR26, URZ ;  /* 0x0000001a051a7290 */ /* 0x000fc8000fffe03f */
[----:B------:R-:W-:-:S06]  /*9370*/  UISETP.GE.AND UP0, UPT, UR26, UR59, UPT ;  /* 0x0000003b1a00728c */ /* 0x000fcc000bf06270 */
[----:B------:R-:W-:-:S13]  /*9380*/  PLOP3.LUT P0, PT, PT, PT, UP0, 0x80, 0x0 ;  /* 0x000000000000781c */ /* 0x000fda0003f0f008 */
[----:B------:R-:W-:Y:S05]  /*9390*/  @P0 BRA `(.L_x_43) ;  /* 0x0000000000040947 */ /* 0x000fea0003800000 */
[----:B------:R-:W-:Y:S05]  /*93a0*/  BRA `(.L_x_44) ;  /* 0xffffff7400f07947 */ /* 0x000fea000383ffff */
.L_x_43:
[----:B------:R-:W-:Y:S05]  /*93b0*/  EXIT ;  /* 0x000000000000794d */ /* 0x000fea0003800000 */
.L_x_45:
[----:B------:R-:W-:-:S00]  /*93c0*/  BRA `(.L_x_45) ;  /* 0xfffffffc00fc7947 */ /* 0x000fc0000383ffff */
[----:B------:R-:W-:-:S00]  /*93d0*/  NOP ;  /* 0x0000000000007918 */ /* 0x000fc00000000000 */
        /* <DEDUP_REMOVED lines=10> */
.L_x_1582:


//--------------------- .text._ZN5flash44flash_bwd_dq_dk_dv_loop_seqk_parallel_kernelI23Flash_bwd_kernel_traitsILi192ELi64ELi64ELi8ELi4ELi2ELi2ELb1ELb1EN7cutlass6half_tE19Flash_kernel_traitsILi192ELi64ELi64ELi8ES3_EELb0ELb0ELb1ELb0ELb0ELb0ELb0EEEvNS_16Flash_bwd_paramsE --------------------------
	.section	.text._ZN5flash44flash_bwd_dq_dk_dv_loop_seqk_parallel_kernelI23Flash_bwd_kernel_traitsILi192ELi64ELi64ELi8ELi4ELi2ELi2ELb1ELb1EN7cutlass6half_tE19Flash_kernel_traitsILi192ELi64ELi64ELi8ES3_EELb0ELb0ELb1ELb0ELb0ELb0ELb0EEEvNS_16Flash_bwd_paramsE,"ax",@progbits
	.align	128
        .global         _ZN5flash44flash_bwd_dq_dk_dv_loop_seqk_parallel_kernelI23Flash_bwd_kernel_traitsILi192ELi64ELi64ELi8ELi4ELi2ELi2ELb1ELb1EN7cutlass6half_tE19Flash_kernel_traitsILi192ELi64ELi64ELi8ES3_EELb0ELb0ELb1ELb0ELb0ELb0ELb0EEEvNS_16Flash_bwd_paramsE
        .type           _ZN5flash44flash_bwd_dq_dk_dv_loop_seqk_parallel_kernelI23Flash_bwd_kernel_traitsILi192ELi64ELi64ELi8ELi4ELi2ELi2ELb1ELb1EN7cutlass6half_tE19Flash_kernel_traitsILi192ELi64ELi64ELi8ES3_EELb0ELb0ELb1ELb0ELb0ELb0ELb0EEEvNS_16Flash_bwd_paramsE,@function
        .size           _ZN5flash44flash_bwd_dq_dk_dv_loop_seqk_parallel_kernelI23Flash_bwd_kernel_traitsILi192ELi64ELi64ELi8ELi4ELi2ELi2ELb1ELb1EN7cutlass6half_tE19Flash_kernel_traitsILi192ELi64ELi64ELi8ES3_EELb0ELb0ELb1ELb0ELb0ELb0ELb0EEEvNS_16Flash_bwd_paramsE,(.L_x_1583 - _ZN5flash44flash_bwd_dq_dk_dv_loop_seqk_parallel_kernelI23Flash_bwd_kernel_traitsILi192ELi64ELi64ELi8ELi4ELi2ELi2ELb1ELb1EN7cutlass6half_tE19Flash_kernel_traitsILi192ELi64ELi64ELi8ES3_EELb0ELb0ELb1ELb0ELb0ELb0ELb0EEEvNS_16Flash_bwd_paramsE)
        .other          _ZN5flash44flash_bwd_dq_dk_dv_loop_seqk_parallel_kernelI23Flash_bwd_kernel_traitsILi192ELi64ELi64ELi8ELi4ELi2ELi2ELb1ELb1EN7cutlass6half_tE19Flash_kernel_traitsILi192ELi64ELi64ELi8ES3_EELb0ELb0ELb1ELb0ELb0ELb0ELb0EEEvNS_16Flash_bwd_paramsE,@"STO_CUDA_ENTRY STV_DEFAULT"
_ZN5flash44flash_bwd_dq_dk_dv_loop_seqk_parallel_kernelI23Flash_bwd_kernel_traitsILi192ELi64ELi64ELi8ELi4ELi2ELi2ELb1ELb1EN7cutlass6half_tE19Flash_kernel_traitsILi192ELi64ELi64ELi8ES3_EELb0ELb0ELb1ELb0ELb0ELb0ELb0EEEvNS_16Flash_bwd_paramsE:
.text._ZN5flash44flash_bwd_dq_dk_dv_loop_seqk_parallel_kernelI23Flash_bwd_kernel_traitsILi192ELi64ELi64ELi8ELi4ELi2ELi2ELb1ELb1EN7cutlass6half_tE19Flash_kernel_traitsILi192ELi64ELi64ELi8ES3_EELb0ELb0ELb1ELb0ELb0ELb0ELb0EEEvNS_16Flash_bwd_paramsE:
[----:B------:R-:W1:Y:S08]  /*0000*/  LDC R1, c[0x0][0x28] ;  /* 0x00000a00ff017b82 */ /* 0x000e700000000800 */
[----:B------:R-:W2:Y:S01]  /*0010*/  S2UR UR30, SR_CTAID.X ;  /* 0x00000000001e79c3 */ /* 0x000ea20000002500 */
[----:B------:R-:W-:Y:S01]  /*0020*/  ULDC UR4, c[0x0][0x2c8] ;  /* 0x0000b20000047ab9 */ /* 0x000fe20000000800 */
[----:B-1----:R-:W-:Y:S01]  /*0030*/  VIADD R1, R1, 0xffffff08 ;  /* 0xffffff0801017836 */ /* 0x002fe20000000000 */
[----:B------:R-:W-:-:S04]  /*0040*/  UIADD3 UR5, UR4, 0x3f, URZ ;  /* 0x0000003f04057890 */ /* 0x000fc8000fffe03f */
[----:B------:R-:W-:-:S04]  /*0050*/  USHF.R.S32.HI UR4, URZ, 0x1f, UR5 ;  /* 0x0000001f3f047899 */ /* 0x000fc80008011405 */
[----:B------:R-:W-:-:S04]  /*0060*/  ULEA.HI UR4, UR4, UR5, URZ, 0x6 ;  /* 0x0000000504047291 */ /* 0x000fc8000f8f303f */
[----:B------:R-:W-:-:S06]  /*0070*/  USHF.R.S32.HI UR6, URZ, 0x6, UR4 ;  /* 0x000000063f067899 */ /* 0x000fcc0008011404 */
[----:B------:R-:W-:Y:S01]  /*0080*/  MOV R0, UR6 ;  /* 0x0000000600007c02 */ /* 0x000fe20008000f00 */
[----:B--2---:R-:W-:-:S04]  /*0090*/  UISETP.GE.AND UP0, UPT, UR30, UR6, UPT ;  /* 0x000000061e00728c */ /* 0x004fc8000bf06270 */
[----:B------:R1:W-:Y:S02]  /*00a0*/  STL [R1+0x88], R0 ;  /* 0x0000880001007387 */ /* 0x0003e40000100800 */
[----:B------:R-:W-:-:S13]  /*00b0*/  PLOP3.LUT P0, PT, PT, PT, UP0, 0x80, 0x0 ;  /* 0x000000000000781c */ /* 0x000fda0003f0f008 */
[----:B------:R-:W-:Y:S05]  /*00c0*/  @P0 EXIT ;  /* 0x000000000000094d */ /* 0x000fea0003800000 */
[----:B------:R-:W2:Y:S01]  /*00d0*/  S2R R16, SR_TID.X ;  /* 0x0000000000107919 */ /* 0x000ea20000002100 */
[----:B------:R-:W3:Y:S01]  /*00e0*/  S2UR UR4, SR_CgaCtaId ;  /* 0x00000000000479c3 */ /* 0x000ee20000008800 */
[----:B------:R-:W-:Y:S01]  /*00f0*/  UMOV UR5, 0x400 ;  /* 0x0000040000057882 */ /* 0x000fe20000000000 */
[----:B------:R-:W-:Y:S01]  /*0100*/  UMOV UR6, 0x400 ;  /* 0x0000040000067882 */ /* 0x000fe20000000000 */
[----:B------:R-:W-:-:S05]  /*0110*/  ULDC UR60, c[0x0][0x394] ;  /* 0x0000e500003c7ab9 */ /* 0x000fca0000000800 */
[----:B------:R-:W4:Y:S08]  /*0120*/  S2UR UR56, SR_CTAID.Z ;  /* 0x00000000003879c3 */ /* 0x000f300000002700 */
[----:B------:R-:W5:Y:S08]  /*0130*/  S2UR UR48, SR_CTAID.Y ;  /* 0x00000000003079c3 */ /* 0x000f700000002600 */
[----:B------:R-:W5:Y:S01]  /*0140*/  S2UR UR7, SR_CgaCtaId ;  /* 0x00000000000779c3 */ /* 0x000f620000008800 */
[----:B---3--:R-:W-:Y:S01]  /*0150*/  ULEA UR5, UR4, UR5, 0x18 ;  /* 0x0000000504057291 */ /* 0x008fe2000f8ec03f */
[----:B--2---:R-:W-:Y:S01]  /*0160*/  SHF.R.S32.HI R12, RZ, 0x1f, R16 ;  /* 0x0000001fff0c7819 */ /* 0x004fe20000011410 */
[----:B----4-:R-:W-:-:S03]  /*0170*/  USHF.R.S32.HI UR4, URZ, 0x1f, UR56 ;  /* 0x0000001f3f047899 */ /* 0x010fc60008011438 */
[CC--:B------:R-:W-:Y:S02]  /*0180*/  LEA.HI R5, R12.reuse, R16.reuse, RZ, 0x5 ;  /* 0x000000100c057211 */ /* 0x0c0fe400078f28ff */
[CC--:B------:R-:W-:Y:S02]  /*0190*/  LEA.HI R19, R12.reuse, R16.reuse, RZ, 0x2 ;  /* 0x000000100c137211 */ /* 0x0c0fe400078f10ff */
[--C-:B------:R-:W-:Y:S02]  /*01a0*/  SHF.R.S32.HI R6, RZ, 0x5, R5.reuse ;  /* 0x00000005ff067819 */ /* 0x100fe40000011405 */
[----:B-1----:R-:W-:Y:S02]  /*01b0*/  SHF.R.S32.HI R0, RZ, 0x1f, R5 ;  /* 0x0000001fff007819 */ /* 0x002fe40000011405 */
[----:B------:R-:W-:Y:S02]  /*01c0*/  LEA.HI R9, R12, R16, RZ, 0x4 ;  /* 0x000000100c097211 */ /* 0x000fe400078f20ff */
[----:B------:R-:W-:-:S02]  /*01d0*/  LEA.HI R0, R0, R6, RZ, 0x2 ;  /* 0x0000000600007211 */ /* 0x000fc400078f10ff */
[----:B------:R-:W-:Y:S02]  /*01e0*/  LEA.HI R2, R5, R6, RZ, 0x1 ;  /* 0x0000000605027211 */ /* 0x000fe400078f08ff */
[--C-:B------:R-:W-:Y:S02]  /*01f0*/  SHF.R.S32.HI R10, RZ, 0x2, R19.reuse ;  /* 0x00000002ff0a7819 */ /* 0x100fe40000011413 */
[----:B------:R-:W-:Y:S02]  /*0200*/  SHF.R.S32.HI R4, RZ, 0x1f, R19 ;  /* 0x0000001fff047819 */ /* 0x000fe40000011413 */
[----:B------:R-:W-:Y:S02]  /*0210*/  SHF.R.S32.HI R7, RZ, 0x4, R9 ;  /* 0x00000004ff077819 */ /* 0x000fe40000011409 */
[----:B------:R-:W-:Y:S02]  /*0220*/  LOP3.LUT R3, R0, 0xfffffffc, RZ, 0xc0, !PT ;  /* 0xfffffffc00037812 */ /* 0x000fe400078ec0ff */
[----:B------:R-:W-:-:S02]  /*0230*/  LOP3.LUT R0, R2, 0xfffffffe, RZ, 0xc0, !PT ;  /* 0xfffffffe02007812 */ /* 0x000fc400078ec0ff */
[----:B------:R-:W-:Y:S01]  /*0240*/  LEA.HI R2, R4, R10, RZ, 0x3 ;  /* 0x0000000a04027211 */ /* 0x000fe200078f18ff */
[C---:B------:R-:W-:Y:S01]  /*0250*/  IMAD.IADD R15, R6.reuse, 0x1, -R3 ;  /* 0x00000001060f7824 */ /* 0x040fe200078e0a03 */
[----:B------:R-:W-:Y:S01]  /*0260*/  LEA.HI R8, R9, R7, RZ, 0x1 ;  /* 0x0000000709087211 */ /* 0x000fe200078f08ff */
[----:B------:R-:W-:Y:S01]  /*0270*/  IMAD.IADD R14, R6, 0x1, -R0 ;  /* 0x00000001060e7824 */ /* 0x000fe200078e0a00 */
[----:B------:R-:W-:Y:S02]  /*0280*/  LOP3.LUT R0, R2, 0xfffffff8, RZ, 0xc0, !PT ;  /* 0xfffffff802007812 */ /* 0x000fe400078ec0ff */
[----:B------:R-:W-:Y:S02]  /*0290*/  LOP3.LUT R4, R8, 0xfffffffe, RZ, 0xc0, !PT ;  /* 0xfffffffe08047812 */ /* 0x000fe400078ec0ff */
[----:B------:R-:W-:Y:S01]  /*02a0*/  LEA.HI R17, R12, R16, RZ, 0x3 ;  /* 0x000000100c117211 */ /* 0x000fe200078f18ff */
[----:B------:R-:W-:Y:S01]  /*02b0*/  IMAD.IADD R8, R10, 0x1, -R0 ;  /* 0x000000010a087824 */ /* 0x000fe200078e0a00 */
[----:B------:R-:W-:Y:S01]  /*02c0*/  LOP3.LUT R2, R5, 0xffffffe0, RZ, 0xc0, !PT ;  /* 0xffffffe005027812 */ /* 0x000fe200078ec0ff */
[----:B------:R-:W-:Y:S01]  /*02d0*/  IMAD.IADD R11, R7, 0x1, -R4 ;  /* 0x00000001070b7824 */ /* 0x000fe200078e0a04 */
[----:B------:R-:W-:-:S02]  /*02e0*/  SHF.R.S32.HI R3, RZ, 0x3, R17 ;  /* 0x00000003ff037819 */ /* 0x000fc40000011411 */
[----:B------:R-:W-:Y:S01]  /*02f0*/  LOP3.LUT R0, R17, 0xfffffff8, RZ, 0xc0, !PT ;  /* 0xfffffff811007812 */ /* 0x000fe200078ec0ff */
[----:B------:R-:W-:Y:S01]  /*0300*/  IMAD.IADD R4, R16, 0x1, -R2 ;  /* 0x0000000110047824 */ /* 0x000fe200078e0a02 */
[----:B------:R-:W-:Y:S01]  /*0310*/  LOP3.LUT R2, R9, 0xfffffff0, RZ, 0xc0, !PT ;  /* 0xfffffff009027812 */ /* 0x000fe200078ec0ff */
[----:B------:R-:W-:Y:S01]  /*0320*/  IMAD.SHL.U32 R3, R3, 0x40, RZ ;  /* 0x0000004003037824 */ /* 0x000fe200078e00ff */
[----:B------:R-:W-:Y:S01]  /*0330*/  LEA.HI R7, R12, R16, RZ, 0x7 ;  /* 0x000000100c077211 */ /* 0x000fe200078f38ff */
[C---:B------:R-:W-:Y:S01]  /*0340*/  IMAD.IADD R0, R16.reuse, 0x1, -R0 ;  /* 0x0000000110007824 */ /* 0x040fe200078e0a00 */
[----:B------:R-:W-:Y:S01]  /*0350*/  SHF.R.S32.HI R5, RZ, 0x1f, R4 ;  /* 0x0000001fff057819 */ /* 0x000fe20000011404 */
[----:B------:R-:W-:Y:S01]  /*0360*/  IMAD.IADD R2, R16, 0x1, -R2 ;  /* 0x0000000110027824 */ /* 0x000fe200078e0a02 */
[----:B------:R-:W-:Y:S01]  /*0370*/  LOP3.LUT R3, R3, 0x1c0, RZ, 0xc0, !PT ;  /* 0x000001c003037812 */ /* 0x000fe200078ec0ff */
[----:B------:R-:W-:Y:S01]  /*0380*/  IMAD.SHL.U32 R20, R0, 0x8, RZ ;  /* 0x0000000800147824 */ /* 0x000fe200078e00ff */
[----:B------:R-:W-:-:S02]  /*0390*/  LEA.HI R18, R5, R4, RZ, 0x2 ;  /* 0x0000000405127211 */ /* 0x000fc400078f10ff */
[----:B------:R-:W-:Y:S02]  /*03a0*/  SHF.R.S32.HI R5, RZ, 0x1f, R2 ;  /* 0x0000001fff057819 */ /* 0x000fe40000011402 */
[----:B------:R-:W-:Y:S01]  /*03b0*/  LOP3.LUT R4, R3, 0x38, R20, 0xf8, !PT ;  /* 0x0000003803047812 */ /* 0x000fe200078ef814 */
[----:B------:R-:W-:Y:S01]  /*03c0*/  STL [R1+0x48], R20 ;  /* 0x0000481401007387 */ /* 0x000fe20000100800 */
[----:B------:R-:W-:Y:S02]  /*03d0*/  SHF.R.U32.HI R3, RZ, 0x3, R3 ;  /* 0x00000003ff037819 */ /* 0x000fe40000011603 */
[C---:B------:R-:W-:Y:S02]  /*03e0*/  LOP3.LUT P4, RZ, R0.reuse, 0x4, RZ, 0xc0, !PT ;  /* 0x0000000400ff7812 */ /* 0x040fe4000788c0ff */
[----:B------:R-:W-:Y:S02]  /*03f0*/  LEA.HI R13, R5, R2, RZ, 0x3 ;  /* 0x00000002050d7211 */ /* 0x000fe400078f18ff */
[C---:B------:R-:W-:Y:S01]  /*0400*/  LOP3.LUT P3, RZ, R0.reuse, 0x2, RZ, 0xc0, !PT ;  /* 0x0000000200ff7812 */ /* 0x040fe2000786c0ff */
[----:B------:R-:W-:Y:S01]  /*0410*/  IMAD.SHL.U32 R0, R0, 0x40, RZ ;  /* 0x0000004000007824 */ /* 0x000fe200078e00ff */
[----:B------:R-:W-:Y:S01]  /*0420*/  LOP3.LUT R10, R4, R3, RZ, 0x3c, !PT ;  /* 0x00000003040a7212 */ /* 0x000fe200078e3cff */
[----:B------:R-:W-:Y:S01]  /*0430*/  IMAD.SHL.U32 R3, R14, 0x10, RZ ;  /* 0x000000100e037824 */ /* 0x000fe200078e00ff */
[----:B------:R-:W-:-:S02]  /*0440*/  LOP3.LUT R4, R13, 0xfffffff8, RZ, 0xc0, !PT ;  /* 0xfffffff80d047812 */ /* 0x000fc400078ec0ff */
[----:B------:R-:W-:Y:S02]  /*0450*/  LOP3.LUT R0, R0, 0x1c0, RZ, 0xc0, !PT ;  /* 0x000001c000007812 */ /* 0x000fe400078ec0ff */
[----:B------:R-:W-:Y:S01]  /*0460*/  SHF.R.S32.HI R7, RZ, 0x7, R7 ;  /* 0x00000007ff077819 */ /* 0x000fe20000011407 */
[----:B------:R-:W-:Y:S01]  /*0470*/  IMAD.IADD R9, R2, 0x1, -R4 ;  /* 0x0000000102097824 */ /* 0x000fe200078e0a04 */
[C---:B------:R-:W-:Y:S02]  /*0480*/  LOP3.LUT R5, R0.reuse, 0x8, R17, 0xf8, !PT ;  /* 0x0000000800057812 */ /* 0x040fe400078ef811 */
[----:B------:R-:W-:Y:S01]  /*0490*/  LOP3.LUT R4, R0, 0x10, R3, 0xf8, !PT ;  /* 0x0000001000047812 */ /* 0x000fe200078ef803 */
[----:B------:R-:W-:Y:S01]  /*04a0*/  IMAD.SHL.U32 R3, R11, 0x200, RZ ;  /* 0x000002000b037824 */ /* 0x000fe200078e00ff */
[----:B------:R-:W-:Y:S02]  /*04b0*/  SHF.R.U32.HI R0, RZ, 0x3, R0 ;  /* 0x00000003ff007819 */ /* 0x000fe40000011600 */
[----:B------:R-:W-:Y:S01]  /*04c0*/  LOP3.LUT R2, R8, 0x1, RZ, 0xc0, !PT ;  /* 0x0000000108027812 */ /* 0x000fe200078ec0ff */
[----:B------:R-:W-:Y:S01]  /*04d0*/  IMAD R6, R7, 0x800, R3 ;  /* 0x0000080007067824 */ /* 0x000fe200078e0203 */
[----:B------:R-:W-:-:S02]  /*04e0*/  LEA.HI R12, R12, R16, RZ, 0x6 ;  /* 0x000000100c0c7211 */ /* 0x000fc400078f30ff */
[----:B------:R-:W-:Y:S02]  /*04f0*/  LOP3.LUT R5, R5, R0, RZ, 0x3c, !PT ;  /* 0x0000000005057212 */ /* 0x000fe400078e3cff */
[----:B------:R-:W-:Y:S02]  /*0500*/  ISETP.NE.U32.AND P0, PT, R2, 0x1, PT ;  /* 0x000000010200780c */ /* 0x000fe40003f05070 */
[----:B------:R-:W-:Y:S01]  /*0510*/  LOP3.LUT R4, R4, 0x8, R17, 0xf8, !PT ;  /* 0x0000000804047812 */ /* 0x000fe200078ef811 */
[----:B------:R-:W-:Y:S01]  /*0520*/  IMAD.IADD R17, R6, 0x1, R5 ;  /* 0x0000000106117824 */ /* 0x000fe200078e0205 */
[----:B------:R-:W-:Y:S01]  /*0530*/  SHF.R.S32.HI R2, RZ, 0x6, R12 ;  /* 0x00000006ff027819 */ /* 0x000fe2000001140c */
[----:B------:R-:W-:Y:S01]  /*0540*/  IMAD.SHL.U32 R6, R11, 0x20, RZ ;  /* 0x000000200b067824 */ /* 0x000fe200078e00ff */
[----:B------:R-:W-:Y:S01]  /*0550*/  LOP3.LUT R3, R3, R4, R0, 0xf6, !PT ;  /* 0x0000000403037212 */ /* 0x000fe200078ef600 */
[----:B------:R-:W-:Y:S01]  /*0560*/  IMAD.SHL.U32 R4, R7, 0x20, RZ ;  /* 0x0000002007047824 */ /* 0x000fe200078e00ff */
[----:B------:R-:W-:Y:S01]  /*0570*/  LOP3.LUT R0, R19, 0x7ffffffc, RZ, 0xc0, !PT ;  /* 0x7ffffffc13007812 */ /* 0x000fe200078ec0ff */
[----:B------:R-:W-:Y:S01]  /*0580*/  IMAD R10, R2, 0x200, R10 ;  /* 0x00000200020a7824 */ /* 0x000fe200078e020a */
[----:B------:R-:W-:Y:S01]  /*0590*/  R2P PR, R8, 0x6 ;  /* 0x0000000608007804 */ /* 0x000fe20000000000 */
[----:B------:R-:W-:Y:S01]  /*05a0*/  IMAD.SHL.U32 R5, R2, 0x8, RZ ;  /* 0x0000000802057824 */ /* 0x000fe200078e00ff */
[C---:B------:R-:W-:Y:S01]  /*05b0*/  LOP3.LUT P6, RZ, R9.reuse, 0x4, RZ, 0xc0, !PT ;  /* 0x0000000409ff7812 */ /* 0x040fe200078cc0ff */
[----:B------:R-:W-:Y:S01]  /*05c0*/  IMAD.SHL.U32 R2, R8, 0x40, RZ ;  /* 0x0000004008027824 */ /* 0x000fe200078e00ff */
[----:B------:R-:W-:Y:S01]  /*05d0*/  LOP3.LUT P5, RZ, R9, 0x2, RZ, 0xc0, !PT ;  /* 0x0000000209ff7812 */ /* 0x000fe200078ac0ff */
[C---:B------:R-:W-:Y:S01]  /*05e0*/  IMAD.IADD R8, R16.reuse, 0x1, -R0 ;  /* 0x0000000110087824 */ /* 0x040fe200078e0a00 */
[----:B------:R-:W-:Y:S01]  /*05f0*/  LEA R3, R3, UR5, 0x1 ;  /* 0x0000000503037c11 */ /* 0x000fe2000f8e08ff */
[----:B------:R-:W-:Y:S01]  /*0600*/  IMAD.SHL.U32 R16, R16, 0x2, RZ ;  /* 0x0000000210107824 */ /* 0x000fe200078e00ff */
[----:B------:R-:W-:-:S02]  /*0610*/  LOP3.LUT R0, R2, 0x1c0, RZ, 0xc0, !PT ;  /* 0x000001c002007812 */ /* 0x000fc400078ec0ff */
[----:B------:R-:W-:Y:S02]  /*0620*/  LOP3.LUT R2, R5, 0x18, RZ, 0xc0, !PT ;  /* 0x0000001805027812 */ /* 0x000fe400078ec0ff */
[----:B------:R-:W-:Y:S02]  /*0630*/  SHF.R.U32.HI R5, RZ, 0x3, R0 ;  /* 0x00000003ff057819 */ /* 0x000fe40000011600 */
[----:B------:R-:W-:Y:S02]  /*0640*/  LOP3.LUT R12, R4, 0x6, R16, 0xf8, !PT ;  /* 0x00000006040c7812 */ /* 0x000fe400078ef810 */
[----:B------:R-:W-:Y:S02]  /*0650*/  LOP3.LUT R7, R2, 0x20, R6, 0xf8, !PT ;  /* 0x0000002002077812 */ /* 0x000fe400078ef806 */
[----:B------:R-:W-:Y:S01]  /*0660*/  LOP3.LUT R4, R0, 0x20, R4, 0xf8, !PT ;  /* 0x0000002000047812 */ /* 0x000fe200078ef804 */
[----:B------:R1:W-:Y:S01]  /*0670*/  STL [R1+0x84], R12 ;  /* 0x0000840c01007387 */ /* 0x0003e20000100800 */
[----:B------:R-:W-:Y:S01]  /*0680*/  LOP3.LUT R6, R5, R0, R2, 0x1e, !PT ;  /* 0x0000000005067212 */ /* 0x000fe200078e1e02 */
[----:B------:R-:W-:Y:S01]  /*0690*/  IMAD.SHL.U32 R0, R8, 0x2, RZ ;  /* 0x0000000208007824 */ /* 0x000fe200078e00ff */
[----:B------:R-:W-:Y:S01]  /*06a0*/  LOP3.LUT R5, R4, R5, RZ, 0x3c, !PT ;  /* 0x0000000504057212 */ /* 0x000fe200078e3cff */
[----:B------:R-:W-:-:S02]  /*06b0*/  IMAD.SHL.U32 R2, R9, 0x40, RZ ;  /* 0x0000004009027824 */ /* 0x000fc400078e00ff */
[--C-:B------:R-:W-:Y:S02]  /*06c0*/  IMAD R4, R15, 0x400, R0.reuse ;  /* 0x000004000f047824 */ /* 0x100fe400078e0200 */
[----:B------:R-:W-:Y:S02]  /*06d0*/  IMAD R0, R14, 0x400, R0 ;  /* 0x000004000e007824 */ /* 0x000fe400078e0200 */
[----:B------:R-:W-:Y:S02]  /*06e0*/  IMAD.IADD R16, R4, 0x1, R5 ;  /* 0x0000000104107824 */ /* 0x000fe400078e0205 */
[----:B------:R-:W-:Y:S01]  /*06f0*/  IMAD.SHL.U32 R4, R11, 0x8, RZ ;  /* 0x000000080b047824 */ /* 0x000fe200078e00ff */
[----:B------:R-:W-:Y:S01]  /*0700*/  LEA R11, R10, UR5, 0x1 ;  /* 0x000000050a0b7c11 */ /* 0x000fe2000f8e08ff */
[----:B------:R-:W-:Y:S02]  /*0710*/  IMAD.SHL.U32 R8, R13, 0x40, RZ ;  /* 0x000000400d087824 */ /* 0x000fe400078e00ff */
[----:B------:R-:W-:-:S03]  /*0720*/  VIADD R13, R20, 0x80 ;  /* 0x00000080140d7836 */ /* 0x000fc60000000000 */
[----:B------:R-:W-:-:S05]  /*0730*/  LOP3.LUT R8, R8, 0xfffffe00, RZ, 0xc0, !PT ;  /* 0xfffffe0008087812 */ /* 0x000fca00078ec0ff */
[----:B------:R-:W-:Y:S02]  /*0740*/  IMAD R9, R14, 0x400, R8 ;  /* 0x000004000e097824 */ /* 0x000fe400078e0208 */
[----:B-1----:R-:W-:Y:S01]  /*0750*/  IMAD.IADD R12, R0, 0x1, R6 ;  /* 0x00000001000c7824 */ /* 0x002fe200078e0206 */
[----:B------:R-:W-:Y:S01]  /*0760*/  LOP3.LUT R0, R2, 0x1c0, RZ, 0xc0, !PT ;  /* 0x000001c002007812 */ /* 0x000fe200078ec0ff */
[----:B------:R-:W-:Y:S02]  /*0770*/  IMAD.MOV.U32 R6, RZ, RZ, 0x20 ;  /* 0x00000020ff067424 */ /* 0x000fe400078e00ff */
[----:B------:R-:W-:Y:S01]  /*0780*/  VIADD R14, R20, 0x40 ;  /* 0x00000040140e7836 */ /* 0x000fe20000000000 */
[----:B------:R-:W-:Y:S02]  /*0790*/  SHF.R.U32.HI R2, RZ, 0x3, R0 ;  /* 0x00000003ff027819 */ /* 0x000fe40000011600 */
[----:B------:R-:W-:Y:S02]  /*07a0*/  LOP3.LUT R4, R0, 0x8, R4, 0xf8, !PT ;  /* 0x0000000800047812 */ /* 0x000fe400078ef804 */
[----:B------:R-:W-:Y:S01]  /*07b0*/  LOP3.LUT R5, R2, R7, R0, 0x1e, !PT ;  /* 0x0000000702057212 */ /* 0x000fe200078e1e00 */
[----:B------:R-:W-:Y:S01]  /*07c0*/  IMAD R7, R15, 0x400, R8 ;  /* 0x000004000f077824 */ /* 0x000fe200078e0208 */
[----:B------:R-:W-:-:S02]  /*07d0*/  SHF.R.S32.HI R0, RZ, 0x2, R18 ;  /* 0x00000002ff007819 */ /* 0x000fc40000011412 */
[----:B------:R-:W-:Y:S02]  /*07e0*/  LOP3.LUT R2, R4, R2, RZ, 0x3c, !PT ;  /* 0x0000000204027212 */ /* 0x000fe400078e3cff */
[----:B------:R-:W-:Y:S01]  /*07f0*/  LOP3.LUT R8, R5, R8, RZ, 0xfc, !PT ;  /* 0x0000000805087212 */ /* 0x000fe200078efcff */
[----:B------:R-:W-:Y:S02]  /*0800*/  IMAD R4, R15, 0x10, R0 ;  /* 0x000000100f047824 */ /* 0x000fe400078e0200 */
[----:B------:R-:W-:Y:S01]  /*0810*/  IMAD.U32 R0, RZ, RZ, UR4 ;  /* 0x00000004ff007e24 */ /* 0x000fe2000f8e00ff */
[----:B-----5:R-:W-:Y:S01]  /*0820*/  USHF.L.U32 UR4, UR48, 0x7, URZ ;  /* 0x0000000730047899 */ /* 0x020fe2000800063f */
[----:B------:R-:W-:Y:S01]  /*0830*/  IMAD.IADD R7, R7, 0x1, R2 ;  /* 0x0000000107077824 */ /* 0x000fe200078e0202 */
[----:B------:R1:W-:Y:S01]  /*0840*/  STL [R1+0x80], R4 ;  /* 0x0000800401007387 */ /* 0x0003e20000100800 */
[----:B------:R-:W-:Y:S02]  /*0850*/  IMAD.IADD R9, R2, 0x1, R9 ;  /* 0x0000000102097824 */ /* 0x000fe400078e0209 */
[----:B------:R-:W-:Y:S01]  /*0860*/  IMAD.MOV.U32 R5, RZ, RZ, 0x40 ;  /* 0x00000040ff057424 */ /* 0x000fe200078e00ff */
[----:B------:R2:W-:Y:S01]  /*0870*/  STL [R1+0x68], R14 ;  /* 0x0000680e01007387 */ /* 0x0005e20000100800 */
[----:B------:R-:W-:Y:S01]  /*0880*/  IMAD.U32 R0, RZ, RZ, UR4 ;  /* 0x00000004ff007e24 */ /* 0x000fe2000f8e00ff */
[----:B------:R-:W-:-:S02]  /*0890*/  ULEA UR4, UR7, UR6, 0x18 ;  /* 0x0000000607047291 */ /* 0x000fc4000f8ec03f */
[----:B------:R-:W-:Y:S01]  /*08a0*/  USHF.R.S32.HI UR6, URZ, 0x1f, UR48 ;  /* 0x0000001f3f067899 */ /* 0x000fe20008011430 */
[----:B------:R3:W-:Y:S01]  /*08b0*/  STL [R1+0x6c], R13 ;  /* 0x00006c0d01007387 */ /* 0x0007e20000100800 */
[----:B------:R-:W-:-:S03]  /*08c0*/  USHF.R.S32.HI UR7, URZ, 0x1f, UR56 ;  /* 0x0000001f3f077899 */ /* 0x000fc60008011438 */
[----:B------:R4:W-:Y:S01]  /*08d0*/  STL [R1+0x2c], R11 ;  /* 0x00002c0b01007387 */ /* 0x0009e20000100800 */
[----:B------:R-:W-:Y:S01]  /*08e0*/  IMAD.U32 R0, RZ, RZ, UR6 ;  /* 0x00000006ff007e24 */ /* 0x000fe2000f8e00ff */
[----:B------:R-:W-:Y:S01]  /*08f0*/  UIADD3 UR6, UR5, 0x12000, URZ ;  /* 0x0001200005067890 */ /* 0x000fe2000fffe03f */
[----:B------:R-:W-:Y:S02]  /*0900*/  IMAD.MOV.U32 R0, RZ, RZ, -0x10 ;  /* 0xfffffff0ff007424 */ /* 0x000fe400078e00ff */
[----:B------:R-:W-:Y:S01]  /*0910*/  IMAD.U32 R2, RZ, RZ, UR7 ;  /* 0x00000007ff027e24 */ /* 0x000fe2000f8e00ff */
[----:B------:R-:W-:Y:S01]  /*0920*/  SEL R2, R6, 0xffffffe0, !P3 ;  /* 0xffffffe006027807 */ /* 0x000fe20005800000 */
[----:B------:R-:W-:Y:S01]  /*0930*/  UIADD3 UR7, UR5, 0xc000, URZ ;  /* 0x0000c00005077890 */ /* 0x000fe2000fffe03f */
[----:B------:R-:W-:Y:S02]  /*0940*/  SEL R10, R0, 0x10, !P0 ;  /* 0x00000010000a7807 */ /* 0x000fe40004000000 */
[----:B------:R-:W-:-:S02]  /*0950*/  LEA R0, R17, UR6, 0x1 ;  /* 0x0000000611007c11 */ /* 0x000fc4000f8e08ff */
[C---:B-1----:R-:W-:Y:S02]  /*0960*/  SEL R4, R5.reuse, 0xffffffc0, !P4 ;  /* 0xffffffc005047807 */ /* 0x042fe40006000000 */
[----:B------:R-:W-:Y:S02]  /*0970*/  SEL R6, R6, 0xffffffe0, !P5 ;  /* 0xffffffe006067807 */ /* 0x000fe40006800000 */
[----:B--2---:R-:W-:Y:S01]  /*0980*/  LEA R14, R16, UR5, 0x1 ;  /* 0x00000005100e7c11 */ /* 0x004fe2000f8e08ff */
[----:B------:R-:W-:Y:S01]  /*0990*/  IMAD.IADD R252, R0, 0x1, R4 ;  /* 0x0000000100fc7824 */ /* 0x000fe200078e0204 */
[----:B------:R-:W-:Y:S02]  /*09a0*/  SEL R5, R5, 0xffffffc0, !P6 ;  /* 0xffffffc005057807 */ /* 0x000fe40007000000 */
[----:B------:R-:W-:Y:S02]  /*09b0*/  LEA R9, R9, UR6, 0x1 ;  /* 0x0000000609097c11 */ /* 0x000fe4000f8e08ff */
[----:B---3--:R-:W-:Y:S01]  /*09c0*/  LEA R13, R12, UR7, 0x1 ;  /* 0x000000070c0d7c11 */ /* 0x008fe2000f8e08ff */
[----:B------:R-:W-:Y:S01]  /*09d0*/  VIADD R12, R14, 0x20 ;  /* 0x000000200e0c7836 */ /* 0x000fe20000000000 */
[----:B------:R-:W-:Y:S01]  /*09e0*/  ULDC.64 UR6, c[0x0][0x208] ;  /* 0x0000820000067ab9 */ /* 0x000fe20000000a00 */
[----:B----4-:R-:W-:Y:S01]  /*09f0*/  IMAD.IADD R11, R0, 0x1, R2 ;  /* 0x00000001000b7824 */ /* 0x010fe200078e0202 */
[----:B------:R-:W-:Y:S01]  /*0a00*/  IADD3 R2, R2, -0x6000, R0 ;  /* 0xffffa00002027810 */ /* 0x000fe20007ffe000 */
[----:B------:R-:W-:-:S03]  /*0a10*/  @P1 VIADD R12, R14, 0xffffffe0 ;  /* 0xffffffe00e0c1836 */ /* 0x000fc60000000000 */
        /* <DEDUP_REMOVED lines=8> */
[----:B-1----:R-:W-:-:S05]  /*0aa0*/  LEA R11, R7, UR5, 0x1 ;  /* 0x00000005070b7c11 */ /* 0x002fca000f8e08ff */
[----:B------:R-:W-:Y:S02]  /*0ab0*/  IMAD.IADD R7, R11, 0x1, R6 ;  /* 0x000000010b077824 */ /* 0x000fe400078e0206 */
        /* <DEDUP_REMOVED lines=8> */
[----:B--2---:R-:W-:Y:S02]  /*0b40*/  IMAD.IADD R4, R10, 0x1, R12 ;  /* 0x000000010a047824 */ /* 0x004fe400078e020c */
[----:B------:R-:W-:-:S03]  /*0b50*/  IMAD.IADD R10, R11, 0x1, R5 ;  /* 0x000000010b0a7824 */ /* 0x000fc600078e0205 */
[----:B------:R1:W-:Y:S04]  /*0b60*/  STL [R1+0x58], R4 ;  /* 0x0000580401007387 */ /* 0x0003e80000100800 */
[----:B------:R-:W-:Y:S04]  /*0b70*/  STL [R1+0xc], R7 ;  /* 0x00000c0701007387 */ /* 0x000fe80000100800 */
[----:B------:R-:W-:Y:S04]  /*0b80*/  STL [R1+0x18], R10 ;  /* 0x0000180a01007387 */ /* 0x000fe80000100800 */
[----:B------:R-:W-:Y:S01]  /*0b90*/  STL [R1+0x28], R8 ;  /* 0x0000280801007387 */ /* 0x000fe20000100800 */
[----:B-1----:R-:W-:-:S02]  /*0ba0*/  IMAD.IADD R4, R5, 0x1, R9 ;  /* 0x0000000105047824 */ /* 0x002fc400078e0209 */
[----:B------:R-:W-:-:S03]  /*0bb0*/  IMAD.IADD R5, R7, 0x1, R5 ;  /* 0x0000000107057824 */ /* 0x000fc600078e0205 */
[----:B------:R1:W-:Y:S04]  /*0bc0*/  STL [R1+0x20], R4 ;  /* 0x0000200401007387 */ /* 0x0003e80000100800 */
[----:B------:R2:W-:Y:S01]  /*0bd0*/  STL [R1+0x14], R5 ;  /* 0x0000140501007387 */ /* 0x0005e20000100800 */
[----:B-1----:R-:W-:-:S05]  /*0be0*/  IMAD.IADD R4, R6, 0x1, R4 ;  /* 0x0000000106047824 */ /* 0x002fca00078e0204 */
[----:B------:R2:W-:Y:S02]  /*0bf0*/  STL [R1+0x24], R4 ;  /* 0x0000240401007387 */ /* 0x0005e40000100800 */
.L_x_92:
        /* <DEDUP_REMOVED lines=16> */
[----:B--2---:R-:W-:Y:S01]  /*0d00*/  IMAD.U32 R4, RZ, RZ, UR8 ;  /* 0x00000008ff047e24 */ /* 0x004fe2000f8e00ff */
        /* <DEDUP_REMOVED lines=50> */
.L_x_46:
[----:B------:R-:W-:Y:S02]  /*1030*/  @!UP3 UIADD3 UR5, UR10, UR9, -UR25 ;  /* 0x000000090a05b290 */ /* 0x000fe4000fffe819 */
[----:B------:R-:W-:Y:S02]  /*1040*/  @UP0 UIADD3 UR13, UR12, -UR8, URZ ;  /* 0x800000080c0d0290 */ /* 0x000fe4000fffe03f */
[----:B------:R-:W-:-:S05]  /*1050*/  UISETP.GT.AND UP1, UPT, UR5, UR31, UPT ;  /* 0x0000001f0500728c */ /* 0x000fca000bf24270 */
[----:B------:R-:W-:Y:S01]  /*1060*/  @!UP0 ULDC UR13, c[0x0][0x2c4] ;  /* 0x0000b100000d8ab9 */ /* 0x000fe20000000800 */
[----:B------:R-:W-:-:S13]  /*1070*/  PLOP3.LUT P0, PT, PT, PT, UP1, 0x80, 0x0 ;  /* 0x000000000000781c */ /* 0x000fda0003f0f018 */
[----:B------:R-:W-:Y:S05]  /*1080*/  @!P0 BRA `(.L_x_47) ;  /* 0x00000084001c8947 */ /* 0x000fea0003800000 */
[----:B------:R-:W1:Y:S01]  /*1090*/  LDC R9, c[0x0][0x278] ;  /* 0x00009e00ff097b82 */ /* 0x000e620000000800 */
[----:B------:R-:W-:Y:S01]  /*10a0*/  UISETP.NE.AND UP2, UPT, UR8, -0x1, UPT ;  /* 0xffffffff0800788c */ /* 0x000fe2000bf45270 */
[----:B------:R-:W-:Y:S01]  /*10b0*/  IABS R7, UR56 ;  /* 0x0000003800077c13 */ /* 0x000fe20008000000 */
[----:B------:R-:W-:Y:S01]  /*10c0*/  ULDC.64 UR10, c[0x0][0x228] ;  /* 0x00008a00000a7ab9 */ /* 0x000fe20000000a00 */
[----:B------:R-:W-:Y:S01]  /*10d0*/  ULDC.64 UR16, c[0x0][0x488] ;  /* 0x0001220000107ab9 */ /* 0x000fe20000000a00 */
[----:B------:R-:W-:Y:S02]  /*10e0*/  UIMAD.WIDE.U32 UR18, UR48, UR10, URZ ;  /* 0x0000000a301272a5 */ /* 0x000fe4000f8e003f */
[----:B------:R-:W-:Y:S01]  /*10f0*/  UIMAD UR10, UR58, UR10, URZ ;  /* 0x0000000a3a0a72a4 */ /* 0x000fe2000f8e023f */
[----:B------:R-:W2:Y:S01]  /*1100*/  S2UR UR9, SR_CTAID.X ;  /* 0x00000000000979c3 */ /* 0x000ea20000002500 */
[----:B------:R-:W-:Y:S02]  /*1110*/  USHF.L.U32 UR21, UR48, 0x7, URZ ;  /* 0x0000000730157899 */ /* 0x000fe4000800063f */
[----:B------:R-:W-:-:S02]  /*1120*/  UIMAD UR24, UR48, UR11, UR10 ;  /* 0x0000000b301872a4 */ /* 0x000fc4000f8e020a */
[----:B------:R-:W-:Y:S01]  /*1130*/  UIADD3 UR12, UR13, 0x3f, URZ ;  /* 0x0000003f0d0c7890 */ /* 0x000fe2000fffe03f */
[----:B------:R-:W-:Y:S01]  /*1140*/  @!UP2 ULDC.64 UR10, c[0x0][0x418] ;  /* 0x00010600000aaab9 */ /* 0x000fe20000000a00 */
[----:B------:R-:W-:Y:S01]  /*1150*/  ULDC.64 UR32, c[0x0][0x240] ;  /* 0x0000900000207ab9 */ /* 0x000fe20000000a00 */
[----:B------:R-:W-:Y:S01]  /*1160*/  @!UP2 UIMAD.WIDE.U32 UR42, UR48, UR10, URZ ;  /* 0x0000000a302aa2a5 */ /* 0x000fe2000f8e003f */
[----:B------:R-:W-:Y:S01]  /*1170*/  ULDC UR59, c[0x0][0x2d4] ;  /* 0x0000b500003b7ab9 */ /* 0x000fe20000000800 */
[----:B------:R-:W-:Y:S01]  /*1180*/  @UP2 ULDC.64 UR14, c[0x0][0x420] ;  /* 0x00010800000e2ab9 */ /* 0x000fe20000000a00 */
[----:B------:R-:W-:Y:S02]  /*1190*/  USHF.R.S32.HI UR38, URZ, 0x1f, UR59 ;  /* 0x0000001f3f267899 */ /* 0x000fe4000801143b */
[----:B------:R-:W-:Y:S01]  /*11a0*/  @UP2 UIMAD.WIDE.U32 UR46, UR8, UR14, URZ ;  /* 0x0000000e082e22a5 */ /* 0x000fe2000f8e003f */
[----:B-1----:R-:W-:Y:S01]  /*11b0*/  IABS R8, R9 ;  /* 0x0000000900087213 */ /* 0x002fe20000000000 */
[----:B------:R-:W-:Y:S01]  /*11c0*/  USHF.L.U64.HI UR20, UR48, 0x7, UR58 ;  /* 0x0000000730147899 */ /* 0x000fe2000801023a */
[----:B------:R-:W-:Y:S01]  /*11d0*/  ISETP.NE.AND P3, PT, R9, RZ, PT ;  /* 0x000000ff0900720c */ /* 0x000fe20003f65270 */
[----:B------:R-:W-:Y:S01]  /*11e0*/  ULDC UR28, c[0x0][0x2dc] ;  /* 0x0000b700001c7ab9 */ /* 0x000fe20000000800 */
[----:B------:R-:W1:Y:S01]  /*11f0*/  I2F.RP R4, R8 ;  /* 0x0000000800047306 */ /* 0x000e620000209400 */
[----:B------:R-:W-:Y:S01]  /*1200*/  ULDC UR61, c[0x0][0x270] ;  /* 0x00009c00003d7ab9 */ /* 0x000fe20000000800 */
[----:B------:R-:W-:-:S02]  /*1210*/  @UP2 UIMAD UR51, UR8, UR15, UR47 ;  /* 0x0000000f083322a4 */ /* 0x000fc4000f8e022f */
[----:B--2---:R-:W-:Y:S02]  /*1220*/  UIMAD.WIDE.U32 UR36, UR9, UR16, URZ ;  /* 0x00000010092472a5 */ /* 0x004fe4000f8e003f */
[----:B------:R-:W-:Y:S02]  /*1230*/  UIMAD.WIDE.U32 UR14, UR48, UR59, URZ ;  /* 0x0000003b300e72a5 */ /* 0x000fe4000f8e003f */
[----:B------:R-:W-:Y:S02]  /*1240*/  UIMAD UR41, UR9, UR17, UR37 ;  /* 0x00000011092972a4 */ /* 0x000fe4000f8e0225 */
[----:B------:R-:W-:Y:S02]  /*1250*/  @!UP2 UIMAD UR9, UR58, UR10, URZ ;  /* 0x0000000a3a09a2a4 */ /* 0x000fe4000f8e023f */
[----:B------:R-:W-:Y:S02]  /*1260*/  USEL UR37, UR21, URZ, UP0 ;  /* 0x0000003f15257287 */ /* 0x000fe40008000000 */
[----:B------:R-:W-:Y:S01]  /*1270*/  @!UP2 UIMAD UR39, UR48, UR11, UR9 ;  /* 0x0000000b3027a2a4 */ /* 0x000fe2000f8e0209 */
[----:B-1----:R-:W1:Y:S01]  /*1280*/  MUFU.RCP R4, R4 ;  /* 0x0000000400047308 */ /* 0x002e620000001000 */
[----:B------:R-:W-:Y:S01]  /*1290*/  UIADD3 UR9, UR13, 0x40, UR31 ;  /* 0x000000400d097890 */ /* 0x000fe2000fffe01f */
[----:B------:R-:W-:Y:S01]  /*12a0*/  ULDC UR10, c[0x0][0x394] ;  /* 0x0000e500000a7ab9 */ /* 0x000fe20000000800 */
[----:B------:R-:W-:-:S02]  /*12b0*/  USHF.R.S32.HI UR21, URZ, 0x1f, UR12 ;  /* 0x0000001f3f157899 */ /* 0x000fc4000801140c */
[----:B------:R-:W-:Y:S02]  /*12c0*/  UIADD3 UR9, UR9, UR10, -UR5 ;  /* 0x0000000a09097290 */ /* 0x000fe4000fffe805 */
[----:B------:R-:W-:Y:S02]  /*12d0*/  ULEA.HI UR21, UR21, UR12, URZ, 0x6 ;  /* 0x0000000c15157291 */ /* 0x000fe4000f8f303f */
[----:B------:R-:W-:Y:S02]  /*12e0*/  UIADD3 UR9, UR9, 0x3f, URZ ;  /* 0x0000003f09097890 */ /* 0x000fe4000fffe03f */
[----:B------:R-:W-:Y:S02]  /*12f0*/  UIMAD.WIDE.U32 UR16, UR8, UR32, URZ ;  /* 0x00000020081072a5 */ /* 0x000fe4000f8e003f */
[----:B------:R-:W-:Y:S02]  /*1300*/  USHF.R.S32.HI UR12, URZ, 0x1f, UR9 ;  /* 0x0000001f3f0c7899 */ /* 0x000fe40008011409 */
[----:B------:R-:W-:Y:S01]  /*1310*/  USEL UR57, UR18, UR16, !UP2 ;  /* 0x0000001012397287 */ /* 0x000fe2000d000000 */
[----:B-1----:R-:W-:Y:S01]  /*1320*/  VIADD R4, R4, 0xffffffe ;  /* 0x0ffffffe04047836 */ /* 0x002fe20000000000 */
[----:B------:R-:W-:-:S02]  /*1330*/  ULEA.HI UR9, UR12, UR9, URZ, 0x6 ;  /* 0x000000090c097291 */ /* 0x000fc4000f8f303f */
[----:B------:R-:W-:Y:S01]  /*1340*/  UIMAD UR18, UR38, UR48, URZ ;  /* 0x00000030261272a4 */ /* 0x000fe2000f8e023f */
[----:B------:R-:W1:Y:S01]  /*1350*/  F2I.FTZ.U32.TRUNC.NTZ R5, R4 ;  /* 0x0000000400057305 */ /* 0x000e62000021f000 */
[----:B------:R-:W-:Y:S02]  /*1360*/  USHF.R.S32.HI UR12, URZ, 0x6, UR21 ;  /* 0x000000063f0c7899 */ /* 0x000fe40008011415 */
[----:B------:R-:W-:Y:S02]  /*1370*/  USHF.R.S32.HI UR9, URZ, 0x6, UR9 ;  /* 0x000000063f097899 */ /* 0x000fe40008011409 */
[----:B------:R-:W-:Y:S02]  /*1380*/  UIMAD.WIDE UR10, UR28, UR61, URZ ;  /* 0x0000003d1c0a72a5 */ /* 0x000fe4000f8e023f */
[----:B------:R-:W-:Y:S02]  /*1390*/  USEL UR20, UR20, URZ, UP0 ;  /* 0x0000003f14147287 */ /* 0x000fe40008000000 */
[----:B------:R-:W-:-:S02]  /*13a0*/  UIMAD UR18, UR58, UR59, UR18 ;  /* 0x0000003b3a1272a4 */ /* 0x000fc4000f8e0212 */
[----:B------:R-:W-:Y:S02]  /*13b0*/  UISETP.LT.AND UP0, UPT, UR12, UR9, UPT ;  /* 0x000000090c00728c */ /* 0x000fe4000bf01270 */
[----:B------:R-:W-:Y:S01]  /*13c0*/  UIMAD UR22, UR8, UR33, URZ ;  /* 0x00000021081672a4 */ /* 0x000fe2000f8e023f */
[----:B-1----:R-:W-:Y:S01]  /*13d0*/  IMAD.MOV R4, RZ, RZ, -R5 ;  /* 0x000000ffff047224 */ /* 0x002fe200078e0a05 */
[----:B------:R-:W-:Y:S02]  /*13e0*/  UIADD3 UR52, UR19, UR24, URZ ;  /* 0x0000001813347290 */ /* 0x000fe4000fffe03f */
[----:B------:R-:W-:Y:S01]  /*13f0*/  UIMAD UR19, UR11, UR14, URZ ;  /* 0x0000000e0b1372a4 */ /* 0x000fe2000f8e023f */
[----:B------:R-:W-:Y:S01]  /*1400*/  IMAD R6, R4, R8, RZ ;  /* 0x0000000804067224 */ /* 0x000fe200078e02ff */
[----:B------:R-:W-:Y:S01]  /*1410*/  UIADD3 UR18, UR15, UR18, URZ ;  /* 0x000000120f127290 */ /* 0x000fe2000fffe03f */
[----:B------:R-:W-:Y:S01]  /*1420*/  IMAD.MOV.U32 R4, RZ, RZ, RZ ;  /* 0x000000ffff047224 */ /* 0x000fe200078e00ff */
[----:B------:R-:W-:Y:S01]  /*1430*/  USEL UR44, UR12, UR9, UP0 ;  /* 0x000000090c2c7287 */ /* 0x000fe20008000000 */
[----:B------:R-:W-:-:S02]  /*1440*/  ULDC.U8 UR26, c[0x0][0x3d8] ;  /* 0x0000f600001a7ab9 */ /* 0x000fc40000000000 */
[----:B------:R-:W-:Y:S01]  /*1450*/  IMAD.HI.U32 R4, R5, R6, R4 ;  /* 0x0000000605047227 */ /* 0x000fe200078e0004 */
[----:B------:R-:W-:Y:S01]  /*1460*/  MOV R5, R7 ;  /* 0x0000000700057202 */ /* 0x000fe20000000f00 */
[----:B------:R-:W-:Y:S02]  /*1470*/  @UP2 UIADD3 UR52, UR17, UR22, URZ ;  /* 0x0000001611342290 */ /* 0x000fe4000fffe03f */
[----:B------:R-:W-:Y:S02]  /*1480*/  UISETP.NE.AND UP3, UPT, UR26, URZ, UPT ;  /* 0x0000003f1a00728c */ /* 0x000fe4000bf65270 */
[----:B------:R-:W-:Y:S01]  /*1490*/  IMAD.HI.U32 R4, R4, R5, RZ ;  /* 0x0000000504047227 */ /* 0x000fe200078e00ff */
[----:B------:R-:W-:Y:S02]  /*14a0*/  UIMAD.WIDE.U32 UR16, UR10, UR14, URZ ;  /* 0x0000000e0a1072a5 */ /* 0x000fe4000f8e003f */
[----:B------:R-:W-:Y:S01]  /*14b0*/  UIMAD UR9, UR10, UR18, UR19 ;  /* 0x000000120a0972a4 */ /* 0x000fe2000f8e0213 */
[----:B------:R-:W-:Y:S01]  /*14c0*/  IMAD.MOV R6, RZ, RZ, -R4 ;  /* 0x000000ffff067224 */ /* 0x000fe200078e0a04 */
[----:B------:R-:W-:-:S02]  /*14d0*/  ULEA UR18, UR44, 0xffffffc0, 0x6 ;  /* 0xffffffc02c127891 */ /* 0x000fc4000f8e303f */
[----:B------:R-:W-:Y:S01]  /*14e0*/  UISETP.NE.AND UP1, UPT, UR34, -0x1, UPT ;  /* 0xffffffff2200788c */ /* 0x000fe2000bf25270 */
[C---:B------:R-:W-:Y:S01]  /*14f0*/  IMAD R5, R8.reuse, R6, R5 ;  /* 0x0000000608057224 */ /* 0x040fe200078e0205 */
[----:B------:R-:W-:Y:S02]  /*1500*/  UIMAD.WIDE.U32 UR14, UR10, UR8, URZ ;  /* 0x000000080a0e72a5 */ /* 0x000fe4000f8e003f */
[----:B------:R-:W-:Y:S02]  /*1510*/  UIMAD UR12, UR11, UR8, URZ ;  /* 0x000000080b0c72a4 */ /* 0x000fe4000f8e023f */
[----:B------:R-:W-:Y:S01]  /*1520*/  ISETP.GT.U32.AND P1, PT, R8, R5, PT ;  /* 0x000000050800720c */ /* 0x000fe20003f24070 */
[----:B------:R-:W-:Y:S02]  /*1530*/  UIADD3 UR49, UR17, UR9, URZ ;  /* 0x0000000911317290 */ /* 0x000fe4000fffe03f */
[----:B------:R-:W-:Y:S02]  /*1540*/  USHF.R.S32.HI UR38, URZ, 0x1f, UR18 ;  /* 0x0000001f3f267899 */ /* 0x000fe40008011412 */
[----:B------:R-:W-:-:S02]  /*1550*/  UIADD3 UR9, UP0, UR18, UR37, URZ ;  /* 0x0000002512097290 */ /* 0x000fc4000ff1e03f */
[----:B------:R-:W-:Y:S02]  /*1560*/  @UP2 UIADD3 UR49, UR15, UR12, URZ ;  /* 0x0000000c0f312290 */ /* 0x000fe4000fffe03f */
[----:B------:R-:W-:Y:S01]  /*1570*/  UIADD3.X UR12, UR38, UR20, URZ, UP0, !UPT ;  /* 0x00000014260c7290 */ /* 0x000fe200087fe43f */
[----:B------:R-:W-:Y:S01]  /*1580*/  ULDC UR24, c[0x0][0x2c4] ;  /* 0x0000b10000187ab9 */ /* 0x000fe20000000800 */
[----:B------:R-:W-:Y:S02]  /*1590*/  UIMAD UR11, UR11, UR9, URZ ;  /* 0x000000090b0b72a4 */ /* 0x000fe4000f8e023f */
[----:B------:R-:W-:Y:S01]  /*15a0*/  @!P1 IMAD.IADD R5, R5, 0x1, -R8 ;  /* 0x0000000105059824 */ /* 0x000fe200078e0a08 */
[----:B------:R-:W-:Y:S01]  /*15b0*/  UIMAD.WIDE.U32 UR20, UR10, UR9, URZ ;  /* 0x000000090a1472a5 */ /* 0x000fe2000f8e003f */
[----:B------:R-:W-:Y:S01]  /*15c0*/  @!P1 IADD3 R4, R4, 0x1, RZ ;  /* 0x0000000104049810 */ /* 0x000fe20007ffe0ff */
[----:B------:R-:W-:Y:S01]  /*15d0*/  @UP3 UIMAD UR9, UR48, UR24, URZ ;  /* 0x00000018300932a4 */ /* 0x000fe2000f8e023f */
[----:B------:R-:W-:Y:S01]  /*15e0*/  PLOP3.LUT P1, PT, PT, PT, UP1, 0x80, 0x0 ;  /* 0x000000000000781c */ /* 0x000fe20003f2f018 */
[----:B------:R-:W-:Y:S01]  /*15f0*/  ULDC.U8 UR27, c[0x0][0x480] ;  /* 0x00012000001b7ab9 */ /* 0x000fe20000000000 */
[----:B------:R-:W-:Y:S01]  /*1600*/  ISETP.GE.U32.AND P0, PT, R5, R8, PT ;  /* 0x000000080500720c */ /* 0x000fe20003f06070 */
[----:B------:R-:W-:Y:S01]  /*1610*/  @UP1 UIADD3 UR23, UR25, UR34, URZ ;  /* 0x0000002219171290 */ /* 0x000fe2000fffe03f */
[----:B------:R-:W-:Y:S01]  /*1620*/  LOP3.LUT R5, R9, UR56, RZ, 0x3c, !PT ;  /* 0x0000003809057c12 */ /* 0x000fe2000f8e3cff */
[----:B------:R-:W-:-:S02]  /*1630*/  @UP1 UIADD3 UR35, UR25, UR34, URZ ;  /* 0x0000002219231290 */ /* 0x000fc4000fffe03f */
[----:B------:R-:W-:Y:S01]  /*1640*/  UIMAD UR11, UR10, UR12, UR11 ;  /* 0x0000000c0a0b72a4 */ /* 0x000fe2000f8e020b */
[----:B------:R-:W-:Y:S01]  /*1650*/  ISETP.GE.AND P2, PT, R5, RZ, PT ;  /* 0x000000ff0500720c */ /* 0x000fe20003f46270 */
[----:B------:R-:W-:Y:S02]  /*1660*/  UIMAD UR50, UR56, UR28, URZ ;  /* 0x0000001c383272a4 */ /* 0x000fe4000f8e023f */
[----:B------:R-:W-:Y:S02]  /*1670*/  UISETP.NE.AND UP4, UPT, UR27, URZ, UPT ;  /* 0x0000003f1b00728c */ /* 0x000fe4000bf85270 */
[----:B------:R-:W-:Y:S01]  /*1680*/  @UP3 USEL UR10, UR9, UR8, !UP2 ;  /* 0x00000008090a3287 */ /* 0x000fe2000d000000 */
[----:B------:R-:W-:Y:S01]  /*1690*/  @UP1 ULDC.64 UR28, c[0x0][0x248] ;  /* 0x00009200001c1ab9 */ /* 0x000fe20000000a00 */
[----:B------:R-:W-:Y:S01]  /*16a0*/  @UP1 ULDC.64 UR26, c[0x0][0x250] ;  /* 0x00009400001a1ab9 */ /* 0x000fe20000000a00 */
[----:B------:R-:W-:Y:S01]  /*16b0*/  USEL UR55, UR16, UR14, !UP2 ;  /* 0x0000000e10377287 */ /* 0x000fe2000d000000 */
[----:B------:R-:W-:Y:S01]  /*16c0*/  @P0 VIADD R4, R4, 0x1 ;  /* 0x0000000104040836 */ /* 0x000fe20000000000 */
[----:B------:R-:W-:Y:S01]  /*16d0*/  @UP3 ULDC UR9, c[0x0][0x2e4] ;  /* 0x0000b90000093ab9 */ /* 0x000fe20000000800 */
[----:B------:R-:W-:Y:S01]  /*16e0*/  @UP1 UIMAD.WIDE.U32 UR16, UR23, UR28, URZ ;  /* 0x0000001c171012a5 */ /* 0x000fe2000f8e003f */
[----:B------:R-:W-:Y:S01]  /*16f0*/  PLOP3.LUT P0, PT, PT, PT, UP3, 0x80, 0x0 ;  /* 0x000000000000781c */ /* 0x000fe20003f0f038 */
[----:B------:R-:W-:Y:S01]  /*1700*/  @UP1 UIMAD UR19, UR23, UR29, URZ ;  /* 0x0000001d171312a4 */ /* 0x000fe2000f8e023f */
[----:B------:R-:W-:Y:S01]  /*1710*/  IMAD.MOV.U32 R18, RZ, RZ, R4 ;  /* 0x000000ffff127224 */ /* 0x000fe200078e0004 */
[----:B------:R-:W-:-:S02]  /*1720*/  @UP1 UIMAD.WIDE.U32 UR14, UR35, UR26, URZ ;  /* 0x0000001a230e12a5 */ /* 0x000fc4000f8e003f */
[----:B------:R-:W-:Y:S02]  /*1730*/  @UP3 UIMAD UR23, UR56, UR9, UR10 ;  /* 0x00000009381732a4 */ /* 0x000fe4000f8e020a */
[----:B------:R-:W-:Y:S01]  /*1740*/  @UP1 UIMAD UR12, UR35, UR27, URZ ;  /* 0x0000001b230c12a4 */ /* 0x000fe2000f8e023f */
[----:B------:R-:W-:Y:S01]  /*1750*/  @!P2 IADD3 R18, -R18, RZ, RZ ;  /* 0x000000ff1212a210 */ /* 0x000fe20007ffe1ff */
[----:B------:R-:W-:Y:S01]  /*1760*/  @!UP3 UIMAD UR9, UR48, UR61, UR56 ;  /* 0x0000003d3009b2a4 */ /* 0x000fe2000f8e0238 */
[----:B------:R-:W-:Y:S01]  /*1770*/  @!P3 LOP3.LUT R18, RZ, R9, RZ, 0x33, !PT ;  /* 0x00000009ff12b212 */ /* 0x000fe200078e33ff */
[----:B------:R-:W-:Y:S02]  /*1780*/  @!UP2 UIADD3 UR51, UR43, UR39, URZ ;  /* 0x000000272b33a290 */ /* 0x000fe4000fffe03f */
[----:B------:R-:W-:Y:S02]  /*1790*/  @UP1 UIADD3 UR45, UR15, UR12, URZ ;  /* 0x0000000c0f2d1290 */ /* 0x000fe4000fffe03f */
[----:B------:R-:W-:-:S02]  /*17a0*/  USEL UR53, UR41, URZ, UP4 ;  /* 0x0000003f29357287 */ /* 0x000fc4000a000000 */
[----:B------:R-:W-:Y:S02]  /*17b0*/  @!UP3 UIMAD UR23, UR9, UR24, URZ ;  /* 0x000000180917b2a4 */ /* 0x000fe4000f8e023f */
[----:B------:R-:W-:Y:S02]  /*17c0*/  USHF.R.S32.HI UR40, URZ, 0x1f, UR31 ;  /* 0x0000001f3f287899 */ /* 0x000fe4000801141f */
[----:B------:R-:W-:Y:S02]  /*17d0*/  USHF.R.S32.HI UR39, URZ, 0x1f, UR50 ;  /* 0x0000001f3f277899 */ /* 0x000fe40008011432 */
[----:B------:R-:W-:Y:S02]  /*17e0*/  USEL UR54, UR36, URZ, UP4 ;  /* 0x0000003f24367287 */ /* 0x000fe4000a000000 */
[----:B------:R-:W-:Y:S02]  /*17f0*/  UIADD3 UR12, UR21, UR11, URZ ;  /* 0x0000000b150c7290 */ /* 0x000fe4000fffe03f */
[----:B------:R-:W-:Y:S01]  /*1800*/  @UP1 UIADD3 UR35, UR17, UR19, URZ ;  /* 0x0000001311231290 */ /* 0x000fe2000fffe03f */
[----:B------:R-:W-:Y:S01]  /*1810*/  @UP1 UMOV UR24, UR16 ;  /* 0x0000001000181c82 */ /* 0x000fe20008000000 */
[----:B------:R-:W-:Y:S01]  /*1820*/  @UP1 UMOV UR41, UR14 ;  /* 0x0000000e00291c82 */ /* 0x000fe20008000000 */
[----:B------:R-:W-:Y:S09]  /*1830*/  @P1 BRA `(.L_x_48) ;  /* 0x0000000000301947 */ /* 0x000ff20003800000 */
[----:B------:R-:W-:Y:S01]  /*1840*/  USHF.R.S32.HI UR9, URZ, 0x1f, UR25 ;  /* 0x0000001f3f097899 */ /* 0x000fe20008011419 */
[----:B------:R-:W-:Y:S01]  /*1850*/  ULDC.64 UR28, c[0x0][0x248] ;  /* 0x00009200001c7ab9 */ /* 0x000fe20000000a00 */
[----:B------:R-:W-:Y:S02]  /*1860*/  ULDC.64 UR14, c[0x0][0x230] ;  /* 0x00008c00000e7ab9 */ /* 0x000fe40000000a00 */
[----:B------:R-:W-:Y:S02]  /*1870*/  UIMAD UR9, UR9, UR28, URZ ;  /* 0x0000001c090972a4 */ /* 0x000fe4000f8e023f */
[----:B------:R-:W-:Y:S02]  /*1880*/  UIMAD.WIDE.U32 UR10, UR25, UR28, URZ ;  /* 0x0000001c190a72a5 */ /* 0x000fe4000f8e003f */
[----:B------:R-:W-:-:S04]  /*1890*/  UIMAD UR9, UR25, UR29, UR9 ;  /* 0x0000001d190972a4 */ /* 0x000fc8000f8e0209 */
[----:B------:R-:W-:Y:S02]  /*18a0*/  UIADD3 UR11, UR11, UR9, URZ ;  /* 0x000000090b0b7290 */ /* 0x000fe4000fffe03f */
[----:B------:R-:W-:Y:S02]  /*18b0*/  UIMAD UR9, UR58, UR14, URZ ;  /* 0x0000000e3a0972a4 */ /* 0x000fe4000f8e023f */
[----:B------:R-:W-:Y:S02]  /*18c0*/  UIMAD.WIDE.U32 UR10, UR48, UR14, UR10 ;  /* 0x0000000e300a72a5 */ /* 0x000fe4000f8e000a */
[----:B------:R-:W-:-:S04]  /*18d0*/  UIMAD UR9, UR48, UR15, UR9 ;  /* 0x0000000f300972a4 */ /* 0x000fc8000f8e0209 */
[----:B------:R-:W-:Y:S01]  /*18e0*/  UIADD3 UR35, UR11, UR9, URZ ;  /* 0x000000090b237290 */ /* 0x000fe2000fffe03f */
[----:B------:R-:W-:-:S11]  /*18f0*/  UMOV UR24, UR10 ;  /* 0x0000000a00187c82 */ /* 0x000fd60008000000 */
.L_x_48:
[----:B------:R-:W-:Y:S05]  /*1900*/  @P1 BRA `(.L_x_49) ;  /* 0x0000000000301947 */ /* 0x000fea0003800000 */
        /* <DEDUP_REMOVED lines=12> */
.L_x_49:
        /* <DEDUP_REMOVED lines=11> */
.L_x_50:
[----:B------:R-:W-:-:S04]  /*1a80*/  UIMAD UR8, UR48, UR61, UR56 ;  /* 0x0000003d300872a4 */ /* 0x000fc8000f8e0238 */
[----:B------:R-:W-:-:S12]  /*1a90*/  UIMAD UR8, UR8, UR59, URZ ;  /* 0x0000003b080872a4 */ /* 0x000fd8000f8e023f */
.L_x_51:
[----:B------:R-:W2:Y:S01]  /*1aa0*/  LDL.64 R6, [R1+0x48] ;  /* 0x0000480001067983 */ /* 0x000ea20000100a00 */
[----:B------:R-:W1:Y:S01]  /*1ab0*/  LDC.64 R20, c[0x0][0x420] ;  /* 0x00010800ff147b82 */ /* 0x000e620000000a00 */
[----:B------:R-:W-:Y:S02]  /*1ac0*/  ULDC UR9, c[0x0][0x2dc] ;  /* 0x0000b70000097ab9 */ /* 0x000fe40000000800 */
[----:B------:R3:W2:Y:S01]  /*1ad0*/  LDL.64 R32, [R1+0x48] ;  /* 0x0000480001207983 */ /* 0x0006a20000100a00 */
[----:B------:R-:W-:Y:S01]  /*1ae0*/  UIMAD UR9, UR9, UR61, URZ ;  /* 0x0000003d090972a4 */ /* 0x000fe2000f8e023f */
[----:B------:R-:W-:Y:S01]  /*1af0*/  BSSY B1, `(.L_x_47) ;  /* 0x00007a0000017945 */ /* 0x000fe20003800000 */
[----:B------:R-:W-:Y:S01]  /*1b00*/  USHF.R.S32.HI UR43, URZ, 0x1f, UR56 ;  /* 0x0000001f3f2b7899 */ /* 0x000fe20008011438 */
[----:B------:R-:W4:Y:S01]  /*1b10*/  S2R R29, SR_TID.X ;  /* 0x00000000001d7919 */ /* 0x000f220000002100 */
[----:B------:R-:W-:Y:S02]  /*1b20*/  UIADD3 UR10, UR18, UR8, URZ ;  /* 0x00000008120a7290 */ /* 0x000fe4000fffe03f */
[----:B------:R-:W-:Y:S01]  /*1b30*/  UIADD3 UR23, UR18, UR23, URZ ;  /* 0x0000001712177290 */ /* 0x000fe2000fffe03f */
[----:B------:R-:W-:Y:S01]  /*1b40*/  ULDC.64 UR16, c[0x0][0x428] ;  /* 0x00010a0000107ab9 */ /* 0x000fe20000000a00 */
[----:B------:R-:W-:Y:S01]  /*1b50*/  UIADD3 UR22, -UR5, UR13, UR31 ;  /* 0x0000000d05167290 */ /* 0x000fe2000fffe11f */
[----:B------:R-:W-:Y:S01]  /*1b60*/  IMAD.U32 R9, RZ, RZ, UR16 ;  /* 0x00000010ff097e24 */ /* 0x000fe2000f8e00ff */
[----:B------:R-:W-:Y:S01]  /*1b70*/  ULDC UR42, c[0x0][0x398] ;  /* 0x0000e600002a7ab9 */ /* 0x000fe20000000800 */
[----:B------:R-:W-:Y:S01]  /*1b80*/  ULDC.64 UR36, c[0x0][0x258] ;  /* 0x0000960000247ab9 */ /* 0x000fe20000000a00 */
[----:B------:R-:W-:Y:S01]  /*1b90*/  ULDC.64 UR14, c[0x0][0x478] ;  /* 0x00011e00000e7ab9 */ /* 0x000fe20000000a00 */
[----:B------:R-:W-:Y:S01]  /*1ba0*/  ULDC.64 UR46, c[0x0][0x2b0] ;  /* 0x0000ac00002e7ab9 */ /* 0x000fe20000000a00 */
[----:B------:R-:W-:-:S02]  /*1bb0*/  UIMAD.WIDE UR14, UR10, 0x4, UR14 ;  /* 0x000000040a0e78a5 */ /* 0x000fc4000f8e020e */
[----:B------:R-:W-:Y:S01]  /*1bc0*/  UIADD3 UR8, UR44, -0x1, URZ ;  /* 0xffffffff2c087890 */ /* 0x000fe2000fffe03f */
[----:B----4-:R-:W-:-:S04]  /*1bd0*/  SHF.R.S32.HI R27, RZ, 0x1f, R29 ;  /* 0x0000001fff1b7819 */ /* 0x010fc8000001141d */
[CC--:B------:R-:W-:Y:S02]  /*1be0*/  LEA.HI R5, R27.reuse, R29.reuse, RZ, 0x5 ;  /* 0x0000001d1b057211 */ /* 0x0c0fe400078f28ff */
[----:B------:R-:W-:Y:S02]  /*1bf0*/  LEA.HI R25, R27, R29, RZ, 0x3 ;  /* 0x0000001d1b197211 */ /* 0x000fe400078f18ff */
[----:B------:R-:W-:Y:S02]  /*1c00*/  LOP3.LUT R4, R5, 0xffffffe0, RZ, 0xc0, !PT ;  /* 0xffffffe005047812 */ /* 0x000fe400078ec0ff */
[----:B------:R-:W-:-:S03]  /*1c10*/  SHF.R.S32.HI R5, RZ, 0x5, R5 ;  /* 0x00000005ff057819 */ /* 0x000fc60000011405 */
[----:B------:R-:W-:-:S04]  /*1c20*/  IMAD.IADD R4, R29, 0x1, -R4 ;  /* 0x000000011d047824 */ /* 0x000fc800078e0a04 */
[----:B------:R-:W-:Y:S01]  /*1c30*/  IMAD R8, R5, UR9, R4 ;  /* 0x0000000905087c24 */ /* 0x000fe2000f8e0204 */
[----:B------:R-:W-:Y:S01]  /*1c40*/  USHF.L.U32 UR9, UR9, 0x6, URZ ;  /* 0x0000000609097899 */ /* 0x000fe2000800063f */
[----:B-1----:R-:W-:Y:S01]  /*1c50*/  IMAD R5, R20, UR38, RZ ;  /* 0x0000002614057c24 */ /* 0x002fe2000f8e02ff */
[----:B------:R-:W-:Y:S02]  /*1c60*/  SHF.R.S32.HI R4, RZ, 0x3, R25 ;  /* 0x00000003ff047819 */ /* 0x000fe40000011419 */
[----:B------:R-:W-:Y:S01]  /*1c70*/  UIADD3 UR19, UP2, UP0, UR20, UR9, UR50 ;  /* 0x0000000914137290 */ /* 0x000fe2000f85e032 */
[----:B------:R-:W-:Y:S01]  /*1c80*/  IMAD R5, R21, UR18, R5 ;  /* 0x0000001215057c24 */ /* 0x000fe2000f8e0205 */
[----:B------:R-:W-:Y:S01]  /*1c90*/  USHF.R.S32.HI UR9, URZ, 0x1f, UR9 ;  /* 0x0000001f3f097899 */ /* 0x000fe20008011409 */
[----:B------:R-:W-:Y:S01]  /*1ca0*/  SHF.R.S32.HI R28, RZ, 0x1f, R4 ;  /* 0x0000001fff1c7819 */ /* 0x000fe20000011404 */
[----:B------:R-:W-:Y:S01]  /*1cb0*/  ULDC.64 UR20, c[0x0][0x210] ;  /* 0x0000840000147ab9 */ /* 0x000fe20000000a00 */
[----:B--2---:R-:W-:-:S05]  /*1cc0*/  IMAD.MOV.U32 R32, RZ, RZ, R6 ;  /* 0x000000ffff207224 */ /* 0x004fca00078e0006 */
[----:B------:R-:W-:Y:S02]  /*1cd0*/  SHF.R.S32.HI R33, RZ, 0x1f, R32 ;  /* 0x0000001fff217819 */ /* 0x000fe40000011420 */
[----:B------:R-:W-:Y:S01]  /*1ce0*/  IADD3 R6, P0, R32, UR11, RZ ;  /* 0x0000000b20067c10 */ /* 0x000fe2000ff1e0ff */
[----:B------:R-:W-:Y:S02]  /*1cf0*/  ULDC.64 UR10, c[0x0][0x3e0] ;  /* 0x0000f800000a7ab9 */ /* 0x000fe40000000a00 */
[----:B------:R3:W-:Y:S01]  /*1d00*/  STL [R1+0x4c], R33 ;  /* 0x00004c2101007387 */ /* 0x0007e20000100800 */
[----:B------:R-:W-:Y:S02]  /*1d10*/  IADD3.X R7, R33, UR51, RZ, P0, !PT ;  /* 0x0000003321077c10 */ /* 0x000fe400087fe4ff */
[----:B------:R-:W-:Y:S01]  /*1d20*/  IADD3 R10, P0, R4, UR18, RZ ;  /* 0x00000012040a7c10 */ /* 0x000fe2000ff1e0ff */
[----:B------:R-:W-:Y:S01]  /*1d30*/  IMAD.WIDE.U32 R6, R20, UR18, R6 ;  /* 0x0000001214067c25 */ /* 0x000fe2000f8e0006 */
[----:B------:R-:W-:-:S02]  /*1d40*/  UIADD3.X UR18, UR12, UR9, UR39, UP2, UP0 ;  /* 0x000000090c127290 */ /* 0x000fc400097e0427 */
[----:B------:R-:W-:Y:S01]  /*1d50*/  IADD3.X R11, R28, UR38, RZ, P0, !PT ;  /* 0x000000261c0b7c10 */ /* 0x000fe200087fe4ff */
[----:B------:R-:W-:Y:S01]  /*1d60*/  UIMAD UR12, UR43, UR16, URZ ;  /* 0x000000102b0c72a4 */ /* 0x000fe2000f8e023f */
[----:B------:R-:W-:Y:S01]  /*1d70*/  IMAD.IADD R7, R7, 0x1, R5 ;  /* 0x0000000107077824 */ /* 0x000fe200078e0205 */
[----:B------:R-:W-:Y:S01]  /*1d80*/  ULDC.64 UR38, c[0x0][0x400] ;  /* 0x0001000000267ab9 */ /* 0x000fe20000000a00 */
[----:B------:R-:W-:Y:S01]  /*1d90*/  UIADD3 UR9, UR22, -UR42, URZ ;  /* 0x8000002a16097290 */ /* 0x000fe2000fffe03f */
[----:B------:R-:W-:Y:S01]  /*1da0*/  IMAD R11, R11, UR32, RZ ;  /* 0x000000200b0b7c24 */ /* 0x000fe2000f8e02ff */
[----:B------:R-:W-:Y:S01]  /*1db0*/  UIMAD UR17, UR56, UR17, UR12 ;  /* 0x00000011381172a4 */ /* 0x000fe2000f8e020c */
[----:B------:R-:W-:Y:S01]  /*1dc0*/  IMAD.WIDE.U32 R6, R9, UR56, R6 ;  /* 0x0000003809067c25 */ /* 0x000fe2000f8e0006 */
[----:B------:R-:W-:Y:S02]  /*1dd0*/  UIADD3 UR12, UP2, UP0, UR54, UR19, UR55 ;  /* 0x00000013360c7290 */ /* 0x000fe4000f85e037 */
[----:B------:R-:W-:Y:S01]  /*1de0*/  USHF.R.S32.HI UR19, URZ, 0x1f, UR9 ;  /* 0x0000001f3f137899 */ /* 0x000fe20008011409 */
[C---:B------:R-:W-:Y:S01]  /*1df0*/  IMAD R12, R10.reuse, UR33, R11 ;  /* 0x000000210a0c7c24 */ /* 0x040fe2000f8e020b */
[----:B------:R-:W-:Y:S01]  /*1e00*/  UIADD3.X UR16, UR53, UR18, UR49, UP2, UP0 ;  /* 0x0000001235107290 */ /* 0x000fe200097e0431 */
[----:B------:R-:W-:Y:S01]  /*1e10*/  IMAD.WIDE.U32 R10, R10, UR32, R32 ;  /* 0x000000200a0a7c25 */ /* 0x000fe2000f8e0020 */
[----:B------:R-:W-:Y:S01]  /*1e20*/  IADD3 R5, P0, R8, UR12, RZ ;  /* 0x0000000c08057c10 */ /* 0x000fe2000ff1e0ff */
[----:B------:R-:W-:-:S02]  /*1e30*/  UIMAD UR18, UR43, UR36, URZ ;  /* 0x000000242b1272a4 */ /* 0x000fc4000f8e023f */
[----:B------:R-:W-:Y:S01]  /*1e40*/  VIADD R9, R7, UR17 ;  /* 0x0000001107097c36 */ /* 0x000fe20008000000 */
[----:B------:R-:W-:Y:S01]  /*1e50*/  LEA.HI.X.SX32 R8, R8, UR16, 0x1, P0 ;  /* 0x0000001008087c11 */ /* 0x000fe200080f0eff */
[----:B------:R-:W-:Y:S01]  /*1e60*/  ULEA.HI UR19, UR19, UR9, URZ, 0x6 ;  /* 0x0000000913137291 */ /* 0x000fe2000f8f303f */
[C---:B------:R-:W-:Y:S01]  /*1e70*/  LEA R14, P0, R5.reuse, UR38, 0x2 ;  /* 0x00000026050e7c11 */ /* 0x040fe2000f8010ff */
[----:B------:R-:W-:Y:S01]  /*1e80*/  UIMAD UR9, UR56, UR37, UR18 ;  /* 0x00000025380972a4 */ /* 0x000fe2000f8e0212 */
[----:B------:R-:W-:Y:S01]  /*1e90*/  IADD3 R10, P2, R10, UR57, RZ ;  /* 0x000000390a0a7c10 */ /* 0x000fe2000ff5e0ff */
[----:B------:R-:W-:Y:S01]  /*1ea0*/  USHF.R.S32.HI UR19, URZ, 0x6, UR19 ;  /* 0x000000063f137899 */ /* 0x000fe20008011413 */
[----:B------:R-:W-:Y:S01]  /*1eb0*/  LEA.HI.X R15, R5, UR39, R8, 0x2, P0 ;  /* 0x00000027050f7c11 */ /* 0x000fe200080f1408 */
[----:B------:R-:W-:Y:S01]  /*1ec0*/  IMAD.MOV.U32 R8, RZ, RZ, R6 ;  /* 0x000000ffff087224 */ /* 0x000fe200078e0006 */
[----:B------:R-:W-:Y:S01]  /*1ed0*/  IADD3.X R11, R11, UR52, R12, P2, !PT ;  /* 0x000000340b0b7c10 */ /* 0x000fe200097fe40c */
[-C--:B------:R-:W-:Y:S01]  /*1ee0*/  IMAD R5, R28, R20.reuse, RZ ;  /* 0x000000141c057224 */ /* 0x080fe200078e02ff */
[----:B------:R-:W-:Y:S01]  /*1ef0*/  UISETP.LT.AND UP0, UPT, URZ, UR19, UPT ;  /* 0x000000133f00728c */ /* 0x000fe2000bf01270 */
[----:B------:R-:W-:Y:S01]  /*1f00*/  IMAD.U32 R6, RZ, RZ, UR36 ;  /* 0x00000024ff067e24 */ /* 0x000fe2000f8e00ff */
[----:B------:R3:W-:Y:S01]  /*1f10*/  STL.64 [R1+0x30], R14 ;  /* 0x0000300e01007387 */ /* 0x0007e20000100a00 */
[C---:B------:R-:W-:Y:S01]  /*1f20*/  IMAD R5, R4.reuse, R21, R5 ;  /* 0x0000001504057224 */ /* 0x040fe200078e0205 */
[----:B------:R-:W-:Y:S01]  /*1f30*/  USEL UR19, URZ, UR19, !UP0 ;  /* 0x000000133f137287 */ /* 0x000fe2000c000000 */
[----:B------:R-:W-:Y:S01]  /*1f40*/  IMAD.WIDE.U32 R8, R4, R20, R8 ;  /* 0x0000001404087225 */ /* 0x000fe200078e0008 */
[----:B------:R-:W-:-:S02]  /*1f50*/  UIMAD.WIDE UR22, UR23, 0x4, UR46 ;  /* 0x00000004171678a5 */ /* 0x000fc4000f8e022e */
[----:B------:R-:W-:Y:S01]  /*1f60*/  UISETP.GT.AND UP0, UPT, UR44, UR19, UPT ;  /* 0x000000132c00728c */ /* 0x000fe2000bf04270 */
[----:B------:R-:W-:Y:S01]  /*1f70*/  IMAD.WIDE.U32 R10, R6, UR56, R10 ;  /* 0x00000038060a7c25 */ /* 0x000fe2000f8e000a */
[----:B------:R-:W-:Y:S01]  /*1f80*/  LEA R36, P2, R8, UR10, 0x1 ;  /* 0x0000000a08247c11 */ /* 0x000fe2000f8408ff */
[----:B------:R-:W-:Y:S01]  /*1f90*/  UMOV UR17, UR14 ;  /* 0x0000000e00117c82 */ /* 0x000fe20008000000 */
[----:B------:R-:W-:Y:S01]  /*1fa0*/  UMOV UR16, UR15 ;  /* 0x0000000f00107c82 */ /* 0x000fe20008000000 */
[----:B------:R-:W-:Y:S01]  /*1fb0*/  IMAD.IADD R22, R9, 0x1, R5 ;  /* 0x0000000109167824 */ /* 0x000fe200078e0205 */
[----:B------:R-:W-:Y:S01]  /*1fc0*/  LEA R34, P3, R10, UR20, 0x1 ;  /* 0x000000140a227c11 */ /* 0x000fe2000f8608ff */
[----:B------:R-:W-:Y:S01]  /*1fd0*/  VIADD R23, R11, UR9 ;  /* 0x000000090b177c36 */ /* 0x000fe20008000000 */
[----:B------:R-:W-:Y:S01]  /*1fe0*/  PLOP3.LUT P0, PT, PT, PT, UP0, 0x80, 0x0 ;  /* 0x000000000000781c */ /* 0x000fe20003f0f008 */
[----:B------:R-:W-:Y:S01]  /*1ff0*/  UMOV UR15, UR22 ;  /* 0x00000016000f7c82 */ /* 0x000fe20008000000 */
[----:B------:R-:W-:Y:S01]  /*2000*/  LEA.HI.X R37, R8, UR11, R22, 0x1, P2 ;  /* 0x0000000b08257c11 */ /* 0x000fe200090f0c16 */
[----:B------:R-:W-:Y:S01]  /*2010*/  UMOV UR14, UR23 ;  /* 0x00000017000e7c82 */ /* 0x000fe20008000000 */
[----:B------:R-:W-:-:S03]  /*2020*/  LEA.HI.X R35, R10, UR21, R23, 0x1, P3 ;  /* 0x000000150a237c11 */ /* 0x000fc600098f0c17 */
[----:B------:R3:W-:Y:S04]  /*2030*/  STL.64 [R1+0x38], R36 ;  /* 0x0000382401007387 */ /* 0x0007e80000100a00 */
[----:B------:R3:W-:Y:S02]  /*2040*/  STL.64 [R1+0x40], R34 ;  /* 0x0000402201007387 */ /* 0x0007e40000100a00 */
[----:B------:R-:W-:Y:S05]  /*2050*/  @P0 BRA `(.L_x_52) ;  /* 0x00000008005c0947 */ /* 0x000fea0003800000 */
        /* <DEDUP_REMOVED lines=19> */
.L_x_53:
        /* <DEDUP_REMOVED lines=19> */
.L_x_54:
[----:B---3--:R1:W5:Y:S04]  /*22c0*/  LDL R14, [R1+0x68] ;  /* 0x00006800010e7983 */ /* 0x0083680000100800 */
[----:B------:R1:W5:Y:S01]  /*22d0*/  LDL R13, [R1+0x6c] ;  /* 0x00006c00010d7983 */ /* 0x0003620000100800 */
[----:B------:R-:W-:Y:S01]  /*22e0*/  UIMAD UR12, UR40, UR10, URZ ;  /* 0x0000000a280c72a4 */ /* 0x000fe2000f8e023f */
[----:B------:R-:W-:Y:S01]  /*22f0*/  IMAD.U32 R6, RZ, RZ, UR10 ;  /* 0x0000000aff067e24 */ /* 0x000fe2000f8e00ff */
[----:B------:R-:W-:Y:S01]  /*2300*/  UIMAD UR5, UR30, -0x40, UR5 ;  /* 0xffffffc01e0578a4 */ /* 0x000fe2000f8e0205 */
[----:B------:R-:W-:Y:S01]  /*2310*/  BSSY B0, `(.L_x_55) ;  /* 0x0000021000007945 */ /* 0x000fe20003800000 */
[----:B------:R-:W-:Y:S01]  /*2320*/  UIMAD UR12, UR31, UR11, UR12 ;  /* 0x0000000b1f0c72a4 */ /* 0x000fe2000f8e020c */
[----:B------:R-:W-:Y:S01]  /*2330*/  IMAD.WIDE.U32 R6, R6, UR31, R32 ;  /* 0x0000001f06067c25 */ /* 0x000fe2000f8e0020 */
[----:B------:R-:W-:-:S02]  /*2340*/  USHF.R.S32.HI UR14, URZ, 0x1f, UR56 ;  /* 0x0000001f3f0e7899 */ /* 0x000fc40008011438 */
[----:B------:R-:W-:Y:S02]  /*2350*/  ISETP.GE.AND P4, PT, R4, UR5, PT ;  /* 0x0000000504007c0c */ /* 0x000fe4000bf86270 */
[----:B------:R-:W-:Y:S01]  /*2360*/  MOV R5, UR12 ;  /* 0x0000000c00057c02 */ /* 0x000fe20008000f00 */
[----:B------:R-:W-:Y:S01]  /*2370*/  ULDC.64 UR12, c[0x0][0x468] ;  /* 0x00011a00000c7ab9 */ /* 0x000fe20000000a00 */
[----:B------:R-:W-:Y:S01]  /*2380*/  IADD3 R8, P0, R6, UR17, RZ ;  /* 0x0000001106087c10 */ /* 0x000fe2000ff1e0ff */
[----:B------:R-:W-:Y:S01]  /*2390*/  UIMAD UR14, UR14, UR12, URZ ;  /* 0x0000000c0e0e72a4 */ /* 0x000fe2000f8e023f */
[----:B------:R-:W-:Y:S02]  /*23a0*/  VIADD R6, R4, 0x20 ;  /* 0x0000002004067836 */ /* 0x000fe40000000000 */
[----:B------:R-:W-:Y:S01]  /*23b0*/  IADD3.X R9, R7, UR18, R5, P0, !PT ;  /* 0x0000001207097c10 */ /* 0x000fe200087fe405 */
[----:B------:R-:W-:Y:S01]  /*23c0*/  UIMAD UR13, UR56, UR13, UR14 ;  /* 0x0000000d380d72a4 */ /* 0x000fe2000f8e020e */
[----:B------:R-:W-:-:S02]  /*23d0*/  MOV R5, UR12 ;  /* 0x0000000c00057c02 */ /* 0x000fc40008000f00 */
        /* <DEDUP_REMOVED lines=9> */
[----:B------:R-:W-:Y:S01]  /*2470*/  IMAD R5, R4, UR11, R5 ;  /* 0x0000000b04057c24 */ /* 0x000fe2000f8e0205 */
        /* <DEDUP_REMOVED lines=10> */
.L_x_56:
[----:B------:R-:W-:Y:S05]  /*2520*/  BSYNC B0 ;  /* 0x0000000000007941 */ /* 0x000fea0003800000 */
.L_x_55:
        /* <DEDUP_REMOVED lines=19> */
.L_x_58:
[----:B------:R-:W-:Y:S05]  /*2660*/  BSYNC B0 ;  /* 0x0000000000007941 */ /* 0x000fea0003800000 */
.L_x_57:
        /* <DEDUP_REMOVED lines=32> */
.L_x_60:
[----:B------:R-:W-:Y:S05]  /*2870*/  BSYNC B0 ;  /* 0x0000000000007941 */ /* 0x000fea0003800000 */
.L_x_59:
[----:B------:R-:W-:Y:S05]  /*2880*/  @P3 BRA `(.L_x_61) ;  /* 0x0000006c00183947 */ /* 0x000fea0003800000 */
[----:B------:R-:W-:Y:S01]  /*2890*/  IADD3 R4, P0, R4, 0x20, RZ ;  /* 0x0000002004047810 */ /* 0x000fe20007f1e0ff */
[----:B------:R-:W-:Y:S01]  /*28a0*/  ULDC UR5, c[0x0][0x2d0] ;  /* 0x0000b40000057ab9 */ /* 0x000fe20000000800 */
[----:B-1----:R-:W-:Y:S01]  /*28b0*/  MOV R7, R5 ;  /* 0x0000000500077202 */ /* 0x002fe20000000f00 */
[----:B------:R-:W-:Y:S01]  /*28c0*/  ULDC.64 UR10, c[0x0][0x3f8] ;  /* 0x0000fe00000a7ab9 */ /* 0x000fe20000000a00 */
[----:B------:R-:W-:Y:S01]  /*28d0*/  ISETP.GE.AND P1, PT, R32, UR5, PT ;  /* 0x0000000520007c0c */ /* 0x000fe2000bf26270 */
[----:B------:R-:W-:Y:S01]  /*28e0*/  IMAD.X R6, RZ, RZ, R28, P0 ;  /* 0x000000ffff067224 */ /* 0x000fe200000e061c */
[----:B-----5:R-:W-:-:S03]  /*28f0*/  ISETP.GE.AND P0, PT, R14, UR5, PT ;  /* 0x000000050e007c0c */ /* 0x020fc6000bf06270 */
[----:B------:R-:W-:Y:S02]  /*2900*/  IMAD R9, R6, UR8, RZ ;  /* 0x0000000806097c24 */ /* 0x000fe4000f8e02ff */
[----:B------:R-:W-:Y:S02]  /*2910*/  IMAD.MOV.U32 R6, RZ, RZ, R8 ;  /* 0x000000ffff067224 */ /* 0x000fe400078e0008 */
[C---:B------:R-:W-:Y:S02]  /*2920*/  IMAD R5, R4.reuse, UR9, R9 ;  /* 0x0000000904057c24 */ /* 0x040fe4000f8e0209 */
[----:B------:R-:W-:-:S04]  /*2930*/  IMAD.WIDE.U32 R6, R4, UR8, R6 ;  /* 0x0000000804067c25 */ /* 0x000fc8000f8e0006 */
[----:B------:R-:W-:Y:S01]  /*2940*/  IMAD.IADD R5, R7, 0x1, R5 ;  /* 0x0000000107057824 */ /* 0x000fe200078e0205 */
[----:B------:R-:W-:-:S04]  /*2950*/  LEA R4, P2, R6, UR10, 0x1 ;  /* 0x0000000a06047c11 */ /* 0x000fc8000f8408ff */
[----:B------:R-:W-:-:S05]  /*2960*/  LEA.HI.X R5, R6, UR11, R5, 0x1, P2 ;  /* 0x0000000b06057c11 */ /* 0x000fca00090f0c05 */
[----:B------:R1:W-:Y:S04]  /*2970*/  @!P1 STG.E.128 desc[UR6][R4.64], RZ ;  /* 0x000000ff04009986 */ /* 0x0003e8000c101d06 */
[----:B------:R1:W-:Y:S01]  /*2980*/  @!P0 STG.E.128 desc[UR6][R4.64+0x80], RZ ;  /* 0x000080ff04008986 */ /* 0x0003e2000c101d06 */
[----:B------:R-:W-:-:S13]  /*2990*/  ISETP.GE.AND P0, PT, R13, UR5, PT ;  /* 0x000000050d007c0c */ /* 0x000fda000bf06270 */
[----:B------:R-:W-:Y:S05]  /*29a0*/  @P0 BRA `(.L_x_61) ;  /* 0x0000006800d00947 */ /* 0x000fea0003800000 */
[----:B------:R2:W-:Y:S01]  /*29b0*/  STG.E.128 desc[UR6][R4.64+0x100], RZ ;  /* 0x000100ff04007986 */ /* 0x0005e2000c101d06 */
[----:B------:R-:W-:Y:S05]  /*29c0*/  BRA `(.L_x_61) ;  /* 0x0000006800c87947 */ /* 0x000fea0003800000 */
.L_x_52:
[----:B------:R-:W2:Y:S01]  /*29d0*/  LDL R30, [R1+0x2c] ;  /* 0x00002c00011e7983 */ /* 0x000ea20000100800 */
[----:B------:R-:W-:Y:S01]  /*29e0*/  PLOP3.LUT P1, PT, PT, PT, UP4, 0x80, 0x0 ;  /* 0x000000000000781c */ /* 0x000fe20003f2f048 */
[----:B------:R-:W-:Y:S01]  /*29f0*/  UIMAD UR12, UR30, -0x40, UR5 ;  /* 0xffffffc01e0c78a4 */ /* 0x000fe2000f8e0205 */
[----:B------:R-:W-:Y:S01]  /*2a00*/  IMAD.U32 R6, RZ, RZ, UR26 ;  /* 0x0000001aff067e24 */ /* 0x000fe2000f8e00ff */
[----:B------:R-:W-:Y:S01]  /*2a10*/  UIMAD UR9, UR40, UR26, URZ ;  /* 0x0000001a280972a4 */ /* 0x000fe2000f8e023f */
[----:B------:R-:W-:Y:S01]  /*2a20*/  IADD3 R26, R4, 0x20, RZ ;  /* 0x00000020041a7810 */ /* 0x000fe20007ffe0ff */
[----:B------:R-:W-:Y:S01]  /*2a30*/  ULDC.64 UR22, c[0x0][0x268] ;  /* 0x00009a0000167ab9 */ /* 0x000fe20000000a00 */
[----:B------:R-:W-:-:S07]  /*2a40*/  IMAD.WIDE.U32 R6, R6, UR31, R32 ;  /* 0x0000001f06067c25 */ /* 0x000fce000f8e0020 */
[----:B------:R-:W-:Y:S01]  /*2a50*/  @P1 BAR.SYNC.DEFER_BLOCKING 0x0 ;  /* 0x0000000000001b1d */ /* 0x000fe20000010000 */
[----:B------:R-:W-:Y:S01]  /*2a60*/  ISETP.GE.AND P0, PT, R4, UR12, PT ;  /* 0x0000000c04007c0c */ /* 0x000fe2000bf06270 */
[----:B------:R-:W-:Y:S01]  /*2a70*/  UIMAD UR9, UR31, UR27, UR9 ;  /* 0x0000001b1f0972a4 */ /* 0x000fe2000f8e0209 */
[----:B------:R-:W-:Y:S02]  /*2a80*/  IADD3 R12, P2, R6, UR41, RZ ;  /* 0x00000029060c7c10 */ /* 0x000fe4000ff5e0ff */
[----:B------:R-:W-:Y:S01]  /*2a90*/  ISETP.GE.AND P4, PT, R26, UR12, PT ;  /* 0x0000000c1a007c0c */ /* 0x000fe2000bf86270 */
[----:B------:R-:W-:Y:S02]  /*2aa0*/  BSSY B0, `(.L_x_62) ;  /* 0x0000032000007945 */ /* 0x000fe40003800000 */
[----:B------:R-:W-:Y:S01]  /*2ab0*/  IMAD.U32 R5, RZ, RZ, UR9 ;  /* 0x00000009ff057e24 */ /* 0x000fe2000f8e00ff */
[----:B------:R-:W-:-:S04]  /*2ac0*/  UIMAD UR9, UR8, -0x40, UR13 ;  /* 0xffffffc0080978a4 */ /* 0x000fc8000f8e020d */
[----:B------:R-:W-:Y:S01]  /*2ad0*/  IADD3.X R13, R7, UR45, R5, P2, !PT ;  /* 0x0000002d070d7c10 */ /* 0x000fe200097fe405 */
[----:B------:R-:W-:Y:S01]  /*2ae0*/  IMAD R5, R24, UR22, RZ ;  /* 0x0000001618057c24 */ /* 0x000fe2000f8e02ff */
[----:B------:R-:W-:-:S03]  /*2af0*/  ISETP.GE.AND P6, PT, R4, UR9, PT ;  /* 0x0000000904007c0c */ /* 0x000fc6000bfc6270 */
[C---:B------:R-:W-:Y:S02]  /*2b00*/  IMAD R5, R18.reuse, UR23, R5 ;  /* 0x0000001712057c24 */ /* 0x040fe4000f8e0205 */
[----:B------:R-:W-:-:S04]  /*2b10*/  IMAD.WIDE.U32 R12, R18, UR22, R12 ;  /* 0x00000016120c7c25 */ /* 0x000fc8000f8e000c */
[----:B------:R-:W-:Y:S01]  /*2b20*/  IMAD.IADD R19, R13, 0x1, R5 ;  /* 0x000000010d137824 */ /* 0x000fe200078e0205 */
[----:B--2---:R1:W-:Y:S04]  /*2b30*/  @P0 STS.128 [R30+0x12000], RZ ;  /* 0x012000ff1e000388 */ /* 0x0043e80000000c00 */
[----:B------:R1:W-:Y:S04]  /*2b40*/  @P0 STS.128 [R30+0x14000], RZ ;  /* 0x014000ff1e000388 */ /* 0x0003e80000000c00 */
[----:B------:R1:W-:Y:S01]  /*2b50*/  @P0 STS.128 [R30+0x16000], RZ ;  /* 0x016000ff1e000388 */ /* 0x0003e20000000c00 */
[----:B------:R-:W-:Y:S05]  /*2b60*/  @P0 BRA `(.L_x_63) ;  /* 0x0000000000940947 */ /* 0x000fea0003800000 */
[----:B---3--:R-:W2:Y:S01]  /*2b70*/  LDL R14, [R1+0x68] ;  /* 0x00006800010e7983 */ /* 0x008ea20000100800 */
        /* <DEDUP_REMOVED lines=36> */
.L_x_63:
[----:B------:R-:W-:Y:S05]  /*2dc0*/  BSYNC B0 ;  /* 0x0000000000007941 */ /* 0x000fea0003800000 */
.L_x_62:
[----:B------:R4:W-:Y:S01]  /*2dd0*/  @P4 STS.128 [R30+0x13000], RZ ;  /* 0x013000ff1e004388 */ /* 0x0009e20000000c00 */
[----:B------:R-:W-:Y:S03]  /*2de0*/  BSSY B0, `(.L_x_64) ;  /* 0x000002b000007945 */ /* 0x000fe60003800000 */
[----:B------:R4:W-:Y:S04]  /*2df0*/  @P4 STS.128 [R30+0x15000], RZ ;  /* 0x015000ff1e004388 */ /* 0x0009e80000000c00 */
[----:B------:R4:W-:Y:S01]  /*2e00*/  @P4 STS.128 [R30+0x17000], RZ ;  /* 0x017000ff1e004388 */ /* 0x0009e20000000c00 */
[----:B------:R-:W-:Y:S05]  /*2e10*/  @P4 BRA `(.L_x_65) ;  /* 0x00000000009c4947 */ /* 0x000fea0003800000 */
[----:B------:R-:W5:Y:S01]  /*2e20*/  LDL R5, [R1+0x68] ;  /* 0x0000680001057983 */ /* 0x000f620000100800 */
[----:B------:R-:W-:-:S03]  /*2e30*/  ULDC UR12, c[0x0][0x2d0] ;  /* 0x0000b400000c7ab9 */ /* 0x000fc60000000800 */
[----:B------:R-:W4:Y:S01]  /*2e40*/  LDL R31, [R1+0x6c] ;  /* 0x00006c00011f7983 */ /* 0x000f220000100800 */
[----:B------:R-:W-:Y:S01]  /*2e50*/  ISETP.GE.AND P5, PT, R32, UR12, PT ;  /* 0x0000000c20007c0c */ /* 0x000fe2000bfa6270 */
[----:B------:R-:W-:-:S12]  /*2e60*/  IMAD.MOV.U32 R7, RZ, RZ, R19 ;  /* 0x000000ffff077224 */ /* 0x000fd800078e0013 */
[----:B-123--:R-:W1:Y:S01]  /*2e70*/  @!P5 LDC.64 R14, c[0x0][0x220] ;  /* 0x00008800ff0edb82 */ /* 0x00ee620000000a00 */
[----:B------:R2:W-:Y:S01]  /*2e80*/  @P5 STS.128 [R30+0x13000], RZ ;  /* 0x013000ff1e005388 */ /* 0x0005e20000000c00 */
[----:B-----5:R-:W-:Y:S02]  /*2e90*/  ISETP.GE.AND P3, PT, R5, UR12, PT ;  /* 0x0000000c05007c0c */ /* 0x020fe4000bf66270 */
[----:B------:R-:W-:-:S05]  /*2ea0*/  IADD3 R5, P1, R4, 0x20, RZ ;  /* 0x0000002004057810 */ /* 0x000fca0007f3e0ff */
[----:B------:R-:W-:Y:S01]  /*2eb0*/  IMAD.X R6, RZ, RZ, R28, P1 ;  /* 0x000000ffff067224 */ /* 0x000fe200008e061c */
[----:B----4-:R-:W-:-:S03]  /*2ec0*/  ISETP.GE.AND P1, PT, R31, UR12, PT ;  /* 0x0000000c1f007c0c */ /* 0x010fc6000bf26270 */
[----:B------:R-:W-:Y:S02]  /*2ed0*/  IMAD R13, R6, UR26, RZ ;  /* 0x0000001a060d7c24 */ /* 0x000fe4000f8e02ff */
[----:B------:R-:W3:Y:S01]  /*2ee0*/  @!P3 LDC.64 R16, c[0x0][0x220] ;  /* 0x00008800ff10bb82 */ /* 0x000ee20000000a00 */
[----:B------:R-:W-:-:S04]  /*2ef0*/  IMAD.MOV.U32 R6, RZ, RZ, R12 ;  /* 0x000000ffff067224 */ /* 0x000fc800078e000c */
[----:B------:R-:W-:-:S04]  /*2f00*/  IMAD.WIDE.U32 R6, R5, UR26, R6 ;  /* 0x0000001a05067c25 */ /* 0x000fc8000f8e0006 */
[----:B------:R-:W-:Y:S01]  /*2f10*/  IMAD R5, R5, UR27, R13 ;  /* 0x0000001b05057c24 */ /* 0x000fe2000f8e020d */
[----:B-1----:R-:W-:-:S03]  /*2f20*/  @!P5 LEA R14, P2, R6, R14, 0x1 ;  /* 0x0000000e060ed211 */ /* 0x002fc600078408ff */
[----:B------:R-:W-:-:S05]  /*2f30*/  IMAD.IADD R5, R7, 0x1, R5 ;  /* 0x0000000107057824 */ /* 0x000fca00078e0205 */
[----:B------:R-:W-:-:S05]  /*2f40*/  @!P5 LEA.HI.X R15, R6, R15, R5, 0x1, P2 ;  /* 0x0000000f060fd211 */ /* 0x000fca00010f0c05 */
[----:B------:R-:W-:Y:S01]  /*2f50*/  @!PT LDS RZ, [RZ] ;  /* 0x00000000fffff984 */ /* 0x000fe20000000800 */
[----:B------:R-:W-:Y:S01]  /*2f60*/  @!PT LDS RZ, [RZ] ;  /* 0x00000000fffff984 */ /* 0x000fe20000000800 */
[----:B------:R-:W-:Y:S01]  /*2f70*/  @!PT LDS RZ, [RZ] ;  /* 0x00000000fffff984 */ /* 0x000fe20000000800 */
[----:B------:R2:W-:Y:S01]  /*2f80*/  @!P5 LDGSTS.E.BYPASS.LTC128B.128 [R30+0x13000], desc[UR6][R14.64] ;  /* 0x130000000e1edfae */ /* 0x0005e2000b901d46 */
[----:B---3--:R-:W-:-:S03]  /*2f90*/  @!P3 LEA R12, P2, R6, R16, 0x1 ;  /* 0x00000010060cb211 */ /* 0x008fc600078408ff */
[----:B------:R2:W-:Y:S01]  /*2fa0*/  @P3 STS.128 [R30+0x15000], RZ ;  /* 0x015000ff1e003388 */ /* 0x0005e20000000c00 */
        /* <DEDUP_REMOVED lines=14> */
.L_x_65:
[----:B------:R-:W-:Y:S05]  /*3090*/  BSYNC B0 ;  /* 0x0000000000007941 */ /* 0x000fea0003800000 */
.L_x_64:
[----:B------:R-:W0:Y:S01]  /*30a0*/  LDGDEPBAR ;  /* 0x00000000000079af */ /* 0x000e220000000000 */
[----:B------:R-:W-:Y:S01]  /*30b0*/  BSSY B0, `(.L_x_66) ;  /* 0x000001d000007945 */ /* 0x000fe20003800000 */
[----:B------:R-:W-:Y:S02]  /*30c0*/  ISETP.GE.AND P5, PT, R26, UR9, PT ;  /* 0x000000091a007c0c */ /* 0x000fe4000bfa6270 */
[----:B------:R3:W-:Y:S01]  /*30d0*/  @P6 STS.128 [R30+0x6000], RZ ;  /* 0x006000ff1e006388 */ /* 0x0007e20000000c00 */
[----:B-12---:R-:W-:-:S03]  /*30e0*/  MOV R13, UR28 ;  /* 0x0000001c000d7c02 */ /* 0x006fc60008000f00 */
[----:B------:R3:W-:Y:S04]  /*30f0*/  @P6 STS.128 [R30+0x8000], RZ ;  /* 0x008000ff1e006388 */ /* 0x0007e80000000c00 */
        /* <DEDUP_REMOVED lines=24> */
.L_x_67:
[----:B------:R-:W-:Y:S05]  /*3280*/  BSYNC B0 ;  /* 0x0000000000007941 */ /* 0x000fea0003800000 */
.L_x_66:
[----:B------:R1:W-:Y:S01]  /*3290*/  @P5 STS.128 [R30+0x7000], RZ ;  /* 0x007000ff1e005388 */ /* 0x0003e20000000c00 */
[----:B------:R-:W-:Y:S03]  /*32a0*/  BSSY B0, `(.L_x_68) ;  /* 0x0000024000007945 */ /* 0x000fe60003800000 */
[----:B------:R1:W-:Y:S04]  /*32b0*/  @P5 STS.128 [R30+0x9000], RZ ;  /* 0x009000ff1e005388 */ /* 0x0003e80000000c00 */
[----:B------:R1:W-:Y:S01]  /*32c0*/  @P5 STS.128 [R30+0xb000], RZ ;  /* 0x00b000ff1e005388 */ /* 0x0003e20000000c00 */
[----:B------:R-:W-:Y:S05]  /*32d0*/  @P5 BRA `(.L_x_69) ;  /* 0x0000000000805947 */ /* 0x000fea0003800000 */
[----:B------:R-:W5:Y:S01]  /*32e0*/  LDL R5, [R1+0x68] ;  /* 0x0000680001057983 */ /* 0x000f620000100800 */
[----:B------:R-:W-:-:S03]  /*32f0*/  ULDC UR12, c[0x0][0x2d0] ;  /* 0x0000b400000c7ab9 */ /* 0x000fc60000000800 */
[----:B---3--:R-:W3:Y:S01]  /*3300*/  LDL R14, [R1+0x6c] ;  /* 0x00006c00010e7983 */ /* 0x008ee20000100800 */
[----:B------:R-:W-:Y:S01]  /*3310*/  ISETP.GE.AND P3, PT, R32, UR12, PT ;  /* 0x0000000c20007c0c */ /* 0x000fe2000bf66270 */
[----:B------:R-:W-:-:S04]  /*3320*/  IMAD.WIDE.U32 R6, R20, 0x20, RZ ;  /* 0x0000002014067825 */ /* 0x000fc800078e00ff */
[----:B------:R-:W-:-:S08]  /*3330*/  IMAD.SHL.U32 R12, R21, 0x20, RZ ;  /* 0x00000020150c7824 */ /* 0x000fd000078e00ff */
[----:B------:R1:W-:Y:S01]  /*3340*/  @P3 STS.128 [R30+0x7000], RZ ;  /* 0x007000ff1e003388 */ /* 0x0003e20000000c00 */
[----:B-----5:R-:W-:Y:S02]  /*3350*/  ISETP.GE.AND P2, PT, R5, UR12, PT ;  /* 0x0000000c05007c0c */ /* 0x020fe4000bf46270 */
[----:B------:R-:W-:-:S04]  /*3360*/  IADD3 R5, P1, R8, R6, RZ ;  /* 0x0000000608057210 */ /* 0x000fc80007f3e0ff */
[----:B------:R-:W-:Y:S02]  /*3370*/  IADD3.X R12, R22, R7, R12, P1, !PT ;  /* 0x00000007160c7210 */ /* 0x000fe40000ffe40c */
[----:B------:R-:W-:-:S04]  /*3380*/  @!P3 LEA R8, P1, R20, R36, 0x6 ;  /* 0x000000241408b211 */ /* 0x000fc800078230ff */
[----:B------:R-:W-:Y:S02]  /*3390*/  @!P3 LEA.HI.X R9, R20, R37, R21, 0x6, P1 ;  /* 0x000000251409b211 */ /* 0x000fe400008f3415 */
[----:B------:R-:W-:-:S03]  /*33a0*/  @!P2 LEA R6, P1, R5, UR10, 0x1 ;  /* 0x0000000a0506ac11 */ /* 0x000fc6000f8208ff */
[----:B------:R-:W-:Y:S01]  /*33b0*/  @!PT LDS RZ, [RZ] ;  /* 0x00000000fffff984 */ /* 0x000fe20000000800 */
[----:B------:R-:W-:Y:S01]  /*33c0*/  @!PT LDS RZ, [RZ] ;  /* 0x00000000fffff984 */ /* 0x000fe20000000800 */
[----:B------:R-:W-:Y:S01]  /*33d0*/  @!PT LDS RZ, [RZ] ;  /* 0x00000000fffff984 */ /* 0x000fe20000000800 */
[----:B------:R1:W-:Y:S01]  /*33e0*/  @!P3 LDGSTS.E.BYPASS.LTC128B.128 [R30+0x7000], desc[UR6][R8.64] ;  /* 0x07000000081ebfae */ /* 0x0003e2000b901d46 */
[----:B------:R-:W-:Y:S02]  /*33f0*/  @!P2 LEA.HI.X R7, R5, UR11, R12, 0x1, P1 ;  /* 0x0000000b0507ac11 */ /* 0x000fe400088f0c0c */
[----:B---3--:R-:W-:Y:S01]  /*3400*/  ISETP.GE.AND P1, PT, R14, UR12, PT ;  /* 0x0000000c0e007c0c */ /* 0x008fe2000bf26270 */
[----:B------:R1:W-:Y:S04]  /*3410*/  @P2 STS.128 [R30+0x9000], RZ ;  /* 0x009000ff1e002388 */ /* 0x0003e80000000c00 */
[----:B------:R-:W-:Y:S01]  /*3420*/  @!PT LDS RZ, [RZ] ;  /* 0x00000000fffff984 */ /* 0x000fe20000000800 */
[----:B------:R-:W-:Y:S01]  /*3430*/  @!PT LDS RZ, [RZ] ;  /* 0x00000000fffff984 */ /* 0x000fe20000000800 */
[----:B------:R-:W-:Y:S01]  /*3440*/  @!PT LDS RZ, [RZ] ;  /* 0x00000000fffff984 */ /* 0x000fe20000000800 */
[----:B------:R1:W-:Y:S08]  /*3450*/  @!P2 LDGSTS.E.BYPASS.LTC128B.128 [R30+0x9000], desc[UR6][R6.64+0x80] ;  /* 0x09000080061eafae */ /* 0x0003f0000b901d46 */
        /* <DEDUP_REMOVED lines=8> */
.L_x_69:
[----:B------:R-:W-:Y:S05]  /*34e0*/  BSYNC B0 ;  /* 0x0000000000007941 */ /* 0x000fea0003800000 */
.L_x_68:
[----:B------:R1:W-:Y:S01]  /*34f0*/  @P6 STS.128 [R30], RZ ;  /* 0x000000ff1e006388 */ /* 0x0003e20000000c00 */
[----:B------:R-:W-:Y:S03]  /*3500*/  BSSY B0, `(.L_x_70) ;  /* 0x000001a000007945 */ /* 0x000fe60003800000 */
[----:B------:R1:W-:Y:S04]  /*3510*/  @P6 STS.128 [R30+0x2000], RZ ;  /* 0x002000ff1e006388 */ /* 0x0003e80000000c00 */
[----:B------:R1:W-:Y:S01]  /*3520*/  @P6 STS.128 [R30+0x4000], RZ ;  /* 0x004000ff1e006388 */ /* 0x0003e20000000c00 */
[----:B------:R-:W-:Y:S05]  /*3530*/  @P6 BRA `(.L_x_71) ;  /* 0x0000000000586947 */ /* 0x000fea0003800000 */
[----:B-1----:R-:W5:Y:S01]  /*3540*/  LDL R6, [R1+0x68] ;  /* 0x0000680001067983 */ /* 0x002f620000100800 */
[----:B------:R-:W-:-:S03]  /*3550*/  ULDC UR10, c[0x0][0x2d0] ;  /* 0x0000b400000a7ab9 */ /* 0x000fc60000000800 */
[----:B------:R-:W2:Y:S01]  /*3560*/  LDL R5, [R1+0x6c] ;  /* 0x00006c0001057983 */ /* 0x000ea20000100800 */
[----:B------:R-:W-:-:S13]  /*3570*/  ISETP.GE.AND P3, PT, R32, UR10, PT ;  /* 0x0000000a20007c0c */ /* 0x000fda000bf66270 */
[----:B------:R1:W-:Y:S04]  /*3580*/  @P3 STS.128 [R30], RZ ;  /* 0x000000ff1e003388 */ /* 0x0003e80000000c00 */
[----:B------:R-:W-:Y:S01]  /*3590*/  @!PT LDS RZ, [RZ] ;  /* 0x00000000fffff984 */ /* 0x000fe20000000800 */
[----:B------:R-:W-:Y:S01]  /*35a0*/  @!PT LDS RZ, [RZ] ;  /* 0x00000000fffff984 */ /* 0x000fe20000000800 */
[----:B------:R-:W-:Y:S01]  /*35b0*/  @!PT LDS RZ, [RZ] ;  /* 0x00000000fffff984 */ /* 0x000fe20000000800 */
[----:B------:R1:W-:Y:S01]  /*35c0*/  @!P3 LDGSTS.E.BYPASS.LTC128B.128 [R30], desc[UR6][R34.64] ;  /* 0x00000000221ebfae */ /* 0x0003e2000b901d46 */
[----:B-----5:R-:W-:Y:S02]  /*35d0*/  ISETP.GE.AND P2, PT, R6, UR10, PT ;  /* 0x0000000a06007c0c */ /* 0x020fe4000bf46270 */
[----:B--2---:R-:W-:-:S11]  /*35e0*/  ISETP.GE.AND P1, PT, R5, UR10, PT ;  /* 0x0000000a05007c0c */ /* 0x004fd6000bf26270 */
        /* <DEDUP_REMOVED lines=11> */
.L_x_71:
[----:B------:R-:W-:Y:S05]  /*36a0*/  BSYNC B0 ;  /* 0x0000000000007941 */ /* 0x000fea0003800000 */
.L_x_70:
        /* <DEDUP_REMOVED lines=10> */
[----:B-1----:R-:W-:Y:S01]  /*3750*/  IMAD.U32 R7, RZ, RZ, UR32 ;  /* 0x00000020ff077e24 */ /* 0x002fe2000f8e00ff */
[----:B------:R-:W-:Y:S01]  /*3760*/  USHF.L.U32 UR12, UR33, 0x5, URZ ;  /* 0x00000005210c7899 */ /* 0x000fe2000800063f */
[----:B------:R-:W-:-:S09]  /*3770*/  IMAD.U32 R6, RZ, RZ, UR33 ;  /* 0x00000021ff067e24 */ /* 0x000fd2000f8e00ff */
[C---:B------:R-:W-:Y:S01]  /*3780*/  @!P3 LEA R8, P1, R7.reuse, R34, 0x6 ;  /* 0x000000220708b211 */ /* 0x040fe200078230ff */
[----:B------:R1:W-:Y:S03]  /*3790*/  @P3 STS.128 [R30+0x1000], RZ ;  /* 0x001000ff1e003388 */ /* 0x0003e60000000c00 */
[----:B------:R-:W-:-:S05]  /*37a0*/  @!P3 LEA.HI.X R9, R7, R35, R6, 0x6, P1 ;  /* 0x000000230709b211 */ /* 0x000fca00008f3406 */
[----:B------:R-:W-:Y:S01]  /*37b0*/  @!PT LDS RZ, [RZ] ;  /* 0x00000000fffff984 */ /* 0x000fe20000000800 */
[----:B------:R-:W-:Y:S01]  /*37c0*/  @!PT LDS RZ, [RZ] ;  /* 0x00000000fffff984 */ /* 0x000fe20000000800 */
[----:B------:R-:W-:Y:S01]  /*37d0*/  @!PT LDS RZ, [RZ] ;  /* 0x00000000fffff984 */ /* 0x000fe20000000800 */
[----:B------:R1:W-:Y:S01]  /*37e0*/  @!P3 LDGSTS.E.BYPASS.LTC128B.128 [R30+0x1000], desc[UR6][R8.64] ;  /* 0x01000000081ebfae */ /* 0x0003e2000b901d46 */
[----:B-----5:R-:W-:Y:S02]  /*37f0*/  ISETP.GE.AND P2, PT, R5, UR18, PT ;  /* 0x0000001205007c0c */ /* 0x020fe4000bf46270 */
[----:B------:R-:W-:Y:S01]  /*3800*/  IADD3 R5, P5, R10, UR10, RZ ;  /* 0x0000000a0a057c10 */ /* 0x000fe2000ffbe0ff */
[----:B------:R-:W-:Y:S01]  /*3810*/  IMAD.U32 R10, RZ, RZ, UR12 ;  /* 0x0000000cff0a7e24 */ /* 0x000fe2000f8e00ff */
[----:B---3--:R-:W-:-:S04]  /*3820*/  ISETP.GE.AND P1, PT, R12, UR18, PT ;  /* 0x000000120c007c0c */ /* 0x008fc8000bf26270 */
[----:B------:R-:W-:-:S05]  /*3830*/  IADD3.X R10, R23, UR11, R10, P5, !PT ;  /* 0x0000000b170a7c10 */ /* 0x000fca000affe40a */
[C---:B------:R-:W-:Y:S01]  /*3840*/  @!P2 LEA R6, P5, R5.reuse, UR20, 0x1 ;  /* 0x000000140506ac11 */ /* 0x040fe2000f8a08ff */
[----:B------:R1:W-:Y:S03]  /*3850*/  @P2 STS.128 [R30+0x3000], RZ ;  /* 0x003000ff1e002388 */ /* 0x0003e60000000c00 */
[----:B------:R-:W-:-:S05]  /*3860*/  @!P2 LEA.HI.X R7, R5, UR21, R10, 0x1, P5 ;  /* 0x000000150507ac11 */ /* 0x000fca000a8f0c0a */
        /* <DEDUP_REMOVED lines=12> */
.L_x_73:
[----:B------:R-:W-:Y:S05]  /*3930*/  BSYNC B0 ;  /* 0x0000000000007941 */ /* 0x000fea0003800000 */
.L_x_72:
[----:B---3--:R-:W3:Y:S01]  /*3940*/  LDL R14, [R1+0x80] ;  /* 0x00008000010e7983 */ /* 0x008ee20000100800 */
[----:B------:R-:W-:Y:S01]  /*3950*/  MOV R20, 0x7f800000 ;  /* 0x7f80000000147802 */ /* 0x000fe20000000f00 */
[----:B------:R-:W-:Y:S01]  /*3960*/  UIMAD UR10, UR40, UR28, URZ ;  /* 0x0000001c280a72a4 */ /* 0x000fe2000f8e023f */
[----:B------:R-:W-:Y:S01]  /*3970*/  IMAD.MOV.U32 R17, RZ, RZ, 0x7f800000 ;  /* 0x7f800000ff117424 */ /* 0x000fe200078e00ff */
[----:B------:R-:W-:Y:S01]  /*3980*/  @P0 STS.128 [R30+0xc000], RZ ;  /* 0x00c000ff1e000388 */ /* 0x000fe20000000c00 */
[----:B-1----:R-:W-:Y:S01]  /*3990*/  IMAD.WIDE.U32 R6, R13, UR31, R32 ;  /* 0x0000001f0d067c25 */ /* 0x002fe2000f8e0020 */
[----:B------:R-:W-:Y:S01]  /*39a0*/  UIMAD UR10, UR31, UR29, UR10 ;  /* 0x0000001d1f0a72a4 */ /* 0x000fe2000f8e020a */
[----:B------:R-:W-:Y:S01]  /*39b0*/  BSSY B0, `(.L_x_74) ;  /* 0x000003d000007945 */ /* 0x000fe20003800000 */
[----:B------:R-:W-:Y:S01]  /*39c0*/  @P0 STS.128 [R30+0xe000], RZ ;  /* 0x00e000ff1e000388 */ /* 0x000fe20000000c00 */
[----:B------:R-:W-:-:S03]  /*39d0*/  IADD3 R8, P1, R6, UR24, RZ ;  /* 0x0000001806087c10 */ /* 0x000fc6000ff3e0ff */
[----:B------:R-:W-:Y:S01]  /*39e0*/  @P0 STS.128 [R30+0x10000], RZ ;  /* 0x010000ff1e000388 */ /* 0x000fe20000000c00 */
[----:B------:R-:W-:Y:S01]  /*39f0*/  IMAD.U32 R9, RZ, RZ, UR10 ;  /* 0x0000000aff097e24 */ /* 0x000fe2000f8e00ff */
[----:B------:R-:W-:Y:S02]  /*3a00*/  ULDC.64 UR10, c[0x0][0x260] ;  /* 0x00009800000a7ab9 */ /* 0x000fe40000000a00 */
[----:B------:R-:W-:Y:S02]  /*3a10*/  IMAD R6, R24, UR10, RZ ;  /* 0x0000000a18067c24 */ /* 0x000fe4000f8e02ff */
[----:B------:R-:W-:Y:S02]  /*3a20*/  IADD3.X R9, R7, UR35, R9, P1, !PT ;  /* 0x0000002307097c10 */ /* 0x000fe40008ffe409 */
[C---:B------:R-:W-:Y:S02]  /*3a30*/  IMAD R6, R18.reuse, UR11, R6 ;  /* 0x0000000b12067c24 */ /* 0x040fe4000f8e0206 */
[----:B------:R-:W-:-:S05]  /*3a40*/  IMAD.WIDE.U32 R8, R18, UR10, R8 ;  /* 0x0000000a12087c25 */ /* 0x000fca000f8e0008 */
[----:B------:R-:W-:Y:S01]  /*3a50*/  IADD3 R16, R9, R6, RZ ;  /* 0x0000000609107210 */ /* 0x000fe20007ffe0ff */
[C---:B---3--:R-:W-:Y:S01]  /*3a60*/  VIADD R5, R14.reuse, 0x8 ;  /* 0x000000080e057836 */ /* 0x048fe20000000000 */
[C---:B------:R-:W-:Y:S01]  /*3a70*/  ISETP.GE.AND P6, PT, R14.reuse, UR9, PT ;  /* 0x000000090e007c0c */ /* 0x040fe2000bfc6270 */
[----:B------:R-:W-:-:S03]  /*3a80*/  IMAD.SHL.U32 R10, R14, 0x4, RZ ;  /* 0x000000040e0a7824 */ /* 0x000fc600078e00ff */
[----:B------:R-:W-:Y:S02]  /*3a90*/  ISETP.GE.AND P5, PT, R5, UR9, PT ;  /* 0x0000000905007c0c */ /* 0x000fe4000bfa6270 */
[----:B------:R-:W-:Y:S01]  /*3aa0*/  SHF.R.S32.HI R5, RZ, 0x1f, R14 ;  /* 0x0000001fff057819 */ /* 0x000fe2000001140e */
[----:B------:R1:W-:Y:S03]  /*3ab0*/  STL [R1+0x74], R10 ;  /* 0x0000740a01007387 */ /* 0x0003e60000100800 */
[----:B------:R-:W-:-:S05]  /*3ac0*/  SHF.L.U64.HI R12, R14, 0x2, R5 ;  /* 0x000000020e0c7819 */ /* 0x000fca0000010205 */
[----:B------:R3:W-:Y:S04]  /*3ad0*/  STL [R1+0x70], R12 ;  /* 0x0000700c01007387 */ /* 0x0007e80000100800 */
[----:B------:R3:W-:Y:S04]  /*3ae0*/  STL [R1+0x60], R20 ;  /* 0x0000601401007387 */ /* 0x0007e80000100800 */
[----:B------:R3:W-:Y:S01]  /*3af0*/  STL [R1+0x64], R17 ;  /* 0x0000641101007387 */ /* 0x0007e20000100800 */
[----:B-1----:R-:W-:-:S04]  /*3b00*/  IADD3 R10, P1, R10, UR15, RZ ;  /* 0x0000000f0a0a7c10 */ /* 0x002fc8000ff3e0ff */
[----:B------:R-:W-:Y:S01]  /*3b10*/  IADD3.X R11, R12, UR14, RZ, P1, !PT ;  /* 0x0000000e0c0b7c10 */ /* 0x000fe20008ffe4ff */
[----:B------:R-:W-:Y:S08]  /*3b20*/  @P0 BRA `(.L_x_75) ;  /* 0x0000000000940947 */ /* 0x000ff00003800000 */
[----:B---3--:R-:W3:Y:S01]  /*3b30*/  LDL R12, [R1+0x68] ;  /* 0x00006800010c7983 */ /* 0x008ee20000100800 */
        /* <DEDUP_REMOVED lines=17> */
[----:B---3--:R-:W-:Y:S02]  /*3c50*/  ISETP.GE.AND P2, PT, R12, UR9, PT ;  /* 0x000000090c007c0c */ /* 0x008fe4000bf46270 */
[----:B-----5:R-:W-:-:S11]  /*3c60*/  ISETP.GE.AND P0, PT, R19, UR9, PT ;  /* 0x0000000913007c0c */ /* 0x020fd6000bf06270 */
[----:B------:R-:W3:Y:S01]  /*3c70*/  @!P2 LDC.64 R12, c[0x0][0x218] ;  /* 0x00008600ff0cab82 */ /* 0x000ee20000000a00 */
        /* <DEDUP_REMOVED lines=16> */
.L_x_75:
[----:B------:R-:W-:Y:S05]  /*3d80*/  BSYNC B0 ;  /* 0x0000000000007941 */ /* 0x000fea0003800000 */
.L_x_74:
[----:B------:R1:W-:Y:S01]  /*3d90*/  @P4 STS.128 [R30+0xd000], RZ ;  /* 0x00d000ff1e004388 */ /* 0x0003e20000000c00 */
[----:B------:R-:W-:Y:S03]  /*3da0*/  BSSY B0, `(.L_x_76) ;  /* 0x000002b000007945 */ /* 0x000fe60003800000 */
[----:B------:R1:W-:Y:S04]  /*3db0*/  @P4 STS.128 [R30+0xf000], RZ ;  /* 0x00f000ff1e004388 */ /* 0x0003e80000000c00 */
[----:B------:R1:W-:Y:S01]  /*3dc0*/  @P4 STS.128 [R30+0x11000], RZ ;  /* 0x011000ff1e004388 */ /* 0x0003e20000000c00 */
[----:B------:R-:W-:Y:S05]  /*3dd0*/  @P4 BRA `(.L_x_77) ;  /* 0x00000000009c4947 */ /* 0x000fea0003800000 */
[----:B------:R-:W5:Y:S01]  /*3de0*/  LDL R5, [R1+0x68] ;  /* 0x0000680001057983 */ /* 0x000f620000100800 */
[----:B------:R-:W-:-:S03]  /*3df0*/  ULDC UR9, c[0x0][0x2d0] ;  /* 0x0000b40000097ab9 */ /* 0x000fc60000000800 */
[----:B------:R-:W2:Y:S01]  /*3e00*/  LDL R7, [R1+0x6c] ;  /* 0x00006c0001077983 */ /* 0x000ea20000100800 */
[----:B------:R-:W-:Y:S02]  /*3e10*/  ISETP.GE.AND P3, PT, R32, UR9, PT ;  /* 0x0000000920007c0c */ /* 0x000fe4000bf66270 */
[----:B------:R-:W-:-:S05]  /*3e20*/  IADD3 R6, P0, R4, 0x20, RZ ;  /* 0x0000002004067810 */ /* 0x000fca0007f1e0ff */
[----:B------:R-:W-:-:S04]  /*3e30*/  IMAD.X R4, RZ, RZ, R28, P0 ;  /* 0x000000ffff047224 */ /* 0x000fc800000e061c */
[----:B-1-3--:R-:W-:Y:S02]  /*3e40*/  IMAD R12, R4, UR28, RZ ;  /* 0x0000001c040c7c24 */ /* 0x00afe4000f8e02ff */
[----:B------:R-:W1:Y:S01]  /*3e50*/  @!P3 LDC.64 R14, c[0x0][0x218] ;  /* 0x00008600ff0ebb82 */ /* 0x000e620000000a00 */
[----:B------:R-:W-:Y:S01]  /*3e60*/  IMAD.MOV.U32 R4, RZ, RZ, R8 ;  /* 0x000000ffff047224 */ /* 0x000fe200078e0008 */
[----:B------:R3:W-:Y:S01]  /*3e70*/  @P3 STS.128 [R30+0xd000], RZ ;  /* 0x00d000ff1e003388 */ /* 0x0007e20000000c00 */
[C---:B------:R-:W-:Y:S01]  /*3e80*/  IMAD R12, R6.reuse, UR29, R12 ;  /* 0x0000001d060c7c24 */ /* 0x040fe2000f8e020c */
[----:B-----5:R-:W-:Y:S01]  /*3e90*/  ISETP.GE.AND P2, PT, R5, UR9, PT ;  /* 0x0000000905007c0c */ /* 0x020fe2000bf46270 */
[----:B------:R-:W-:Y:S01]  /*3ea0*/  IMAD.MOV.U32 R5, RZ, RZ, R16 ;  /* 0x000000ffff057224 */ /* 0x000fe200078e0010 */
[----:B--2---:R-:W-:Y:S01]  /*3eb0*/  ISETP.GE.AND P0, PT, R7, UR9, PT ;  /* 0x0000000907007c0c */ /* 0x004fe2000bf06270 */
[----:B------:R-:W-:-:S04]  /*3ec0*/  IMAD.WIDE.U32 R4, R6, UR28, R4 ;  /* 0x0000001c06047c25 */ /* 0x000fc8000f8e0004 */
[----:B------:R-:W-:Y:S01]  /*3ed0*/  IMAD.IADD R12, R5, 0x1, R12 ;  /* 0x00000001050c7824 */ /* 0x000fe200078e020c */
[----:B-1----:R-:W-:-:S05]  /*3ee0*/  @!P3 LEA R8, P4, R4, R14, 0x1 ;  /* 0x0000000e0408b211 */ /* 0x002fca00078808ff */
[----:B------:R-:W1:Y:S01]  /*3ef0*/  @!P2 LDC.64 R18, c[0x0][0x218] ;  /* 0x00008600ff12ab82 */ /* 0x000e620000000a00 */
[----:B------:R-:W-:-:S05]  /*3f00*/  @!P3 LEA.HI.X R9, R4, R15, R12, 0x1, P4 ;  /* 0x0000000f0409b211 */ /* 0x000fca00020f0c0c */
[----:B------:R-:W-:Y:S01]  /*3f10*/  @!PT LDS RZ, [RZ] ;  /* 0x00000000fffff984 */ /* 0x000fe20000000800 */
[----:B------:R-:W-:Y:S01]  /*3f20*/  @!PT LDS RZ, [RZ] ;  /* 0x00000000fffff984 */ /* 0x000fe20000000800 */
[----:B------:R-:W-:Y:S01]  /*3f30*/  @!PT LDS RZ, [RZ] ;  /* 0x00000000fffff984 */ /* 0x000fe20000000800 */
[----:B------:R3:W-:Y:S04]  /*3f40*/  @!P3 LDGSTS.E.BYPASS.LTC128B.128 [R30+0xd000], desc[UR6][R8.64] ;  /* 0x0d000000081ebfae */ /* 0x0007e8000b901d46 */
[----:B------:R3:W-:Y:S01]  /*3f50*/  @P2 STS.128 [R30+0xf000], RZ ;  /* 0x00f000ff1e002388 */ /* 0x0007e20000000c00 */
[----:B-1----:R-:W-:-:S04]  /*3f60*/  @!P2 LEA R6, P1, R4, R18, 0x1 ;  /* 0x000000120406a211 */ /* 0x002fc800078208ff */
        /* <DEDUP_REMOVED lines=8> */
[----:B---3--:R-:W-:-:S04]  /*3ff0*/  LEA R6, P0, R4, UR10, 0x1 ;  /* 0x0000000a04067c11 */ /* 0x008fc8000f8008ff */
[----:B------:R-:W-:-:S05]  /*4000*/  LEA.HI.X R7, R4, UR11, R12, 0x1, P0 ;  /* 0x0000000b04077c11 */ /* 0x000fca00080f0c0c */
[----:B------:R-:W-:Y:S01]  /*4010*/  @!PT LDS RZ, [RZ] ;  /* 0x00000000fffff984 */ /* 0x000fe20000000800 */
[----:B------:R-:W-:Y:S01]  /*4020*/  @!PT LDS RZ, [RZ] ;  /* 0x00000000fffff984 */ /* 0x000fe20000000800 */
[----:B------:R-:W-:Y:S01]  /*4030*/  @!PT LDS RZ, [RZ] ;  /* 0x00000000fffff984 */ /* 0x000fe20000000800 */
[----:B------:R1:W-:Y:S04]  /*4040*/  LDGSTS.E.BYPASS.LTC128B.128 [R30+0x11000], desc[UR6][R6.64+0x100] ;  /* 0x11000100061e7fae */ /* 0x0003e8000b901d46 */
.L_x_77:
[----:B------:R-:W-:Y:S05]  /*4050*/  BSYNC B0 ;  /* 0x0000000000007941 */ /* 0x000fea0003800000 */
.L_x_76:
[----:B------:R-:W-:Y:S01]  /*4060*/  IMAD.MOV.U32 R5, RZ, RZ, R20 ;  /* 0x000000ffff057224 */ /* 0x000fe200078e0014 */
[----:B-1-3--:R-:W3:Y:S01]  /*4070*/  LDL R12, [R1+0x4] ;  /* 0x00000400010c7983 */ /* 0x00aee20000100800 */
[----:B------:R-:W-:-:S03]  /*4080*/  IMAD.MOV.U32 R4, RZ, RZ, R17 ;  /* 0x000000ffff047224 */ /* 0x000fc600078e0011 */
[----:B------:R-:W0:Y:S01]  /*4090*/  LDGDEPBAR ;  /* 0x00000000000079af */ /* 0x000e220000000000 */
[----:B------:R-:W-:Y:S01]  /*40a0*/  LEA.HI R9, R27, R29, RZ, 0x7 ;  /* 0x0000001d1b097211 */ /* 0x000fe200078f38ff */
[----:B------:R-:W-:Y:S01]  /*40b0*/  IMAD.MOV.U32 R240, RZ, RZ, 0x20 ;  /* 0x00000020fff07424 */ /* 0x000fe200078e00ff */
[----:B------:R-:W-:Y:S01]  /*40c0*/  UIADD3 UR20, UR31, UR13, URZ ;  /* 0x0000000d1f147290 */ /* 0x000fe2000fffe03f */
[----:B------:R-:W5:Y:S01]  /*40d0*/  @!P6 LDG.E R5, desc[UR6][R10.64] ;  /* 0x000000060a05e981 */ /* 0x000f62000c1e1900 */
[----:B------:R-:W-:Y:S02]  /*40e0*/  CS2R R142, SRZ ;  /* 0x00000000008e7805 */ /* 0x000fe4000001ff00 */
[----:B------:R-:W-:Y:S02]  /*40f0*/  CS2R R140, SRZ ;  /* 0x00000000008c7805 */ /* 0x000fe4000001ff00 */
[----:B------:R-:W-:Y:S01]  /*4100*/  CS2R R146, SRZ ;  /* 0x0000000000927805 */ /* 0x000fe2000001ff00 */
[----:B------:R-:W5:Y:S01]  /*4110*/  @!P5 LDG.E R4, desc[UR6][R10.64+0x20] ;  /* 0x000020060a04d981 */ /* 0x000f62000c1e1900 */
        /* <DEDUP_REMOVED lines=14> */
[----:B------:R-:W-:Y:S01]  /*4200*/  CS2R R108, SRZ ;  /* 0x00000000006c7805 */ /* 0x000fe2000001ff00 */
[----:B------:R-:W-:-:S04]  /*4210*/  DEPBAR.LE SB0, 0x1 ;  /* 0x000080400000791a */ /* 0x000fc80000000000 */
[----:B------:R-:W-:Y:S01]  /*4220*/  BAR.SYNC.DEFER_BLOCKING 0x0 ;  /* 0x0000000000007b1d */ /* 0x000fe20000010000 */
        /* <DEDUP_REMOVED lines=21> */
[----:B--2---:R-:W-:Y:S02]  /*4380*/  CS2R R36, SRZ ;  /* 0x0000000000247805 */ /* 0x004fe4000001ff00 */
[----:B----4-:R-:W-:Y:S01]  /*4390*/  CS2R R30, SRZ ;  /* 0x00000000001e7805 */ /* 0x010fe2000001ff00 */
[----:B------:R-:W1:Y:S01]  /*43a0*/  LDSM.16.M88.4 R164, [R252] ;  /* 0x00000000fca4783b */ /* 0x000e620000000200 */
[----:B------:R-:W-:-:S02]  /*43b0*/  CS2R R34, SRZ ;  /* 0x0000000000227805 */ /* 0x000fc4000001ff00 */
[----:B------:R-:W-:Y:S02]  /*43c0*/  CS2R R32, SRZ ;  /* 0x0000000000207805 */ /* 0x000fe4000001ff00 */
[----:B------:R-:W-:Y:S01]  /*43d0*/  CS2R R22, SRZ ;  /* 0x0000000000167805 */ /* 0x000fe2000001ff00 */
[----:B------:R-:W2:Y:S01]  /*43e0*/  LDSM.16.M88.4 R168, [R252+0x800] ;  /* 0x00080000fca8783b */ /* 0x000ea20000000200 */
[----:B------:R-:W-:Y:S01]  /*43f0*/  ULDC UR23, c[0x0][0x2d0] ;  /* 0x0000b40000177ab9 */ /* 0x000fe20000000800 */
[----:B------:R-:W-:Y:S01]  /*4400*/  ULDC UR24, c[0x0][0x398] ;  /* 0x0000e60000187ab9 */ /* 0x000fe20000000800 */
[----:B------:R-:W-:Y:S01]  /*4410*/  ULDC UR26, c[0x0][0x2dc] ;  /* 0x0000b700001a7ab9 */ /* 0x000fe20000000800 */
[----:B------:R-:W4:Y:S01]  /*4420*/  LDSM.16.M88.4 R196, [R252+0x2000] ;  /* 0x00200000fcc4783b */ /* 0x000f220000000200 */
[----:B------:R-:W-:Y:S01]  /*4430*/  UIADD3 UR22, UR31, 0x40, URZ ;  /* 0x000000401f167890 */ /* 0x000fe2000fffe03f */
[----:B------:R-:W-:Y:S02]  /*4440*/  ULDC UR18, c[0x0][0x2ec] ;  /* 0x0000bb0000127ab9 */ /* 0x000fe40000000800 */
[----:B------:R-:W1:Y:S04]  /*4450*/  LDSM.16.M88.4 R200, [R252+0x2800] ;  /* 0x00280000fcc8783b */ /* 0x000e680000000200 */
[----:B------:R-:W1:Y:S04]  /*4460*/  LDSM.16.M88.4 R228, [R252+0x4000] ;  /* 0x00400000fce4783b */ /* 0x000e680000000200 */
[----:B------:R-:W1:Y:S01]  /*4470*/  LDSM.16.M88.4 R232, [R252+0x4800] ;  /* 0x00480000fce8783b */ /* 0x000e620000000200 */
[----:B------:R-:W-:Y:S01]  /*4480*/  UIADD3 UR21, -UR5, 0x40, UR20 ;  /* 0x0000004005157890 */ /* 0x000fe2000fffe114 */
[----:B------:R-:W-:Y:S01]  /*4490*/  CS2R R20, SRZ ;  /* 0x0000000000147805 */ /* 0x000fe2000001ff00 */
[----:B------:R-:W-:-:S02]  /*44a0*/  UMOV UR11, UR60 ;  /* 0x0000003c000b7c82 */ /* 0x000fc40008000000 */
[----:B------:R-:W-:Y:S01]  /*44b0*/  UIADD3 UR21, UR21, -UR42, URZ ;  /* 0x8000002a15157290 */ /* 0x000fe2000fffe03f */
[----:B---3--:R-:W3:Y:S04]  /*44c0*/  LDSM.16.M88.4 R156, [R12] ;  /* 0x000000000c9c783b */ /* 0x008ee80000000200 */
[----:B------:R-:W1:Y:S04]  /*44d0*/  LDSM.16.M88.4 R160, [R12+0x800] ;  /* 0x000800000ca0783b */ /* 0x000e680000000200 */
[----:B-----5:R5:W-:Y:S04]  /*44e0*/  @!P6 STL [R1+0x60], R5 ;  /* 0x000060050100e387 */ /* 0x020be80000100800 */
[----:B------:R2:W-:Y:S04]  /*44f0*/  @!P5 STL [R1+0x64], R4 ;  /* 0x000064040100d387 */ /* 0x0005e80000100800 */
[----:B------:R1:W1:Y:S04]  /*4500*/  LDSM.16.M88.4 R188, [R12+0x2000] ;  /* 0x002000000cbc783b */ /* 0x0002680000000200 */
[----:B------:R1:W1:Y:S04]  /*4510*/  LDSM.16.M88.4 R192, [R12+0x2800] ;  /* 0x002800000cc0783b */ /* 0x0002680000000200 */
[----:B------:R1:W1:Y:S04]  /*4520*/  LDSM.16.M88.4 R220, [R12+0x4000] ;  /* 0x004000000cdc783b */ /* 0x0002680000000200 */
[----:B------:R1:W1:Y:S01]  /*4530*/  LDSM.16.M88.4 R224, [R12+0x4800] ;  /* 0x004800000ce0783b */ /* 0x0002620000000200 */
[----:B-----5:R-:W-:-:S02]  /*4540*/  LEA.HI R5, R27, R29, RZ, 0x4 ;  /* 0x0000001d1b057211 */ /* 0x020fc400078f20ff */
[----:B--2---:R-:W-:Y:S02]  /*4550*/  LOP3.LUT R4, R25, 0xfffffff8, RZ, 0xc0, !PT ;  /* 0xfffffff819047812 */ /* 0x004fe400078ec0ff */
[----:B------:R-:W-:-:S03]  /*4560*/  SHF.R.S32.HI R6, RZ, 0x4, R5 ;  /* 0x00000004ff067819 */ /* 0x000fc60000011405 */
[----:B------:R-:W-:Y:S01]  /*4570*/  IMAD.IADD R4, R29, 0x1, -R4 ;  /* 0x000000011d047824 */ /* 0x000fe200078e0a04 */
[----:B------:R-:W-:-:S03]  /*4580*/  LEA.HI R5, R5, R6, RZ, 0x1 ;  /* 0x0000000605057211 */ /* 0x000fc600078f08ff */
[----:B------:R-:W-:Y:S01]  /*4590*/  IMAD.SHL.U32 R8, R4, 0x40, RZ ;  /* 0x0000004004087824 */ /* 0x000fe200078e00ff */
[----:B------:R-:W-:-:S04]  /*45a0*/  LOP3.LUT R7, R5, 0xfffffffe, RZ, 0xc0, !PT ;  /* 0xfffffffe05077812 */ /* 0x000fc800078ec0ff */
[----:B------:R-:W-:Y:S01]  /*45b0*/  LOP3.LUT R5, R8, 0x1c0, RZ, 0xc0, !PT ;  /* 0x000001c008057812 */ /* 0x000fe200078ec0ff */
[----:B------:R-:W-:Y:S01]  /*45c0*/  IMAD.IADD R6, R6, 0x1, -R7 ;  /* 0x0000000106067824 */ /* 0x000fe200078e0a07 */
[----:B------:R-:W-:Y:S02]  /*45d0*/  SHF.R.S32.HI R8, RZ, 0x7, R9 ;  /* 0x00000007ff087819 */ /* 0x000fe40000011409 */
[----:B------:R-:W-:Y:S01]  /*45e0*/  LOP3.LUT R7, R5, 0x8, R25, 0xf8, !PT ;  /* 0x0000000805077812 */ /* 0x000fe200078ef819 */
[----:B------:R-:W-:Y:S01]  /*45f0*/  IMAD.SHL.U32 R6, R6, 0x200, RZ ;  /* 0x0000020006067824 */ /* 0x000fe200078e00ff */
[----:B------:R-:W-:Y:S02]  /*4600*/  SHF.R.U32.HI R5, RZ, 0x3, R5 ;  /* 0x00000003ff057819 */ /* 0x000fe40000011605 */
[----:B------:R-:W-:Y:S02]  /*4610*/  LOP3.LUT P0, RZ, R4, 0x2, RZ, 0xc0, !PT ;  /* 0x0000000204ff7812 */ /* 0x000fe4000780c0ff */
[----:B------:R-:W-:Y:S01]  /*4620*/  LOP3.LUT R4, R7, R5, RZ, 0x3c, !PT ;  /* 0x0000000507047212 */ /* 0x000fe200078e3cff */
[----:B------:R-:W-:Y:S01]  /*4630*/  IMAD R5, R8, 0x800, R6 ;  /* 0x0000080008057824 */ /* 0x000fe200078e0206 */
[----:B------:R-:W-:-:S03]  /*4640*/  SEL R240, R240, 0xffffffe0, !P0 ;  /* 0xffffffe0f0f07807 */ /* 0x000fc60004000000 */
[----:B------:R-:W-:Y:S02]  /*4650*/  IMAD.IADD R4, R5, 0x1, R4 ;  /* 0x0000000105047824 */ /* 0x000fe400078e0204 */
[----:B------:R-:W-:-:S03]  /*4660*/  IMAD.IADD R240, R240, 0x1, R252 ;  /* 0x00000001f0f07824 */ /* 0x000fc600078e02fc */
[----:B------:R-:W-:Y:S02]  /*4670*/  LEA R13, R4, UR4, 0x1 ;  /* 0x00000004040d7c11 */ /* 0x000fe4000f8e08ff */
[----:B------:R2:W1:Y:S04]  /*4680*/  LDSM.16.M88.4 R172, [R240] ;  /* 0x00000000f0ac783b */ /* 0x0004680000000200 */
        /* <DEDUP_REMOVED lines=10> */
[----:B------:R2:W1:Y:S04]  /*4730*/  LDSM.16.M88.4 R216, [R13+0x16800] ;  /* 0x016800000dd8783b */ /* 0x0004680000000200 */
[----:B------:R2:W-:Y:S01]  /*4740*/  STL [R1], R13 ;  /* 0x0000000d01007387 */ /* 0x0005e20000100800 */
[----:B------:R-:W-:-:S02]  /*4750*/  CS2R R28, SRZ ;  /* 0x00000000001c7805 */ /* 0x000fc4000001ff00 */
[----:B------:R-:W-:Y:S02]  /*4760*/  CS2R R26, SRZ ;  /* 0x00000000001a7805 */ /* 0x000fe4000001ff00 */
[----:B---34-:R-:W-:-:S07]  /*4770*/  CS2R R24, SRZ ;  /* 0x0000000000187805 */ /* 0x018fce000001ff00 */
.L_x_82:
[----:B---3--:R-:W3:Y:S01]  /*4780*/  LDL R80, [R1] ;  /* 0x0000000001507983 */ /* 0x008ee20000100800 */
[----:B------:R-:W-:Y:S01]  /*4790*/  USHF.L.U32 UR10, UR8, 0x6, URZ ;  /* 0x00000006080a7899 */ /* 0x000fe2000800063f */
[----:B------:R-:W-:Y:S02]  /*47a0*/  UMOV UR9, UR60 ;  /* 0x0000003c00097c82 */ /* 0x000fe40008000000 */
[----:B------:R-:W4:Y:S01]  /*47b0*/  LDL R249, [R1+0x8] ;  /* 0x0000080001f97983 */ /* 0x000f220000100800 */
[----:B------:R-:W-:Y:S03]  /*47c0*/  UISETP.GE.AND UP0, UPT, UR10, UR21, UPT ;  /* 0x000000150a00728c */ /* 0x000fe6000bf06270 */
[----:B------:R-:W2:Y:S04]  /*47d0*/  LDL R79, [R1+0x4] ;  /* 0x00000400014f7983 */ /* 0x000ea80000100800 */
[----:B------:R-:W2:Y:S04]  /*47e0*/  LDL R248, [R1+0xc] ;  /* 0x00000c0001f87983 */ /* 0x000ea80000100800 */
[----:B------:R-:W2:Y:S04]  /*47f0*/  LDL R247, [R1+0x18] ;  /* 0x0000180001f77983 */ /* 0x000ea80000100800 */
[----:B------:R-:W2:Y:S04]  /*4800*/  LDL R78, [R1+0x10] ;  /* 0x00001000014e7983 */ /* 0x000ea80000100800 */
[----:B------:R-:W2:Y:S04]  /*4810*/  LDL R246, [R1+0x14] ;  /* 0x0000140001f67983 */ /* 0x000ea80000100800 */
[----:B------:R-:W0:Y:S04]  /*4820*/  LDGDEPBAR ;  /* 0x00000000000079af */ /* 0x000e280000000000 */
[----:B------:R-:W2:Y:S04]  /*4830*/  LDL R77, [R1+0x74] ;  /* 0x00007400014d7983 */ /* 0x000ea80000100800 */
[----:B------:R-:W2:Y:S01]  /*4840*/  LDL R76, [R1+0x70] ;  /* 0x00007000014c7983 */ /* 0x000ea20000100800 */
[----:B------:R-:W-:Y:S04]  /*4850*/  DEPBAR.LE SB0, 0x0 ;  /* 0x000080000000791a */ /* 0x000fe80000000000 */
[----:B------:R-:W-:Y:S06]  /*4860*/  BAR.SYNC.DEFER_BLOCKING 0x0 ;  /* 0x0000000000007b1d */ /* 0x000fec0000010000 */
[----:B---3--:R-:W-:Y:S04]  /*4870*/  LDSM.16.M88.4 R8, [R80+0xc000] ;  /* 0x00c000005008783b */ /* 0x008fe80000000200 */
[----:B----4-:R-:W3:Y:S04]  /*4880*/  LDSM.16.M88.4 R16, [R249] ;  /* 0x00000000f910783b */ /* 0x010ee80000000200 */
[----:B------:R-:W1:Y:S04]  /*4890*/  LDSM.16.M88.4 R68, [R80+0xc800] ;  /* 0x00c800005044783b */ /* 0x000e680000000200 */
[----:B--2---:R-:W-:Y:S01]  /*48a0*/  LDSM.16.M88.4 R72, [R248] ;  /* 0x00000000f848783b */ /* 0x004fe20000000200 */
[C---:B---3--:R-:W-:Y:S06]  /*48b0*/  HMMA.16816.F32 R4, R16.reuse, R8, RZ ;  /* 0x000000081004723c */ /* 0x048fec00000018ff */
[C---:B------:R-:W-:Y:S06]  /*48c0*/  HMMA.16816.F32 R8, R16.reuse, R10, RZ ;  /* 0x0000000a1008723c */ /* 0x040fec00000018ff */
[C---:B-1----:R-:W-:Y:S06]  /*48d0*/  HMMA.16816.F32 R12, R16.reuse, R68, RZ ;  /* 0x00000044100c723c */ /* 0x042fec00000018ff */
[----:B------:R-:W-:Y:S01]  /*48e0*/  HMMA.16816.F32 R16, R16, R70, RZ ;  /* 0x000000461010723c */ /* 0x000fe200000018ff */
[----:B------:R-:W1:Y:S05]  /*48f0*/  LDSM.16.M88.4 R68, [R79+-0x6000] ;  /* 0xffa000004f44783b */ /* 0x000e6a0000000200 */
[C---:B-1----:R-:W-:Y:S06]  /*4900*/  HMMA.16816.F32 R4, R72.reuse, R68, R4 ;  /* 0x000000444804723c */ /* 0x042fec0000001804 */
[C---:B------:R-:W-:Y:S01]  /*4910*/  HMMA.16816.F32 R8, R72.reuse, R70, R8 ;  /* 0x000000464808723c */ /* 0x040fe20000001808 */
[----:B------:R-:W1:Y:S05]  /*4920*/  LDSM.16.M88.4 R68, [R79+-0x5800] ;  /* 0xffa800004f44783b */ /* 0x000e6a0000000200 */
[C---:B-1----:R-:W-:Y:S06]  /*4930*/  HMMA.16816.F32 R12, R72.reuse, R68, R12 ;  /* 0x00000044480c723c */ /* 0x042fec000000180c */
[----:B------:R-:W-:Y:S01]  /*4940*/  HMMA.16816.F32 R16, R72, R70, R16 ;  /* 0x000000464810723c */ /* 0x000fe20000001810 */
[----:B------:R-:W-:Y:S04]  /*4950*/  LDSM.16.M88.4 R68, [R247] ;  /* 0x00000000f744783b */ /* 0x000fe80000000200 */
[----:B------:R-:W1:Y:S02]  /*4960*/  LDSM.16.M88.4 R72, [R252+-0x6000] ;  /* 0xffa00000fc48783b */ /* 0x000e640000000200 */
[C---:B-1----:R-:W-:Y:S06]  /*4970*/  HMMA.16816.F32 R4, R68.reuse, R72, R4 ;  /* 0x000000484404723c */ /* 0x042fec0000001804 */
[C---:B------:R-:W-:Y:S01]  /*4980*/  HMMA.16816.F32 R8, R68.reuse, R74, R8 ;  /* 0x0000004a4408723c */ /* 0x040fe20000001808 */
[----:B------:R-:W1:Y:S05]  /*4990*/  LDSM.16.M88.4 R72, [R252+-0x5800] ;  /* 0xffa80000fc48783b */ /* 0x000e6a0000000200 */
[C---:B-1----:R-:W-:Y:S06]  /*49a0*/  HMMA.16816.F32 R12, R68.reuse, R72, R12 ;  /* 0x00000048440c723c */ /* 0x042fec000000180c */
[----:B------:R-:W-:Y:S01]  /*49b0*/  HMMA.16816.F32 R16, R68, R74, R16 ;  /* 0x0000004a4410723c */ /* 0x000fe20000001810 */
[----:B------:R-:W-:Y:S04]  /*49c0*/  LDSM.16.M88.4 R68, [R246] ;  /* 0x00000000f644783b */ /* 0x000fe80000000200 */
[----:B------:R-:W1:Y:S02]  /*49d0*/  LDSM.16.M88.4 R72, [R78] ;  /* 0x000000004e48783b */ /* 0x000e640000000200 */
[C---:B-1----:R-:W-:Y:S06]  /*49e0*/  HMMA.16816.F32 R4, R68.reuse, R72, R4 ;  /* 0x000000484404723c */ /* 0x042fec0000001804 */
[C---:B------:R-:W-:Y:S01]  /*49f0*/  HMMA.16816.F32 R8, R68.reuse, R74, R8 ;  /* 0x0000004a4408723c */ /* 0x040fe20000001808 */
[----:B------:R-:W1:Y:S05]  /*4a00*/  LDSM.16.M88.4 R72, [R78+0x800] ;  /* 0x000800004e48783b */ /* 0x000e6a0000000200 */
[C---:B-1----:R-:W-:Y:S06]  /*4a10*/  HMMA.16816.F32 R12, R68.reuse, R72, R12 ;  /* 0x00000048440c723c */ /* 0x042fec000000180c */
[----:B------:R-:W-:Y:S01]  /*4a20*/  HMMA.16816.F32 R16, R68, R74, R16 ;  /* 0x0000004a4410723c */ /* 0x000fe20000001810 */
[----:B------:R-:W-:Y:S04]  /*4a30*/  LDSM.16.M88.4 R68, [R249+0x2000] ;  /* 0x00200000f944783b */ /* 0x000fe80000000200 */
[----:B------:R-:W1:Y:S02]  /*4a40*/  LDSM.16.M88.4 R72, [R80+0xe000] ;  /* 0x00e000005048783b */ /* 0x000e640000000200 */
[C---:B-1----:R-:W-:Y:S06]  /*4a50*/  HMMA.16816.F32 R4, R68.reuse, R72, R4 ;  /* 0x000000484404723c */ /* 0x042fec0000001804 */
[C---:B------:R-:W-:Y:S01]  /*4a60*/  HMMA.16816.F32 R8, R68.reuse, R74, R8 ;  /* 0x0000004a4408723c */ /* 0x040fe20000001808 */
[----:B------:R-:W1:Y:S05]  /*4a70*/  LDSM.16.M88.4 R72, [R80+0xe800] ;  /* 0x00e800005048783b */ /* 0x000e6a0000000200 */
[C---:B-1----:R-:W-:Y:S06]  /*4a80*/  HMMA.16816.F32 R12, R68.reuse, R72, R12 ;  /* 0x00000048440c723c */ /* 0x042fec000000180c */
[----:B------:R-:W-:Y:S01]  /*4a90*/  HMMA.16816.F32 R16, R68, R74, R16 ;  /* 0x0000004a4410723c */ /* 0x000fe20000001810 */
[----:B------:R-:W-:Y:S04]  /*4aa0*/  LDSM.16.M88.4 R68, [R248+0x2000] ;  /* 0x00200000f844783b */ /* 0x000fe80000000200 */
[----:B------:R-:W1:Y:S02]  /*4ab0*/  LDSM.16.M88.4 R72, [R79+-0x4000] ;  /* 0xffc000004f48783b */ /* 0x000e640000000200 */
[C---:B-1----:R-:W-:Y:S06]  /*4ac0*/  HMMA.16816.F32 R4, R68.reuse, R72, R4 ;  /* 0x000000484404723c */ /* 0x042fec0000001804 */
[C---:B------:R-:W-:Y:S01]  /*4ad0*/  HMMA.16816.F32 R8, R68.reuse, R74, R8 ;  /* 0x0000004a4408723c */ /* 0x040fe20000001808 */
[----:B------:R-:W1:Y:S05]  /*4ae0*/  LDSM.16.M88.4 R72, [R79+-0x3800] ;  /* 0xffc800004f48783b */ /* 0x000e6a0000000200 */
        /* <DEDUP_REMOVED lines=43> */
[----:B------:R-:W-:Y:S05]  /*4da0*/  HMMA.16816.F32 R16, R68, R74, R16 ;  /* 0x0000004a4410723c */ /* 0x000fea0000001810 */
[----:B------:R-:W-:Y:S06]  /*4db0*/  IADD3 R72, P0, R77, UR17, RZ ;  /* 0x000000114d487c10 */ /* 0x000fec000ff1e0ff */
[----:B------:R-:W-:Y:S02]  /*4dc0*/  IADD3.X R73, R76, UR16, RZ, P0, !PT ;  /* 0x000000104c497c10 */ /* 0x000fe400087fe4ff */
[----:B------:R-:W-:Y:S03]  /*4dd0*/  PLOP3.LUT P0, PT, PT, PT, UP0, 0x80, 0x0 ;  /* 0x000000000000781c */ /* 0x000fe60003f0f008 */
[----:B-----5:R1:W5:Y:S04]  /*4de0*/  LDG.E R81, desc[UR6][R72.64] ;  /* 0x0000000648517981 */ /* 0x020368000c1e1900 */
[----:B------:R1:W5:Y:S06]  /*4df0*/  LDG.E R80, desc[UR6][R72.64+0x20] ;  /* 0x0000200648507981 */ /* 0x00036c000c1e1900 */
[----:B------:R-:W-:Y:S05]  /*4e00*/  @!P0 BRA `(.L_x_78) ;  /* 0x0000000000248947 */ /* 0x000fea0003800000 */
[----:B------:R-:W-:Y:S01]  /*4e10*/  UIADD3 UR12, UR11, UR20, -UR5 ;  /* 0x000000140b0c7290 */ /* 0x000fe2000fffe805 */
[----:B------:R-:W-:Y:S01]  /*4e20*/  IMAD.U32 R68, RZ, RZ, UR22 ;  /* 0x00000016ff447e24 */ /* 0x000fe2000f8e00ff */
[----:B------:R-:W-:Y:S04]  /*4e30*/  UIADD3 UR9, UR10, 0x40, URZ ;  /* 0x000000400a097890 */ /* 0x000fe8000fffe03f */
[----:B------:R-:W-:Y:S01]  /*4e40*/  ISETP.LT.AND P0, PT, R68, UR5, PT ;  /* 0x0000000544007c0c */ /* 0x000fe2000bf01270 */
[----:B------:R-:W-:Y:S03]  /*4e50*/  UISETP.GE.AND UP0, UPT, UR9, UR12, UPT ;  /* 0x0000000c0900728c */ /* 0x000fe6000bf06270 */
[----:B------:R-:W-:Y:S03]  /*4e60*/  UMOV UR9, UR11 ;  /* 0x0000000b00097c82 */ /* 0x000fe60008000000 */
[----:B------:R-:W-:Y:S11]  /*4e70*/  PLOP3.LUT P1, PT, PT, PT, UP0, 0x80, 0x0 ;  /* 0x000000000000781c */ /* 0x000ff60003f2f008 */
[----:B------:R-:W-:Y:S02]  /*4e80*/  @!UPT UIADD3 URZ, URZ, URZ, URZ ;  /* 0x0000003f3f3ff290 */ /* 0x000fe4000fffe03f */
[----:B------:R-:W-:Y:S05]  /*4e90*/  @!P1 BRA P0, `(.L_x_79) ;  /* 0x0000000400209947 */ /* 0x000fea0000000000 */
.L_x_78:
[----:B------:R-:W2:Y:S01]  /*4ea0*/  LDL R70, [R1+0x80] ;  /* 0x0000800001467983 */ /* 0x000ea20000100800 */
[----:B------:R-:W-:Y:S01]  /*4eb0*/  UIADD3 UR12, UR5, 0x1, -UR13 ;  /* 0x00000001050c7890 */ /* 0x000fe2000fffe80d */
[----:B------:R-:W-:Y:S01]  /*4ec0*/  IMAD.U32 R68, RZ, RZ, UR30 ;  /* 0x0000001eff447e24 */ /* 0x000fe2000f8e00ff */
[----:B------:R-:W-:Y:S01]  /*4ed0*/  UIADD3 UR11, -UR9, UR5, -UR13 ;  /* 0x00000005090b7290 */ /* 0x000fe2000fffe90d */
[----:B------:R-:W3:Y:S02]  /*4ee0*/  LDL R69, [R1+0x84] ;  /* 0x0000840001457983 */ /* 0x000ee40000100800 */
[----:B---3--:R-:W-:Y:S02]  /*4ef0*/  IMAD R68, R68, 0x40, R69 ;  /* 0x0000004044447824 */ /* 0x008fe400078e0245 */
[----:B--2---:R-:W-:Y:S01]  /*4f00*/  VIADD R78, R70, UR10 ;  /* 0x0000000a464e7c36 */ /* 0x004fe20008000000 */
[----:B------:R-:W-:Y:S01]  /*4f10*/  UIADD3 UR10, UR12, UR24, URZ ;  /* 0x000000180c0a7290 */ /* 0x000fe2000fffe03f */
[C---:B------:R-:W-:Y:S02]  /*4f20*/  VIADD R77, R68.reuse, 0x1 ;  /* 0x00000001444d7836 */ /* 0x040fe40000000000 */
[----:B------:R-:W-:Y:S01]  /*4f30*/  VIADD R76, R68, 0x8 ;  /* 0x00000008444c7836 */ /* 0x000fe20000000000 */
[----:B------:R-:W-:Y:S01]  /*4f40*/  VIADDMNMX R70, R78, UR11, RZ, !PT ;  /* 0x0000000b4e467c46 */ /* 0x000fe2000f8001ff */
[C---:B------:R-:W-:Y:S02]  /*4f50*/  VIADD R75, R68.reuse, 0x9 ;  /* 0x00000009444b7836 */ /* 0x040fe40000000000 */
[----:B------:R-:W-:Y:S01]  /*4f60*/  IMAD.U32 R69, RZ, RZ, UR10 ;  /* 0x0000000aff457e24 */ /* 0x000fe2000f8e00ff */
[CC--:B------:R-:W-:Y:S01]  /*4f70*/  ISETP.GE.AND P1, PT, R68.reuse, R70.reuse, PT ;  /* 0x000000464400720c */ /* 0x0c0fe20003f26270 */
[C---:B------:R-:W-:Y:S01]  /*4f80*/  VIADD R74, R68.reuse, 0x10 ;  /* 0x00000010444a7836 */ /* 0x040fe20000000000 */
[-C--:B------:R-:W-:Y:S01]  /*4f90*/  ISETP.GE.AND P0, PT, R77, R70.reuse, PT ;  /* 0x000000464d00720c */ /* 0x080fe20003f06270 */
[----:B-1----:R-:W-:Y:S01]  /*4fa0*/  VIADD R73, R68, 0x11 ;  /* 0x0000001144497836 */ /* 0x002fe20000000000 */
[----:B------:R-:W-:Y:S01]  /*4fb0*/  VIADDMNMX R69, R78, R69, UR5, PT ;  /* 0x000000054e457e46 */ /* 0x000fe2000b800145 */
[----:B------:R-:W-:Y:S01]  /*4fc0*/  VIADD R72, R68, 0x18 ;  /* 0x0000001844487836 */ /* 0x000fe20000000000 */
[-C--:B------:R-:W-:Y:S01]  /*4fd0*/  ISETP.GE.AND P6, PT, R76, R70.reuse, PT ;  /* 0x000000464c00720c */ /* 0x080fe20003fc6270 */
[C---:B------:R-:W-:Y:S01]  /*4fe0*/  VIADD R71, R68.reuse, 0x19 ;  /* 0x0000001944477836 */ /* 0x040fe20000000000 */
[-C--:B------:R-:W-:Y:S02]  /*4ff0*/  ISETP.GE.OR P1, PT, R68, R69.reuse, !P1 ;  /* 0x000000454400720c */ /* 0x080fe40004f26670 */
[-C--:B------:R-:W-:Y:S02]  /*5000*/  ISETP.GE.AND P5, PT, R75, R70.reuse, PT ;  /* 0x000000464b00720c */ /* 0x080fe40003fa6270 */
[----:B------:R-:W-:Y:S02]  /*5010*/  FSEL R4, R4, -INF , !P1 ;  /* 0xff80000004047808 */ /* 0x000fe40004800000 */
[-C--:B------:R-:W-:Y:S02]  /*5020*/  ISETP.GE.AND P4, PT, R74, R70.reuse, PT ;  /* 0x000000464a00720c */ /* 0x080fe40003f86270 */
[-C--:B------:R-:W-:Y:S02]  /*5030*/  ISETP.GE.AND P3, PT, R73, R70.reuse, PT ;  /* 0x000000464900720c */ /* 0x080fe40003f66270 */
[-C--:B------:R-:W-:Y:S02]  /*5040*/  ISETP.GE.AND P2, PT, R72, R70.reuse, PT ;  /* 0x000000464800720c */ /* 0x080fe40003f46270 */
[----:B------:R-:W-:Y:S01]  /*5050*/  ISETP.GE.AND P1, PT, R71, R70, PT ;  /* 0x000000464700720c */ /* 0x000fe20003f26270 */
[----:B------:R-:W-:Y:S01]  /*5060*/  VIADD R70, R78, 0x8 ;  /* 0x000000084e467836 */ /* 0x000fe20000000000 */
[-C--:B------:R-:W-:Y:S02]  /*5070*/  ISETP.GE.OR P0, PT, R77, R69.reuse, !P0 ;  /* 0x000000454d00720c */ /* 0x080fe40004706670 */
[-C--:B------:R-:W-:Y:S02]  /*5080*/  ISETP.GE.OR P6, PT, R76, R69.reuse, !P6 ;  /* 0x000000454c00720c */ /* 0x080fe400077c6670 */
[-C--:B------:R-:W-:Y:S02]  /*5090*/  ISETP.GE.OR P5, PT, R75, R69.reuse, !P5 ;  /* 0x000000454b00720c */ /* 0x080fe40006fa6670 */
[-C--:B------:R-:W-:Y:S02]  /*50a0*/  ISETP.GE.OR P4, PT, R74, R69.reuse, !P4 ;  /* 0x000000454a00720c */ /* 0x080fe40006786670 */
[-C--:B------:R-:W-:Y:S02]  /*50b0*/  ISETP.GE.OR P3, PT, R73, R69.reuse, !P3 ;  /* 0x000000454900720c */ /* 0x080fe40005f66670 */
[-C--:B------:R-:W-:Y:S02]  /*50c0*/  ISETP.GE.OR P2, PT, R72, R69.reuse, !P2 ;  /* 0x000000454800720c */ /* 0x080fe40005746670 */
[----:B------:R-:W-:Y:S01]  /*50d0*/  ISETP.GE.OR P1, PT, R71, R69, !P1 ;  /* 0x000000454700720c */ /* 0x000fe20004f26670 */
[----:B------:R-:W-:Y:S01]  /*50e0*/  IMAD.U32 R69, RZ, RZ, UR24 ;  /* 0x00000018ff457e24 */ /* 0x000fe2000f8e00ff */
[----:B------:R-:W-:Y:S02]  /*50f0*/  FSEL R5, R5, -INF , !P0 ;  /* 0xff80000005057808 */ /* 0x000fe40004000000 */
[----:B------:R-:W-:Y:S02]  /*5100*/  FSEL R8, R8, -INF , !P6 ;  /* 0xff80000008087808 */ /* 0x000fe40007000000 */
[C---:B------:R-:W-:Y:S02]  /*5110*/  IADD3 R69, R70.reuse, UR12, R69 ;  /* 0x0000000c46457c10 */ /* 0x040fe4000fffe045 */
[----:B------:R-:W-:Y:S01]  /*5120*/  VIADDMNMX R70, R70, UR11, RZ, !PT ;  /* 0x0000000b46467c46 */ /* 0x000fe2000f8001ff */
[----:B------:R-:W-:Y:S01]  /*5130*/  UMOV UR11, UR9 ;  /* 0x00000009000b7c82 */ /* 0x000fe20008000000 */
[----:B------:R-:W-:Y:S02]  /*5140*/  VIMNMX R69, R69, UR5, PT ;  /* 0x0000000545457c48 */ /* 0x000fe4000bfe0100 */
[CC--:B------:R-:W-:Y:S02]  /*5150*/  ISETP.GE.AND P0, PT, R68.reuse, R70.reuse, PT ;  /* 0x000000464400720c */ /* 0x0c0fe40003f06270 */
[----:B------:R-:W-:Y:S02]  /*5160*/  FSEL R9, R9, -INF , !P5 ;  /* 0xff80000009097808 */ /* 0x000fe40006800000 */
[-C--:B------:R-:W-:Y:S02]  /*5170*/  ISETP.GE.OR P0, PT, R68, R69.reuse, !P0 ;  /* 0x000000454400720c */ /* 0x080fe40004706670 */
[----:B------:R-:W-:Y:S02]  /*5180*/  FSEL R12, R12, -INF , !P4 ;  /* 0xff8000000c0c7808 */ /* 0x000fe40006000000 */
[----:B------:R-:W-:Y:S02]  /*5190*/  FSEL R13, R13, -INF , !P3 ;  /* 0xff8000000d0d7808 */ /* 0x000fe40005800000 */
[----:B------:R-:W-:Y:S02]  /*51a0*/  FSEL R16, R16, -INF , !P2 ;  /* 0xff80000010107808 */ /* 0x000fe40005000000 */
[----:B------:R-:W-:Y:S02]  /*51b0*/  FSEL R17, R17, -INF , !P1 ;  /* 0xff80000011117808 */ /* 0x000fe40004800000 */
[----:B------:R-:W-:Y:S02]  /*51c0*/  FSEL R6, R6, -INF , !P0 ;  /* 0xff80000006067808 */ /* 0x000fe40004000000 */
[-C--:B------:R-:W-:Y:S02]  /*51d0*/  ISETP.GE.AND P6, PT, R77, R70.reuse, PT ;  /* 0x000000464d00720c */ /* 0x080fe40003fc6270 */
[-C--:B------:R-:W-:Y:S02]  /*51e0*/  ISETP.GE.AND P5, PT, R76, R70.reuse, PT ;  /* 0x000000464c00720c */ /* 0x080fe40003fa6270 */
[-C--:B------:R-:W-:Y:S02]  /*51f0*/  ISETP.GE.AND P4, PT, R75, R70.reuse, PT ;  /* 0x000000464b00720c */ /* 0x080fe40003f86270 */
[-C--:B------:R-:W-:Y:S02]  /*5200*/  ISETP.GE.AND P3, PT, R74, R70.reuse, PT ;  /* 0x000000464a00720c */ /* 0x080fe40003f66270 */
[-C--:B------:R-:W-:Y:S02]  /*5210*/  ISETP.GE.AND P2, PT, R73, R70.reuse, PT ;  /* 0x000000464900720c */ /* 0x080fe40003f46270 */
[-C--:B------:R-:W-:Y:S02]  /*5220*/  ISETP.GE.AND P1, PT, R72, R70.reuse, PT ;  /* 0x000000464800720c */ /* 0x080fe40003f26270 */
[----:B------:R-:W-:Y:S02]  /*5230*/  ISETP.GE.AND P0, PT, R71, R70, PT ;  /* 0x000000464700720c */ /* 0x000fe40003f06270 */
[-C--:B------:R-:W-:Y:S02]  /*5240*/  ISETP.GE.OR P6, PT, R77, R69.reuse, !P6 ;  /* 0x000000454d00720c */ /* 0x080fe400077c6670 */
[-C--:B------:R-:W-:Y:S02]  /*5250*/  ISETP.GE.OR P5, PT, R76, R69.reuse, !P5 ;  /* 0x000000454c00720c */ /* 0x080fe40006fa6670 */
[-C--:B------:R-:W-:Y:S02]  /*5260*/  ISETP.GE.OR P4, PT, R75, R69.reuse, !P4 ;  /* 0x000000454b00720c */ /* 0x080fe40006786670 */
[-C--:B------:R-:W-:Y:S02]  /*5270*/  ISETP.GE.OR P3, PT, R74, R69.reuse, !P3 ;  /* 0x000000454a00720c */ /* 0x080fe40005f66670 */
[-C--:B------:R-:W-:Y:S02]  /*5280*/  ISETP.GE.OR P2, PT, R73, R69.reuse, !P2 ;  /* 0x000000454900720c */ /* 0x080fe40005746670 */
[-C--:B------:R-:W-:Y:S02]  /*5290*/  ISETP.GE.OR P1, PT, R72, R69.reuse, !P1 ;  /* 0x000000454800720c */ /* 0x080fe40004f26670 */
[----:B------:R-:W-:Y:S02]  /*52a0*/  ISETP.GE.OR P0, PT, R71, R69, !P0 ;  /* 0x000000454700720c */ /* 0x000fe40004706670 */
[----:B------:R-:W-:Y:S02]  /*52b0*/  FSEL R7, R7, -INF , !P6 ;  /* 0xff80000007077808 */ /* 0x000fe40007000000 */
[----:B------:R-:W-:Y:S02]  /*52c0*/  FSEL R10, R10, -INF , !P5 ;  /* 0xff8000000a0a7808 */ /* 0x000fe40006800000 */
[----:B------:R-:W-:Y:S02]  /*52d0*/  FSEL R11, R11, -INF , !P4 ;  /* 0xff8000000b0b7808 */ /* 0x000fe40006000000 */
[----:B------:R-:W-:Y:S02]  /*52e0*/  FSEL R14, R14, -INF , !P3 ;  /* 0xff8000000e0e7808 */ /* 0x000fe40005800000 */
[----:B------:R-:W-:Y:S02]  /*52f0*/  FSEL R15, R15, -INF , !P2 ;  /* 0xff8000000f0f7808 */ /* 0x000fe40005000000 */
[----:B------:R-:W-:Y:S02]  /*5300*/  FSEL R18, R18, -INF , !P1 ;  /* 0xff80000012127808 */ /* 0x000fe40004800000 */
[----:B------:R-:W-:Y:S07]  /*5310*/  FSEL R19, R19, -INF , !P0 ;  /* 0xff80000013137808 */ /* 0x000fee0004000000 */
.L_x_79:
[----:B------:R-:W2:Y:S01]  /*5320*/  LDL R69, [R1+0x60] ;  /* 0x0000600001457983 */ /* 0x000ea20000100800 */
[----:B------:R-:W-:Y:S04]  /*5330*/  UISETP.GT.AND UP2, UPT, UR8, UR19, UPT ;  /* 0x000000130800728c */ /* 0x000fe8000bf44270 */
[----:B------:R-:W3:Y:S05]  /*5340*/  LDL R70, [R1+0x64] ;  /* 0x0000640001467983 */ /* 0x000eea0000100800 */
[----:B------:R-:W4:Y:S05]  /*5350*/  LDL R245, [R1+0x50] ;  /* 0x0000500001f57983 */ /* 0x000f2a0000100800 */
[----:B------:R-:W4:Y:S05]  /*5360*/  LDL R244, [R1+0x5c] ;  /* 0x00005c0001f47983 */ /* 0x000f2a0000100800 */
[----:B------:R-:W4:Y:S05]  /*5370*/  LDL R99, [R1+0x54] ;  /* 0x0000540001637983 */ /* 0x000f2a0000100800 */
[----:B------:R-:W4:Y:S01]  /*5380*/  LDL R98, [R1+0x58] ;  /* 0x0000580001627983 */ /* 0x000f220000100800 */
[C---:B--2---:R-:W-:Y:S01]  /*5390*/  FMUL.FTZ R68, R69.reuse, 1.4426950216293334961 ;  /* 0x3fb8aa3b45447820 */ /* 0x044fe20000410000 */
[----:B------:R-:W-:Y:S01]  /*53a0*/  FSETP.NEU.FTZ.AND P0, PT, R69, -INF , PT ;  /* 0xff8000004500780b */ /* 0x000fe20003f1d000 */
[----:B---3--:R-:W-:Y:S03]  /*53b0*/  FMUL.FTZ R69, R70, 1.4426950216293334961 ;  /* 0x3fb8aa3b46457820 */ /* 0x008fe60000410000 */
[----:B------:R-:W-:Y:S02]  /*53c0*/  FSEL R68, R68, RZ, P0 ;  /* 0x000000ff44447208 */ /* 0x000fe40000000000 */
[----:B------:R-:W-:Y:S03]  /*53d0*/  FSETP.NEU.FTZ.AND P0, PT, R70, -INF , PT ;  /* 0xff8000004600780b */ /* 0x000fe60003f1d000 */
[--C-:B------:R-:W-:Y:S01]  /*53e0*/  FFMA.FTZ R4, R4, UR18, -R68.reuse ;  /* 0x0000001204047c23 */ /* 0x100fe20008010844 */
[--C-:B------:R-:W-:Y:S01]  /*53f0*/  FFMA.FTZ R5, R5, UR18, -R68.reuse ;  /* 0x0000001205057c23 */ /* 0x100fe20008010844 */
[--C-:B------:R-:W-:Y:S01]  /*5400*/  FFMA.FTZ R8, R8, UR18, -R68.reuse ;  /* 0x0000001208087c23 */ /* 0x100fe20008010844 */
[--C-:B------:R-:W-:Y:S01]  /*5410*/  FFMA.FTZ R9, R9, UR18, -R68.reuse ;  /* 0x0000001209097c23 */ /* 0x100fe20008010844 */
[----:B------:R2:W-:Y:S01]  /*5420*/  MUFU.EX2 R91, R4 ;  /* 0x00000004005b7308 */ /* 0x0005e20000000800 */
[--C-:B------:R-:W-:Y:S01]  /*5430*/  FFMA.FTZ R12, R12, UR18, -R68.reuse ;  /* 0x000000120c0c7c23 */ /* 0x100fe20008010844 */
[--C-:B------:R-:W-:Y:S01]  /*5440*/  FFMA.FTZ R13, R13, UR18, -R68.reuse ;  /* 0x000000120d0d7c23 */ /* 0x100fe20008010844 */
[--C-:B------:R-:W-:Y:S01]  /*5450*/  FFMA.FTZ R16, R16, UR18, -R68.reuse ;  /* 0x0000001210107c23 */ /* 0x100fe20008010844 */
[----:B------:R-:W-:Y:S06]  /*5460*/  FFMA.FTZ R68, R17, UR18, -R68 ;  /* 0x0000001211447c23 */ /* 0x000fec0008010844 */
[----:B------:R-:W3:Y:S10]  /*5470*/  MUFU.EX2 R88, R5 ;  /* 0x0000000500587308 */ /* 0x000ef40000000800 */
[----:B------:R-:W-:Y:S01]  /*5480*/  MUFU.EX2 R89, R8 ;  /* 0x0000000800597308 */ /* 0x000fe20000000800 */
[----:B--2---:R-:W-:Y:S02]  /*5490*/  FSEL R4, R69, RZ, P0 ;  /* 0x000000ff45047208 */ /* 0x004fe40000000000 */
[----:B------:R-:W-:Y:S03]  /*54a0*/  PLOP3.LUT P0, PT, PT, PT, UP2, 0x80, 0x0 ;  /* 0x000000000000781c */ /* 0x000fe60003f0f028 */
        /* <DEDUP_REMOVED lines=9> */
[----:B------:R-:W2:Y:S10]  /*5540*/  MUFU.EX2 R83, R7 ;  /* 0x0000000700537308 */ /* 0x000eb40000000800 */
[----:B------:R-:W1:Y:S01]  /*5550*/  MUFU.EX2 R87, R9 ;  /* 0x0000000900577308 */ /* 0x000e620000000800 */
[----:B---3--:R-:W-:Y:S05]  /*5560*/  F2FP.F16.F32.PACK_AB R6, R88, R91 ;  /* 0x0000005b5806723e */ /* 0x008fea00000000ff */
[----:B----4-:R3:W-:Y:S04]  /*5570*/  STS [R245+0x14000], R6 ;  /* 0x01400006f5007388 */ /* 0x0107e80000000800 */
[----:B------:R1:W-:Y:S01]  /*5580*/  MUFU.EX2 R86, R4 ;  /* 0x0000000400567308 */ /* 0x0003e20000000800 */
[----:B--2---:R-:W-:Y:S05]  /*5590*/  F2FP.F16.F32.PACK_AB R5, R83, R85 ;  /* 0x000000555305723e */ /* 0x004fea00000000ff */
[----:B------:R2:W-:Y:S04]  /*55a0*/  STS [R245+0x14400], R5 ;  /* 0x01440005f5007388 */ /* 0x0005e80000000800 */
[----:B------:R-:W-:Y:S10]  /*55b0*/  MUFU.EX2 R84, R10 ;  /* 0x0000000a00547308 */ /* 0x000ff40000000800 */
[----:B------:R-:W4:Y:S01]  /*55c0*/  MUFU.EX2 R82, R11 ;  /* 0x0000000b00527308 */ /* 0x000f220000000800 */
[----:B-1----:R-:W-:Y:S05]  /*55d0*/  F2FP.F16.F32.PACK_AB R4, R87, R89 ;  /* 0x000000595704723e */ /* 0x002fea00000000ff */
[----:B------:R1:W-:Y:S04]  /*55e0*/  STS [R244+0x14000], R4 ;  /* 0x01400004f4007388 */ /* 0x0003e80000000800 */
[----:B------:R-:W-:Y:S10]  /*55f0*/  MUFU.EX2 R97, R12 ;  /* 0x0000000c00617308 */ /* 0x000ff40000000800 */
[----:B------:R-:W3:Y:S01]  /*5600*/  MUFU.EX2 R96, R13 ;  /* 0x0000000d00607308 */ /* 0x000ee20000000800 */
[----:B----4-:R-:W-:Y:S05]  /*5610*/  F2FP.F16.F32.PACK_AB R8, R82, R84 ;  /* 0x000000545208723e */ /* 0x010fea00000000ff */
[----:B------:R-:W-:Y:S04]  /*5620*/  STS [R244+0x14400], R8 ;  /* 0x01440008f4007388 */ /* 0x000fe80000000800 */
[----:B------:R-:W-:Y:S10]  /*5630*/  MUFU.EX2 R94, R14 ;  /* 0x0000000e005e7308 */ /* 0x000ff40000000800 */
[----:B------:R-:W4:Y:S01]  /*5640*/  MUFU.EX2 R93, R15 ;  /* 0x0000000f005d7308 */ /* 0x000f220000000800 */
[----:B---3--:R-:W-:Y:S05]  /*5650*/  F2FP.F16.F32.PACK_AB R7, R96, R97 ;  /* 0x000000616007723e */ /* 0x008fea00000000ff */
[----:B------:R-:W-:Y:S04]  /*5660*/  STS [R99+0x14000], R7 ;  /* 0x0140000763007388 */ /* 0x000fe80000000800 */
[----:B------:R-:W-:Y:S10]  /*5670*/  MUFU.EX2 R95, R16 ;  /* 0x00000010005f7308 */ /* 0x000ff40000000800 */
[----:B------:R-:W2:Y:S01]  /*5680*/  MUFU.EX2 R92, R68 ;  /* 0x00000044005c7308 */ /* 0x000ea20000000800 */
[----:B----4-:R-:W-:Y:S05]  /*5690*/  F2FP.F16.F32.PACK_AB R6, R93, R94 ;  /* 0x0000005e5d06723e */ /* 0x010fea00000000ff */
[----:B------:R-:W-:Y:S04]  /*56a0*/  STS [R99+0x14400], R6 ;  /* 0x0144000663007388 */ /* 0x000fe80000000800 */
[----:B------:R-:W1:Y:S01]  /*56b0*/  MUFU.EX2 R90, R18 ;  /* 0x00000012005a7308 */ /* 0x000e620000000800 */
[----:B--2---:R-:W-:Y:S05]  /*56c0*/  F2FP.F16.F32.PACK_AB R5, R92, R95 ;  /* 0x0000005f5c05723e */ /* 0x004fea00000000ff */
[----:B------:R-:W-:Y:S01]  /*56d0*/  STS [R98+0x14000], R5 ;  /* 0x0140000562007388 */ /* 0x000fe20000000800 */
[----:B-1----:R-:W-:Y:S05]  /*56e0*/  F2FP.F16.F32.PACK_AB R4, R86, R90 ;  /* 0x0000005a5604723e */ /* 0x002fea00000000ff */
[----:B------:R-:W-:Y:S05]  /*56f0*/  STS [R98+0x14400], R4 ;  /* 0x0144000462007388 */ /* 0x000fea0000000800 */
[----:B------:R-:W1:Y:S05]  /*5700*/  LDSM.16.M88.4 R16, [R249+0x6000] ;  /* 0x00600000f910783b */ /* 0x000e6a0000000200 */
[----:B------:R-:W2:Y:S05]  /*5710*/  LDSM.16.M88.4 R68, [R248+0x6000] ;  /* 0x00600000f844783b */ /* 0x000eaa0000000200 */
[----:B------:R-:W3:Y:S05]  /*5720*/  LDSM.16.M88.4 R72, [R247+0x6000] ;  /* 0x00600000f748783b */ /* 0x000eea0000000200 */
[----:B------:R-:W4:Y:S01]  /*5730*/  LDSM.16.M88.4 R76, [R246+0x6000] ;  /* 0x00600000f64c783b */ /* 0x000f220000000200 */
[C---:B-1----:R-:W-:Y:S06]  /*5740*/  HMMA.16816.F32 R4, R16.reuse, R148, RZ ;  /* 0x000000941004723c */ /* 0x042fec00000018ff */
[C---:B------:R-:W-:Y:S06]  /*5750*/  HMMA.16816.F32 R8, R16.reuse, R150, RZ ;  /* 0x000000961008723c */ /* 0x040fec00000018ff */
[C---:B------:R-:W-:Y:S06]  /*5760*/  HMMA.16816.F32 R12, R16.reuse, R152, RZ ;  /* 0x00000098100c723c */ /* 0x040fec00000018ff */
[----:B------:R-:W-:Y:S06]  /*5770*/  HMMA.16816.F32 R16, R16, R154, RZ ;  /* 0x0000009a1010723c */ /* 0x000fec00000018ff */
[C---:B--2---:R-:W-:Y:S06]  /*5780*/  HMMA.16816.F32 R4, R68.reuse, R156, R4 ;  /* 0x0000009c4404723c */ /* 0x044fec0000001804 */
        /* <DEDUP_REMOVED lines=8> */
[----:B------:R-:W2:Y:S05]  /*5810*/  LDSM.16.M88.4 R72, [R248+0x8000] ;  /* 0x00800000f848783b */ /* 0x000eaa0000000200 */
[C---:B----4-:R-:W-:Y:S06]  /*5820*/  HMMA.16816.F32 R4, R76.reuse, R172, R4 ;  /* 0x000000ac4c04723c */ /* 0x050fec0000001804 */
[C---:B------:R-:W-:Y:S06]  /*5830*/  HMMA.16816.F32 R8, R76.reuse, R174, R8 ;  /* 0x000000ae4c08723c */ /* 0x040fec0000001808 */
[C---:B------:R-:W-:Y:S06]  /*5840*/  HMMA.16816.F32 R12, R76.reuse, R176, R12 ;  /* 0x000000b04c0c723c */ /* 0x040fec000000180c */
[----:B------:R-:W-:Y:S01]  /*5850*/  HMMA.16816.F32 R16, R76, R178, R16 ;  /* 0x000000b24c10723c */ /* 0x000fe20000001810 */
[----:B------:R-:W3:Y:S05]  /*5860*/  LDSM.16.M88.4 R76, [R247+0x8000] ;  /* 0x00800000f74c783b */ /* 0x000eea0000000200 */
[C---:B-1----:R-:W-:Y:S06]  /*5870*/  HMMA.16816.F32 R4, R68.reuse, R180, R4 ;  /* 0x000000b44404723c */ /* 0x042fec0000001804 */
[C---:B------:R-:W-:Y:S06]  /*5880*/  HMMA.16816.F32 R8, R68.reuse, R182, R8 ;  /* 0x000000b64408723c */ /* 0x040fec0000001808 */
[C---:B------:R-:W-:Y:S06]  /*5890*/  HMMA.16816.F32 R12, R68.reuse, R184, R12 ;  /* 0x000000b8440c723c */ /* 0x040fec000000180c */
[----:B------:R-:W-:Y:S01]  /*58a0*/  HMMA.16816.F32 R16, R68, R186, R16 ;  /* 0x000000ba4410723c */ /* 0x000fe20000001810 */
[----:B------:R-:W1:Y:S05]  /*58b0*/  LDSM.16.M88.4 R68, [R246+0x8000] ;  /* 0x00800000f644783b */ /* 0x000e6a0000000200 */
[C---:B--2---:R-:W-:Y:S06]  /*58c0*/  HMMA.16816.F32 R4, R72.reuse, R188, R4 ;  /* 0x000000bc4804723c */ /* 0x044fec0000001804 */
[C---:B------:R-:W-:Y:S06]  /*58d0*/  HMMA.16816.F32 R8, R72.reuse, R190, R8 ;  /* 0x000000be4808723c */ /* 0x040fec0000001808 */
[C---:B------:R-:W-:Y:S06]  /*58e0*/  HMMA.16816.F32 R12, R72.reuse, R192, R12 ;  /* 0x000000c0480c723c */ /* 0x040fec000000180c */
[----:B------:R-:W-:Y:S01]  /*58f0*/  HMMA.16816.F32 R16, R72, R194, R16 ;  /* 0x000000c24810723c */ /* 0x000fe20000001810 */
[----:B------:R-:W2:Y:S05]  /*5900*/  LDSM.16.M88.4 R72, [R249+0xa000] ;  /* 0x00a00000f948783b */ /* 0x000eaa0000000200 */
[C---:B---3--:R-:W-:Y:S06]  /*5910*/  HMMA.16816.F32 R4, R76.reuse, R196, R4 ;  /* 0x000000c44c04723c */ /* 0x048fec0000001804 */
        /* <DEDUP_REMOVED lines=17> */
[----:B------:R-:W-:Y:S06]  /*5a30*/  HMMA.16816.F32 R16, R76, R226, R16 ;  /* 0x000000e24c10723c */ /* 0x000fec0000001810 */
[C---:B-1----:R-:W-:Y:S06]  /*5a40*/  HMMA.16816.F32 R4, R68.reuse, R228, R4 ;  /* 0x000000e44404723c */ /* 0x042fec0000001804 */
[C---:B------:R-:W-:Y:S06]  /*5a50*/  HMMA.16816.F32 R8, R68.reuse, R230, R8 ;  /* 0x000000e64408723c */ /* 0x040fec0000001808 */
[C---:B------:R-:W-:Y:S06]  /*5a60*/  HMMA.16816.F32 R12, R68.reuse, R232, R12 ;  /* 0x000000e8440c723c */ /* 0x040fec000000180c */
[----:B------:R-:W-:Y:S06]  /*5a70*/  HMMA.16816.F32 R16, R68, R234, R16 ;  /* 0x000000ea4410723c */ /* 0x000fec0000001810 */
[C---:B--2---:R-:W-:Y:S06]  /*5a80*/  HMMA.16816.F32 R4, R72.reuse, R236, R4 ;  /* 0x000000ec4804723c */ /* 0x044fec0000001804 */
[C---:B------:R-:W-:Y:S06]  /*5a90*/  HMMA.16816.F32 R8, R72.reuse, R238, R8 ;  /* 0x000000ee4808723c */ /* 0x040fec0000001808 */
[C---:B------:R-:W-:Y:S06]  /*5aa0*/  HMMA.16816.F32 R12, R72.reuse, R240, R12 ;  /* 0x000000f0480c723c */ /* 0x040fec000000180c */
[----:B------:R-:W-:Y:S06]  /*5ab0*/  HMMA.16816.F32 R16, R72, R242, R16 ;  /* 0x000000f24810723c */ /* 0x000fec0000001810 */
[C---:B-----5:R-:W-:Y:S01]  /*5ac0*/  FADD.FTZ R4, -R81.reuse, R4 ;  /* 0x0000000451047221 */ /* 0x060fe20000010100 */
[----:B------:R-:W-:Y:S01]  /*5ad0*/  FADD.FTZ R5, -R81, R5 ;  /* 0x0000000551057221 */ /* 0x000fe20000010100 */
[C---:B------:R-:W-:Y:S03]  /*5ae0*/  FADD.FTZ R6, -R80.reuse, R6 ;  /* 0x0000000650067221 */ /* 0x040fe60000010100 */
[----:B------:R-:W-:Y:S01]  /*5af0*/  FADD.FTZ R7, -R80, R7 ;  /* 0x0000000750077221 */ /* 0x000fe20000010100 */
[----:B------:R-:W-:Y:S01]  /*5b00*/  FMUL.FTZ R69, R91, R4 ;  /* 0x000000045b457220 */ /* 0x000fe20000410000 */
[----:B------:R-:W-:Y:S01]  /*5b10*/  FMUL.FTZ R68, R88, R5 ;  /* 0x0000000558447220 */ /* 0x000fe20000410000 */
[----:B------:R-:W-:Y:S01]  /*5b20*/  FMUL.FTZ R4, R85, R6 ;  /* 0x0000000655047220 */ /* 0x000fe20000410000 */
[----:B------:R-:W-:Y:S01]  /*5b30*/  FMUL.FTZ R5, R83, R7 ;  /* 0x0000000753057220 */ /* 0x000fe20000410000 */
[C---:B------:R-:W-:Y:S01]  /*5b40*/  FADD.FTZ R8, -R81.reuse, R8 ;  /* 0x0000000851087221 */ /* 0x040fe20000010100 */
[----:B------:R-:W-:Y:S01]  /*5b50*/  FADD.FTZ R9, -R81, R9 ;  /* 0x0000000951097221 */ /* 0x000fe20000010100 */
[----:B------:R-:W-:Y:S01]  /*5b60*/  F2FP.F16.F32.PACK_AB R6, R68, R69 ;  /* 0x000000454406723e */ /* 0x000fe200000000ff */
[C---:B------:R-:W-:Y:S01]  /*5b70*/  FADD.FTZ R10, -R80.reuse, R10 ;  /* 0x0000000a500a7221 */ /* 0x040fe20000010100 */
[----:B------:R-:W-:Y:S01]  /*5b80*/  F2FP.F16.F32.PACK_AB R5, R5, R4 ;  /* 0x000000040505723e */ /* 0x000fe200000000ff */
[----:B------:R-:W-:Y:S01]  /*5b90*/  FMUL.FTZ R70, R89, R8 ;  /* 0x0000000859467220 */ /* 0x000fe20000410000 */
[----:B------:R-:W-:Y:S01]  /*5ba0*/  FMUL.FTZ R9, R87, R9 ;  /* 0x0000000957097220 */ /* 0x000fe20000410000 */
[----:B------:R1:W-:Y:S01]  /*5bb0*/  STS [R245+0x12000], R6 ;  /* 0x01200006f5007388 */ /* 0x0003e20000000800 */
[----:B------:R-:W-:Y:S01]  /*5bc0*/  FADD.FTZ R11, -R80, R11 ;  /* 0x0000000b500b7221 */ /* 0x000fe20000010100 */
[----:B------:R-:W-:Y:S01]  /*5bd0*/  FMUL.FTZ R10, R84, R10 ;  /* 0x0000000a540a7220 */ /* 0x000fe20000410000 */
[----:B------:R-:W-:Y:S02]  /*5be0*/  FADD.FTZ R12, -R81, R12 ;  /* 0x0000000c510c7221 */ /* 0x000fe40000010100 */
[----:B------:R2:W-:Y:S01]  /*5bf0*/  STS [R245+0x12400], R5 ;  /* 0x01240005f5007388 */ /* 0x0005e20000000800 */
[----:B------:R-:W-:Y:S01]  /*5c00*/  F2FP.F16.F32.PACK_AB R4, R9, R70 ;  /* 0x000000460904723e */ /* 0x000fe200000000ff */
[----:B------:R-:W-:Y:S01]  /*5c10*/  FMUL.FTZ R8, R82, R11 ;  /* 0x0000000b52087220 */ /* 0x000fe20000410000 */
[----:B------:R-:W-:Y:S01]  /*5c20*/  FADD.FTZ R13, -R81, R13 ;  /* 0x0000000d510d7221 */ /* 0x000fe20000010100 */
[C---:B------:R-:W-:Y:S01]  /*5c30*/  FADD.FTZ R14, -R80.reuse, R14 ;  /* 0x0000000e500e7221 */ /* 0x040fe20000010100 */
[----:B------:R-:W-:Y:S01]  /*5c40*/  FADD.FTZ R15, -R80, R15 ;  /* 0x0000000f500f7221 */ /* 0x000fe20000010100 */
[----:B------:R3:W-:Y:S01]  /*5c50*/  STS [R244+0x12000], R4 ;  /* 0x01200004f4007388 */ /* 0x0007e20000000800 */
[----:B------:R-:W-:Y:S01]  /*5c60*/  FMUL.FTZ R12, R97, R12 ;  /* 0x0000000c610c7220 */ /* 0x000fe20000410000 */
[----:B------:R-:W-:Y:S01]  /*5c70*/  FMUL.FTZ R7, R96, R13 ;  /* 0x0000000d60077220 */ /* 0x000fe20000410000 */
[----:B------:R-:W-:Y:S01]  /*5c80*/  F2FP.F16.F32.PACK_AB R8, R8, R10 ;  /* 0x0000000a0808723e */ /* 0x000fe200000000ff */
[C---:B------:R-:W-:Y:S01]  /*5c90*/  FADD.FTZ R16, -R81.reuse, R16 ;  /* 0x0000001051107221 */ /* 0x040fe20000010100 */
[----:B------:R-:W-:Y:S01]  /*5ca0*/  FADD.FTZ R17, -R81, R17 ;  /* 0x0000001151117221 */ /* 0x000fe20000010100 */
[----:B------:R-:W-:Y:S01]  /*5cb0*/  FMUL.FTZ R14, R94, R14 ;  /* 0x0000000e5e0e7220 */ /* 0x000fe20000410000 */
[----:B------:R-:W-:Y:S01]  /*5cc0*/  FMUL.FTZ R15, R93, R15 ;  /* 0x0000000f5d0f7220 */ /* 0x000fe20000410000 */
[----:B------:R-:W-:Y:S01]  /*5cd0*/  F2FP.F16.F32.PACK_AB R7, R7, R12 ;  /* 0x0000000c0707723e */ /* 0x000fe200000000ff */
[----:B------:R-:W-:Y:S01]  /*5ce0*/  STS [R244+0x12400], R8 ;  /* 0x01240008f4007388 */ /* 0x000fe20000000800 */
[C---:B------:R-:W-:Y:S01]  /*5cf0*/  FADD.FTZ R18, -R80.reuse, R18 ;  /* 0x0000001250127221 */ /* 0x040fe20000010100 */
[----:B------:R-:W-:Y:S01]  /*5d00*/  FADD.FTZ R19, -R80, R19 ;  /* 0x0000001350137221 */ /* 0x000fe20000010100 */
[----:B------:R-:W-:Y:S02]  /*5d10*/  FMUL.FTZ R16, R95, R16 ;  /* 0x000000105f107220 */ /* 0x000fe40000410000 */
[----:B------:R-:W-:Y:S01]  /*5d20*/  STS [R99+0x12000], R7 ;  /* 0x0120000763007388 */ /* 0x000fe20000000800 */
[----:B------:R-:W-:Y:S01]  /*5d30*/  FMUL.FTZ R18, R90, R18 ;  /* 0x000000125a127220 */ /* 0x000fe20000410000 */
[----:B-1----:R-:W-:Y:S01]  /*5d40*/  F2FP.F16.F32.PACK_AB R6, R15, R14 ;  /* 0x0000000e0f06723e */ /* 0x002fe200000000ff */
[----:B------:R-:W-:Y:S01]  /*5d50*/  FMUL.FTZ R19, R86, R19 ;  /* 0x0000001356137220 */ /* 0x000fe20000410000 */
[----:B--2---:R-:W-:Y:S03]  /*5d60*/  FMUL.FTZ R5, R92, R17 ;  /* 0x000000115c057220 */ /* 0x004fe60000410000 */
[----:B------:R-:W-:Y:S02]  /*5d70*/  STS [R99+0x12400], R6 ;  /* 0x0124000663007388 */ /* 0x000fe40000000800 */
[----:B------:R-:W-:Y:S02]  /*5d80*/  F2FP.F16.F32.PACK_AB R5, R5, R16 ;  /* 0x000000100505723e */ /* 0x000fe400000000ff */
[----:B---3--:R-:W-:Y:S03]  /*5d90*/  F2FP.F16.F32.PACK_AB R4, R19, R18 ;  /* 0x000000121304723e */ /* 0x008fe600000000ff */
[----:B------:R-:W-:Y:S05]  /*5da0*/  STS [R98+0x12000], R5 ;  /* 0x0120000562007388 */ /* 0x000fea0000000800 */
[----:B------:R-:W-:Y:S01]  /*5db0*/  STS [R98+0x12400], R4 ;  /* 0x0124000462007388 */ /* 0x000fe20000000800 */
[----:B------:R-:W-:Y:S06]  /*5dc0*/  BAR.SYNC.DEFER_BLOCKING 0x0 ;  /* 0x0000000000007b1d */ /* 0x000fec0000010000 */
[----:B------:R-:W-:Y:S05]  /*5dd0*/  LDSM.16.MT88.4 R4, [R3+0x14000] ;  /* 0x014000000304783b */ /* 0x000fea0000004200 */
[----:B------:R-:W1:Y:S05]  /*5de0*/  LDSM.16.MT88.4 R8, [R0+0x6000] ;  /* 0x006000000008783b */ /* 0x000e6a0000004200 */
[----:B------:R-:W2:Y:S05]  /*5df0*/  LDSM.16.MT88.4 R12, [R2+0x14000] ;  /* 0x01400000020c783b */ /* 0x000eaa0000004200 */
[----:B------:R-:W3:Y:S05]  /*5e00*/  LDSM.16.MT88.4 R16, [R0+0x8000] ;  /* 0x008000000010783b */ /* 0x000eea0000004200 */
[----:B------:R-:W4:Y:S05]  /*5e10*/  LDSM.16.MT88.4 R68, [R0+0xa000] ;  /* 0x00a000000044783b */ /* 0x000f2a0000004200 */
[----:B------:R-:W-:Y:S05]  /*5e20*/  LDSM.16.MT88.4 R72, [R3+0x14800] ;  /* 0x014800000348783b */ /* 0x000fea0000004200 */
[----:B------:R-:W4:Y:S05]  /*5e30*/  LDSM.16.MT88.4 R76, [R0+0x6800] ;  /* 0x00680000004c783b */ /* 0x000f2a0000004200 */
[----:B------:R-:W4:Y:S05]  /*5e40*/  LDSM.16.MT88.4 R80, [R2+0x14800] ;  /* 0x014800000250783b */ /* 0x000f2a0000004200 */
[----:B------:R-:W4:Y:S01]  /*5e50*/  LDSM.16.MT88.4 R84, [R0+0x8800] ;  /* 0x008800000054783b */ /* 0x000f220000004200 */
[-C--:B-1----:R-:W-:Y:S04]  /*5e60*/  HMMA.16816.F32 R20, R4, R8.reuse, R20 ;  /* 0x000000080414723c */ /* 0x082fe80000001814 */
[----:B------:R1:W5:Y:S05]  /*5e70*/  LDL R244, [R1+0x68] ;  /* 0x0000680001f47983 */ /* 0x00036a0000100800 */
[----:B------:R-:W-:Y:S01]  /*5e80*/  LDSM.16.MT88.4 R88, [R0+0x7800] ;  /* 0x007800000058783b */ /* 0x000fe20000004200 */
[C---:B--2---:R-:W-:Y:S04]  /*5e90*/  HMMA.16816.F32 R24, R12.reuse, R8, R24 ;  /* 0x000000080c18723c */ /* 0x044fe80000001818 */
[----:B------:R-:W-:Y:S02]  /*5ea0*/  LDSM.16.MT88.4 R92, [R2+0x15800] ;  /* 0x01580000025c783b */ /* 0x000fe40000004200 */
[-C--:B------:R-:W-:Y:S06]  /*5eb0*/  HMMA.16816.F32 R28, R12, R10.reuse, R28 ;  /* 0x0000000a0c1c723c */ /* 0x080fec000000181c */
[C---:B------:R-:W-:Y:S01]  /*5ec0*/  HMMA.16816.F32 R32, R4.reuse, R10, R32 ;  /* 0x0000000a0420723c */ /* 0x040fe20000001820 */
[----:B------:R-:W2:Y:S05]  /*5ed0*/  LDSM.16.MT88.4 R8, [R0+0xa800] ;  /* 0x00a800000008783b */ /* 0x000eaa0000004200 */
[-C--:B---3--:R-:W-:Y:S06]  /*5ee0*/  HMMA.16816.F32 R36, R4, R16.reuse, R36 ;  /* 0x000000100424723c */ /* 0x088fec0000001824 */
[C---:B------:R-:W-:Y:S06]  /*5ef0*/  HMMA.16816.F32 R40, R12.reuse, R16, R40 ;  /* 0x000000100c28723c */ /* 0x040fec0000001828 */
[-C--:B------:R-:W-:Y:S06]  /*5f00*/  HMMA.16816.F32 R44, R12, R18.reuse, R44 ;  /* 0x000000120c2c723c */ /* 0x080fec000000182c */
[C---:B------:R-:W-:Y:S01]  /*5f10*/  HMMA.16816.F32 R48, R4.reuse, R18, R48 ;  /* 0x000000120430723c */ /* 0x040fe20000001830 */
[----:B------:R-:W-:Y:S05]  /*5f20*/  LDSM.16.MT88.4 R16, [R2+0x15000] ;  /* 0x015000000210783b */ /* 0x000fea0000004200 */
[-C--:B----4-:R-:W-:Y:S06]  /*5f30*/  HMMA.16816.F32 R52, R4, R68.reuse, R52 ;  /* 0x000000440434723c */ /* 0x090fec0000001834 */
[C---:B------:R-:W-:Y:S06]  /*5f40*/  HMMA.16816.F32 R56, R12.reuse, R68, R56 ;  /* 0x000000440c38723c */ /* 0x040fec0000001838 */
[-C--:B------:R-:W-:Y:S01]  /*5f50*/  HMMA.16816.F32 R60, R12, R70.reuse, R60 ;  /* 0x000000460c3c723c */ /* 0x080fe2000000183c */
[----:B------:R-:W-:Y:S05]  /*5f60*/  LDSM.16.MT88.4 R12, [R0+0x7000] ;  /* 0x00700000000c783b */ /* 0x000fea0000004200 */
[----:B------:R-:W-:Y:S01]  /*5f70*/  HMMA.16816.F32 R64, R4, R70, R64 ;  /* 0x000000460440723c */ /* 0x000fe20000001840 */
[----:B------:R-:W3:Y:S05]  /*5f80*/  LDSM.16.MT88.4 R4, [R3+0x15000] ;  /* 0x015000000304783b */ /* 0x000eea0000004200 */
[-C--:B------:R-:W-:Y:S01]  /*5f90*/  HMMA.16816.F32 R20, R72, R76.reuse, R20 ;  /* 0x0000004c4814723c */ /* 0x080fe20000001814 */
[----:B------:R-:W4:Y:S05]  /*5fa0*/  LDSM.16.MT88.4 R68, [R0+0x9000] ;  /* 0x009000000044783b */ /* 0x000f2a0000004200 */
[C---:B------:R-:W-:Y:S06]  /*5fb0*/  HMMA.16816.F32 R24, R80.reuse, R76, R24 ;  /* 0x0000004c5018723c */ /* 0x040fec0000001818 */
[-C--:B------:R-:W-:Y:S06]  /*5fc0*/  HMMA.16816.F32 R28, R80, R78.reuse, R28 ;  /* 0x0000004e501c723c */ /* 0x080fec000000181c */
[C---:B------:R-:W-:Y:S01]  /*5fd0*/  HMMA.16816.F32 R32, R72.reuse, R78, R32 ;  /* 0x0000004e4820723c */ /* 0x040fe20000001820 */
[----:B------:R-:W1:Y:S05]  /*5fe0*/  LDSM.16.MT88.4 R76, [R0+0xb000] ;  /* 0x00b00000004c783b */ /* 0x000e6a0000004200 */
[-C--:B------:R-:W-:Y:S06]  /*5ff0*/  HMMA.16816.F32 R36, R72, R84.reuse, R36 ;  /* 0x000000544824723c */ /* 0x080fec0000001824 */
[C---:B------:R-:W-:Y:S06]  /*6000*/  HMMA.16816.F32 R40, R80.reuse, R84, R40 ;  /* 0x000000545028723c */ /* 0x040fec0000001828 */
[-C--:B------:R-:W-:Y:S06]  /*6010*/  HMMA.16816.F32 R44, R80, R86.reuse, R44 ;  /* 0x00000056502c723c */ /* 0x080fec000000182c */
[C---:B------:R-:W-:Y:S01]  /*6020*/  HMMA.16816.F32 R48, R72.reuse, R86, R48 ;  /* 0x000000564830723c */ /* 0x040fe20000001830 */
[----:B------:R-:W1:Y:S05]  /*6030*/  LDSM.16.MT88.4 R84, [R3+0x15800] ;  /* 0x015800000354783b */ /* 0x000e6a0000004200 */
[-C--:B--2---:R-:W-:Y:S06]  /*6040*/  HMMA.16816.F32 R52, R72, R8.reuse, R52 ;  /* 0x000000084834723c */ /* 0x084fec0000001834 */
[C---:B------:R-:W-:Y:S06]  /*6050*/  HMMA.16816.F32 R56, R80.reuse, R8, R56 ;  /* 0x000000085038723c */ /* 0x040fec0000001838 */
[-C--:B------:R-:W-:Y:S01]  /*6060*/  HMMA.16816.F32 R60, R80, R10.reuse, R60 ;  /* 0x0000000a503c723c */ /* 0x080fe2000000183c */
[----:B------:R-:W2:Y:S05]  /*6070*/  LDSM.16.MT88.4 R80, [R0+0x9800] ;  /* 0x009800000050783b */ /* 0x000eaa0000004200 */
[----:B------:R-:W-:Y:S01]  /*6080*/  HMMA.16816.F32 R64, R72, R10, R64 ;  /* 0x0000000a4840723c */ /* 0x000fe20000001840 */
[----:B------:R-:W2:Y:S05]  /*6090*/  LDSM.16.MT88.4 R8, [R0+0xb800] ;  /* 0x00b800000008783b */ /* 0x000eaa0000004200 */
[-C--:B---3--:R-:W-:Y:S01]  /*60a0*/  HMMA.16816.F32 R20, R4, R12.reuse, R20 ;  /* 0x0000000c0414723c */ /* 0x088fe20000001814 */
[----:B------:R-:W-:Y:S05]  /*60b0*/  BAR.SYNC.DEFER_BLOCKING 0x0 ;  /* 0x0000000000007b1d */ /* 0x000fea0000010000 */
[C---:B------:R-:W-:Y:S06]  /*60c0*/  HMMA.16816.F32 R24, R16.reuse, R12, R24 ;  /* 0x0000000c1018723c */ /* 0x040fec0000001818 */
[-C--:B------:R-:W-:Y:S06]  /*60d0*/  HMMA.16816.F32 R28, R16, R14.reuse, R28 ;  /* 0x0000000e101c723c */ /* 0x080fec000000181c */
[C---:B------:R-:W-:Y:S06]  /*60e0*/  HMMA.16816.F32 R32, R4.reuse, R14, R32 ;  /* 0x0000000e0420723c */ /* 0x040fec0000001820 */
[-C--:B----4-:R-:W-:Y:S06]  /*60f0*/  HMMA.16816.F32 R36, R4, R68.reuse, R36 ;  /* 0x000000440424723c */ /* 0x090fec0000001824 */
[C---:B------:R-:W-:Y:S06]  /*6100*/  HMMA.16816.F32 R40, R16.reuse, R68, R40 ;  /* 0x000000441028723c */ /* 0x040fec0000001828 */
[-C--:B------:R-:W-:Y:S06]  /*6110*/  HMMA.16816.F32 R44, R16, R70.reuse, R44 ;  /* 0x00000046102c723c */ /* 0x080fec000000182c */
[C---:B------:R-:W-:Y:S06]  /*6120*/  HMMA.16816.F32 R48, R4.reuse, R70, R48 ;  /* 0x000000460430723c */ /* 0x040fec0000001830 */
[-C--:B-1----:R-:W-:Y:S06]  /*6130*/  HMMA.16816.F32 R52, R4, R76.reuse, R52 ;  /* 0x0000004c0434723c */ /* 0x082fec0000001834 */
[C---:B------:R-:W-:Y:S06]  /*6140*/  HMMA.16816.F32 R56, R16.reuse, R76, R56 ;  /* 0x0000004c1038723c */ /* 0x040fec0000001838 */
[-C--:B------:R-:W-:Y:S06]  /*6150*/  HMMA.16816.F32 R60, R16, R78.reuse, R60 ;  /* 0x0000004e103c723c */ /* 0x080fec000000183c */
[----:B------:R-:W-:Y:S06]  /*6160*/  HMMA.16816.F32 R64, R4, R78, R64 ;  /* 0x0000004e0440723c */ /* 0x000fec0000001840 */
[-C--:B------:R-:W-:Y:S06]  /*6170*/  HMMA.16816.F32 R20, R84, R88.reuse, R20 ;  /* 0x000000585414723c */ /* 0x080fec0000001814 */
[C---:B------:R-:W-:Y:S06]  /*6180*/  HMMA.16816.F32 R24, R92.reuse, R88, R24 ;  /* 0x000000585c18723c */ /* 0x040fec0000001818 */
[-C--:B------:R-:W-:Y:S06]  /*6190*/  HMMA.16816.F32 R28, R92, R90.reuse, R28 ;  /* 0x0000005a5c1c723c */ /* 0x080fec000000181c */
[C---:B------:R-:W-:Y:S06]  /*61a0*/  HMMA.16816.F32 R32, R84.reuse, R90, R32 ;  /* 0x0000005a5420723c */ /* 0x040fec0000001820 */
[-C--:B--2---:R-:W-:Y:S06]  /*61b0*/  HMMA.16816.F32 R36, R84, R80.reuse, R36 ;  /* 0x000000505424723c */ /* 0x084fec0000001824 */
        /* <DEDUP_REMOVED lines=63> */
.L_x_80:
        /* <DEDUP_REMOVED lines=16> */
[----:B------:R1:W-:Y:S04]  /*66b0*/  STL.64 [R1+0xc0], R32 ;  /* 0x0000c02001007387 */ /* 0x0003e80000100a00 */
[----:B------:R-:W-:Y:S04]  /*66c0*/  STL [R1+0xb8], R30 ;  /* 0x0000b81e01007387 */ /* 0x000fe80000100800 */
[----:B------:R4:W-:Y:S04]  /*66d0*/  STL.64 [R1+0xb0], R28 ;  /* 0x0000b01c01007387 */ /* 0x0009e80000100a00 */
[----:B------:R4:W-:Y:S04]  /*66e0*/  STL.64 [R1+0xa8], R22 ;  /* 0x0000a81601007387 */ /* 0x0009e80000100a00 */
[----:B------:R-:W-:Y:S04]  /*66f0*/  STL.64 [R1+0xa0], R26 ;  /* 0x0000a01a01007387 */ /* 0x000fe80000100a00 */
[----:B------:R-:W-:Y:S04]  /*6700*/  STL.64 [R1+0x98], R24 ;  /* 0x0000981801007387 */ /* 0x000fe80000100a00 */
[----:B------:R4:W-:Y:S01]  /*6710*/  STL.64 [R1+0x90], R20 ;  /* 0x0000901401007387 */ /* 0x0009e20000100a00 */
[----:B-1----:R-:W-:Y:S03]  /*6720*/  IMAD.MOV.U32 R33, RZ, RZ, R43 ;  /* 0x000000ffff217224 */ /* 0x002fe600078e002b */
[----:B------:R-:W-:Y:S04]  /*6730*/  LDSM.16.MT88.4 R244, [R0+0x10000] ;  /* 0x0100000000f4783b */ /* 0x000fe80000004200 */
[----:B------:R-:W-:Y:S04]  /*6740*/  LDSM.16.MT88.4 R36, [R0+0xe800] ;  /* 0x00e800000024783b */ /* 0x000fe80000004200 */
[----:B----4-:R-:W4:Y:S01]  /*6750*/  LDL R29, [R1+0x74] ;  /* 0x00007400011d7983 */ /* 0x010f220000100800 */
[----:B------:R-:W1:Y:S03]  /*6760*/  LDC R23, c[0x0][0x270] ;  /* 0x00009c00ff177b82 */ /* 0x000e660000000800 */
[----:B------:R-:W4:Y:S01]  /*6770*/  LDL R20, [R1+0x20] ;  /* 0x0000200001147983 */ /* 0x000f220000100800 */
[----:B-1----:R-:W-:Y:S03]  /*6780*/  IMAD R30, R23, UR26, RZ ;  /* 0x0000001a171e7c24 */ /* 0x002fe6000f8e02ff */
        /* <DEDUP_REMOVED lines=13> */
[-C--:B------:R-:W-:Y:S01]  /*6860*/  HMMA.16816.F32 R84, R96, R244.reuse, RZ ;  /* 0x000000f46054723c */ /* 0x080fe200000018ff */
[----:B----4-:R-:W-:Y:S05]  /*6870*/  @P0 IADD3 R28, P2, R29, UR15, RZ ;  /* 0x0000000f1d1c0c10 */ /* 0x010fea000ff5e0ff */
[C---:B------:R-:W-:Y:S01]  /*6880*/  HMMA.16816.F32 R88, R92.reuse, R244, RZ ;  /* 0x000000f45c58723c */ /* 0x040fe200000018ff */
[----:B------:R-:W-:Y:S05]  /*6890*/  @UP2 UMOV UR15, UR10 ;  /* 0x0000000a000f2c82 */ /* 0x000fea0008000000 */
        /* <DEDUP_REMOVED lines=12> */
[----:B------:R-:W-:Y:S05]  /*6960*/  LDSM.16.M88.4 R36, [R20+0x1000] ;  /* 0x001000001424783b */ /* 0x000fea0000000200 */
        /* <DEDUP_REMOVED lines=17> */
[----:B------:R-:W3:Y:S05]  /*6a80*/  LDL R32, [R1+0x64] ;  /* 0x0000640001207983 */ /* 0x000eea0000100800 */
[-C--:B------:R-:W-:Y:S06]  /*6a90*/  HMMA.16816.F32 R76, R36, R246.reuse, R76 ;  /* 0x000000f6244c723c */ /* 0x080fec000000184c */
        /* <DEDUP_REMOVED lines=8> */
[----:B------:R4:W2:Y:S04]  /*6b20*/  LDSM.16.M88.4 R36, [R20+0x1000] ;  /* 0x001000001424783b */ /* 0x0008a80000000200 */
[----:B----4-:R-:W4:Y:S01]  /*6b30*/  LDL.LU.64 R20, [R1+0x30] ;  /* 0x0000300001147983 */ /* 0x010f220000300a00 */
[-C--:B-1----:R-:W-:Y:S06]  /*6b40*/  HMMA.16816.F32 R4, R244, R40.reuse, R4 ;  /* 0x00000028f404723c */ /* 0x082fec0000001804 */
[C---:B--2---:R-:W-:Y:S06]  /*6b50*/  HMMA.16816.F32 R8, R36.reuse, R40, R8 ;  /* 0x000000282408723c */ /* 0x044fec0000001808 */
[-C--:B------:R-:W-:Y:S06]  /*6b60*/  HMMA.16816.F32 R12, R36, R42.reuse, R12 ;  /* 0x0000002a240c723c */ /* 0x080fec000000180c */
[C---:B------:R-:W-:Y:S01]  /*6b70*/  HMMA.16816.F32 R16, R244.reuse, R42, R16 ;  /* 0x0000002af410723c */ /* 0x040fe20000001810 */
[----:B------:R-:W5:Y:S04]  /*6b80*/  LDL.LU.64 R42, [R1+0xe0] ;  /* 0x0000e000012a7983 */ /* 0x000f680000300a00 */
[----:B------:R-:W5:Y:S01]  /*6b90*/  LDL.LU.64 R40, [R1+0xd8] ;  /* 0x0000d80001287983 */ /* 0x000f620000300a00 */
[-C--:B------:R-:W-:Y:S06]  /*6ba0*/  HMMA.16816.F32 R68, R244, R248.reuse, R68 ;  /* 0x000000f8f444723c */ /* 0x080fec0000001844 */
[C---:B------:R-:W-:Y:S01]  /*6bb0*/  HMMA.16816.F32 R72, R36.reuse, R248, R72 ;  /* 0x000000f82448723c */ /* 0x040fe20000001848 */
[----:B------:R-:W2:Y:S05]  /*6bc0*/  LDL R249, [R1+0x70] ;  /* 0x0000700001f97983 */ /* 0x000eaa0000100800 */
[-C--:B------:R-:W-:Y:S05]  /*6bd0*/  HMMA.16816.F32 R76, R36, R250.reuse, R76 ;  /* 0x000000fa244c723c */ /* 0x080fea000000184c */
[C---:B------:R-:W-:Y:S01]  /*6be0*/  IMAD.SHL.U32 R248, R30.reuse, 0x8, RZ ;  /* 0x000000081ef87824 */ /* 0x040fe200078e00ff */
[C---:B------:R-:W-:Y:S06]  /*6bf0*/  HMMA.16816.F32 R80, R244.reuse, R250, R80 ;  /* 0x000000faf450723c */ /* 0x040fec0000001850 */
[-C--:B------:R-:W-:Y:S05]  /*6c00*/  HMMA.16816.F32 R84, R244, R24.reuse, R84 ;  /* 0x00000018f454723c */ /* 0x080fea0000001854 */
[C---:B------:R-:W-:Y:S01]  /*6c10*/  IMAD.U32 R250, R30.reuse, -0x40, RZ ;  /* 0xffffffc01efa7824 */ /* 0x040fe200078e00ff */
[C---:B------:R-:W-:Y:S06]  /*6c20*/  HMMA.16816.F32 R88, R36.reuse, R24, R88 ;  /* 0x000000182458723c */ /* 0x040fec0000001858 */
[-C--:B------:R-:W-:Y:S05]  /*6c30*/  HMMA.16816.F32 R92, R36, R26.reuse, R92 ;  /* 0x0000001a245c723c */ /* 0x080fea000000185c */
[----:B------:R-:W-:Y:S01]  /*6c40*/  IMAD.MOV.U32 R25, RZ, RZ, R33 ;  /* 0x000000ffff197224 */ /* 0x000fe200078e0021 */
[----:B------:R-:W-:Y:S05]  /*6c50*/  HMMA.16816.F32 R96, R244, R26, R96 ;  /* 0x0000001af460723c */ /* 0x000fea0000001860 */
[----:B------:R-:W-:Y:S01]  /*6c60*/  IMAD R24, R30, 0x18, RZ ;  /* 0x000000181e187824 */ /* 0x000fe200078e02ff */
[C---:B----4-:R-:W-:Y:S05]  /*6c70*/  LEA R251, P1, R250.reuse, R20, 0x2 ;  /* 0x00000014fafb7211 */ /* 0x050fea00078210ff */
[----:B------:R-:W-:Y:S01]  /*6c80*/  LEA.HI.X.SX32 R250, R250, R21, 0x2, P1 ;  /* 0x00000015fafa7211 */ /* 0x000fe200008f16ff */
[----:B------:R-:W-:Y:S04]  /*6c90*/  IMAD.MOV.U32 R20, RZ, RZ, R251 ;  /* 0x000000ffff147224 */ /* 0x000fe800078e00fb */
[----:B------:R-:W-:Y:S05]  /*6ca0*/  IMAD.MOV.U32 R21, RZ, RZ, R250 ;  /* 0x000000ffff157224 */ /* 0x000fea00078e00fa */
[----:B------:R-:W-:Y:S01]  /*6cb0*/  STL.64 [R1+0x30], R20 ;  /* 0x0000301401007387 */ /* 0x000fe20000100a00 */
[----:B--2---:R-:W-:Y:S01]  /*6cc0*/  @P0 IADD3.X R29, R249, UR14, RZ, P2, !PT ;  /* 0x0000000ef91d0c10 */ /* 0x004fe200097fe4ff */
[----:B------:R-:W-:Y:S01]  /*6cd0*/  IMAD.SHL.U32 R249, R30, 0x10, RZ ;  /* 0x000000101ef97824 */ /* 0x000fe200078e00ff */
[CC--:B------:R-:W-:Y:S01]  /*6ce0*/  LEA R250, P2, R248.reuse, R20.reuse, 0x2 ;  /* 0x00000014f8fa7211 */ /* 0x0c0fe200078410ff */
[----:B------:R-:W-:Y:S02]  /*6cf0*/  @UP2 UMOV UR14, UR9 ;  /* 0x00000009000e2c82 */ /* 0x000fe40008000000 */
[----:B---3--:R-:W2:Y:S01]  /*6d00*/  @P0 LDG.E R32, desc[UR6][R28.64+-0xe0] ;  /* 0xffff20061c200981 */ /* 0x008ea2000c1e1900 */
[-C--:B------:R-:W-:Y:S03]  /*6d10*/  LEA.HI.X.SX32 R251, R248, R21.reuse, 0x2, P2 ;  /* 0x00000015f8fb7211 */ /* 0x080fe600010f16ff */
[----:B------:R1:W3:Y:S04]  /*6d20*/  @P0 LDG.E R22, desc[UR6][R28.64+-0x100] ;  /* 0xffff00061c160981 */ /* 0x0002e8000c1e1900 */
[----:B------:R4:W-:Y:S04]  /*6d30*/  REDG.E.ADD.F32.FTZ.RN.STRONG.GPU desc[UR6][R20.64], R4 ;  /* 0x00000004140079a6 */ /* 0x0009e8000c10f386 */
[----:B------:R4:W-:Y:S01]  /*6d40*/  REDG.E.ADD.F32.FTZ.RN.STRONG.GPU desc[UR6][R250.64], R5 ;  /* 0x00000005fa0079a6 */ /* 0x0009e2000c10f386 */
[----:B-1----:R-:W-:Y:S02]  /*6d50*/  IMAD.SHL.U32 R28, R30, 0x20, RZ ;  /* 0x000000201e1c7824 */ /* 0x002fe400078e00ff */
[----:B------:R-:W-:Y:S01]  /*6d60*/  IMAD R29, R23, UR26, RZ ;  /* 0x0000001a171d7c24 */ /* 0x000fe2000f8e02ff */
[CC--:B----4-:R-:W-:Y:S03]  /*6d70*/  LEA R4, P2, R24.reuse, R20.reuse, 0x2 ;  /* 0x0000001418047211 */ /* 0x0d0fe600078410ff */
[----:B------:R-:W-:Y:S01]  /*6d80*/  IMAD.SHL.U32 R29, R29, 0x20, RZ ;  /* 0x000000201d1d7824 */ /* 0x000fe200078e00ff */
[-C--:B------:R-:W-:Y:S01]  /*6d90*/  LEA.HI.X.SX32 R5, R24, R21.reuse, 0x2, P2 ;  /* 0x0000001518057211 */ /* 0x080fe200010f16ff */
[----:B------:R-:W-:Y:S01]  /*6da0*/  IMAD R24, R30, 0x30, RZ ;  /* 0x000000301e187824 */ /* 0x000fe200078e02ff */
[----:B--2---:R1:W-:Y:S04]  /*6db0*/  @P0 STL [R1+0x64], R32 ;  /* 0x0000642001000387 */ /* 0x0043e80000100800 */
[----:B------:R2:W5:Y:S04]  /*6dc0*/  LDL.LU.64 R38, [R1+0xd0] ;  /* 0x0000d00001267983 */ /* 0x0005680000300a00 */
[----:B------:R2:W5:Y:S01]  /*6dd0*/  LDL.LU.64 R36, [R1+0xc8] ;  /* 0x0000c80001247983 */ /* 0x0005620000300a00 */
[CC--:B-1----:R-:W-:Y:S04]  /*6de0*/  LEA R32, P1, R249.reuse, R20.reuse, 0x2 ;  /* 0x00000014f9207211 */ /* 0x0c2fe800078210ff */
[-C--:B------:R-:W-:Y:S02]  /*6df0*/  LEA.HI.X.SX32 R33, R249, R21.reuse, 0x2, P1 ;  /* 0x00000015f9217211 */ /* 0x080fe400008f16ff */
[-C--:B------:R-:W-:Y:S03]  /*6e00*/  LEA R28, P1, R28, R20.reuse, 0x2 ;  /* 0x000000141c1c7211 */ /* 0x080fe600078210ff */
[----:B------:R1:W-:Y:S01]  /*6e10*/  REDG.E.ADD.F32.FTZ.RN.STRONG.GPU desc[UR6][R32.64], R6 ;  /* 0x00000006200079a6 */ /* 0x0003e2000c10f386 */
[-C--:B------:R-:W-:Y:S03]  /*6e20*/  LEA.HI.X.SX32 R29, R29, R21.reuse, 0x2, P1 ;  /* 0x000000151d1d7211 */ /* 0x080fe600008f16ff */
[----:B------:R4:W-:Y:S04]  /*6e30*/  REDG.E.ADD.F32.FTZ.RN.STRONG.GPU desc[UR6][R4.64], R7 ;  /* 0x00000007040079a6 */ /* 0x0009e8000c10f386 */
[----:B------:R-:W-:Y:S04]  /*6e40*/  REDG.E.ADD.F32.FTZ.RN.STRONG.GPU desc[UR6][R28.64], R8 ;  /* 0x000000081c0079a6 */ /* 0x000fe8000c10f386 */
[----:B-1----:R2:W5:Y:S01]  /*6e50*/  LDL.LU.64 R32, [R1+0xc0] ;  /* 0x0000c00001207983 */ /* 0x0025620000300a00 */
[----:B------:R-:W1:Y:S03]  /*6e60*/  LDC R6, c[0x0][0x270] ;  /* 0x00009c00ff067b82 */ /* 0x000e660000000800 */
[----:B---3--:R3:W-:Y:S05]  /*6e70*/  @P0 STL [R1+0x60], R22 ;  /* 0x0000601601000387 */ /* 0x0087ea0000100800 */
[----:B----4-:R-:W4:Y:S01]  /*6e80*/  LDC R7, c[0x0][0x270] ;  /* 0x00009c00ff077b82 */ /* 0x010f220000000800 */
[C---:B-1----:R-:W-:Y:S02]  /*6e90*/  IMAD R23, R6.reuse, UR26, RZ ;  /* 0x0000001a06177c24 */ /* 0x042fe4000f8e02ff */
[----:B------:R-:W-:Y:S01]  /*6ea0*/  IMAD R5, R6, UR26, RZ ;  /* 0x0000001a06057c24 */ /* 0x000fe2000f8e02ff */
[-C--:B------:R-:W-:Y:S01]  /*6eb0*/  LEA R6, P2, R24, R20.reuse, 0x2 ;  /* 0x0000001418067211 */ /* 0x080fe200078410ff */
[----:B---3--:R-:W-:Y:S02]  /*6ec0*/  IMAD R22, R30, 0x28, RZ ;  /* 0x000000281e167824 */ /* 0x008fe400078e02ff */
[----:B------:R-:W-:Y:S01]  /*6ed0*/  IMAD R23, R23, 0x28, RZ ;  /* 0x0000002817177824 */ /* 0x000fe200078e02ff */
[----:B------:R2:W5:Y:S01]  /*6ee0*/  LDL.LU R30, [R1+0xb8] ;  /* 0x0000b800011e7983 */ /* 0x0005620000300800 */
[----:B------:R-:W-:Y:S01]  /*6ef0*/  IMAD R5, R5, 0x38, RZ ;  /* 0x0000003805057824 */ /* 0x000fe200078e02ff */
[-C--:B------:R-:W-:Y:S02]  /*6f00*/  LEA R22, P3, R22, R20.reuse, 0x2 ;  /* 0x0000001416167211 */ /* 0x080fe400078610ff */
[----:B------:R2:W5:Y:S02]  /*6f10*/  LDL.LU.64 R28, [R1+0xb0] ;  /* 0x0000b000011c7983 */ /* 0x0005640000300a00 */
[-C--:B------:R-:W-:Y:S02]  /*6f20*/  LEA.HI.X.SX32 R23, R23, R21.reuse, 0x2, P3 ;  /* 0x0000001517177211 */ /* 0x080fe400018f16ff */
[-C--:B------:R-:W-:Y:S01]  /*6f30*/  LEA R4, P1, R5, R20.reuse, 0x2 ;  /* 0x0000001405047211 */ /* 0x080fe200078210ff */
[----:B----4-:R-:W-:Y:S01]  /*6f40*/  IMAD R5, R7, UR26, RZ ;  /* 0x0000001a07057c24 */ /* 0x010fe2000f8e02ff */
[-C--:B------:R-:W-:Y:S01]  /*6f50*/  LEA.HI.X.SX32 R7, R24, R21.reuse, 0x2, P2 ;  /* 0x0000001518077211 */ /* 0x080fe200010f16ff */
[----:B------:R1:W-:Y:S01]  /*6f60*/  REDG.E.ADD.F32.FTZ.RN.STRONG.GPU desc[UR6][R22.64], R9 ;  /* 0x00000009160079a6 */ /* 0x0003e2000c10f386 */
[----:B------:R-:W-:Y:S02]  /*6f70*/  VIADD R24, R249, 0x20 ;  /* 0x00000020f9187836 */ /* 0x000fe40000000000 */
[----:B------:R-:W-:Y:S01]  /*6f80*/  IMAD R5, R5, 0x38, RZ ;  /* 0x0000003805057824 */ /* 0x000fe200078e02ff */
[----:B------:R3:W-:Y:S04]  /*6f90*/  REDG.E.ADD.F32.FTZ.RN.STRONG.GPU desc[UR6][R6.64], R10 ;  /* 0x0000000a060079a6 */ /* 0x0007e8000c10f386 */
[-C--:B------:R-:W-:Y:S05]  /*6fa0*/  LEA.HI.X.SX32 R5, R5, R21.reuse, 0x2, P1 ;  /* 0x0000001505057211 */ /* 0x080fea00008f16ff */
[----:B------:R4:W-:Y:S04]  /*6fb0*/  REDG.E.ADD.F32.FTZ.RN.STRONG.GPU desc[UR6][R4.64], R11 ;  /* 0x0000000b040079a6 */ /* 0x0009e8000c10f386 */
[----:B------:R2:W-:Y:S04]  /*6fc0*/  REDG.E.ADD.F32.FTZ.RN.STRONG.GPU desc[UR6][R20.64+0x80], R16 ;  /* 0x00008010140079a6 */ /* 0x0005e8000c10f386 */
[----:B------:R2:W-:Y:S04]  /*6fd0*/  REDG.E.ADD.F32.FTZ.RN.STRONG.GPU desc[UR6][R250.64+0x80], R17 ;  /* 0x00008011fa0079a6 */ /* 0x0005e8000c10f386 */
[----:B-1----:R1:W5:Y:S04]  /*6fe0*/  LDL.LU.64 R22, [R1+0xa8] ;  /* 0x0000a80001167983 */ /* 0x0023680000300a00 */
[----:B------:R-:W2:Y:S01]  /*6ff0*/  LDL.64 R8, [R1+0x48] ;  /* 0x0000480001087983 */ /* 0x000ea20000100a00 */
[C---:B---3--:R-:W-:Y:S03]  /*7000*/  IMAD.IADD R7, R248.reuse, 0x1, R24 ;  /* 0x00000001f8077824 */ /* 0x048fe600078e0218 */
[----:B------:R-:W3:Y:S04]  /*7010*/  LDL R6, [R1+0x2c] ;  /* 0x00002c0001067983 */ /* 0x000ee80000100800 */
[----:B------:R-:W3:Y:S01]  /*7020*/  LDL R10, [R1+0x6c] ;  /* 0x00006c00010a7983 */ /* 0x000ee20000100800 */
[----:B----4-:R-:W-:Y:S02]  /*7030*/  VIADD R5, R249, 0x20 ;  /* 0x00000020f9057836 */ /* 0x010fe40000000000 */
[C---:B------:R-:W-:Y:S01]  /*7040*/  IMAD.IADD R4, R248.reuse, 0x1, R7 ;  /* 0x00000001f8047824 */ /* 0x040fe200078e0207 */
[----:B------:R1:W5:Y:S01]  /*7050*/  LDL.LU.64 R26, [R1+0xa0] ;  /* 0x0000a000011a7983 */ /* 0x0003620000300a00 */
[----:B------:R-:W-:Y:S03]  /*7060*/  IMAD.MOV.U32 R11, RZ, RZ, R25 ;  /* 0x000000ffff0b7224 */ /* 0x000fe600078e0019 */
[----:B------:R1:W5:Y:S01]  /*7070*/  LDL.LU.64 R24, [R1+0x98] ;  /* 0x0000980001187983 */ /* 0x0003620000300a00 */
[----:B--2---:R-:W-:Y:S01]  /*7080*/  IMAD.MOV.U32 R246, RZ, RZ, R8 ;  /* 0x000000fffff67224 */ /* 0x004fe200078e0008 */
[CC--:B------:R-:W-:Y:S01]  /*7090*/  LEA R8, P1, R5.reuse, R20.reuse, 0x2 ;  /* 0x0000001405087211 */ /* 0x0c0fe200078210ff */
[----:B------:R-:W-:Y:S02]  /*70a0*/  IMAD.MOV.U32 R247, RZ, RZ, R9 ;  /* 0x000000fffff77224 */ /* 0x000fe400078e0009 */
[----:B---3--:R-:W-:Y:S01]  /*70b0*/  IMAD.MOV.U32 R245, RZ, RZ, R6 ;  /* 0x000000fffff57224 */ /* 0x008fe200078e0006 */
[-C--:B------:R-:W-:Y:S01]  /*70c0*/  LEA.HI.X.SX32 R9, R5, R21.reuse, 0x2, P1 ;  /* 0x0000001505097211 */ /* 0x080fe200008f16ff */
[----:B------:R-:W-:Y:S01]  /*70d0*/  IMAD.IADD R5, R248, 0x1, R4 ;  /* 0x00000001f8057824 */ /* 0x000fe200078e0204 */
[CC--:B------:R-:W-:Y:S01]  /*70e0*/  LEA R6, P2, R7.reuse, R20.reuse, 0x2 ;  /* 0x0000001407067211 */ /* 0x0c0fe200078410ff */
[----:B------:R-:W-:Y:S01]  /*70f0*/  IMAD.MOV.U32 R244, RZ, RZ, R246 ;  /* 0x000000fffff47224 */ /* 0x000fe200078e00f6 */
[CC--:B------:R-:W-:Y:S01]  /*7100*/  LEA R16, P1, R4.reuse, R20.reuse, 0x2 ;  /* 0x0000001404107211 */ /* 0x0c0fe200078210ff */
[----:B------:R2:W-:Y:S01]  /*7110*/  REDG.E.ADD.F32.FTZ.RN.STRONG.GPU desc[UR6][R8.64], R18 ;  /* 0x00000012080079a6 */ /* 0x0005e2000c10f386 */
[-C--:B------:R-:W-:Y:S01]  /*7120*/  LEA.HI.X.SX32 R7, R7, R21.reuse, 0x2, P2 ;  /* 0x0000001507077211 */ /* 0x080fe200010f16ff */
[----:B------:R-:W-:Y:S01]  /*7130*/  IMAD.MOV.U32 R246, RZ, RZ, R11 ;  /* 0x000000fffff67224 */ /* 0x000fe200078e000b */
[-C--:B------:R-:W-:Y:S01]  /*7140*/  LEA.HI.X.SX32 R17, R4, R21.reuse, 0x2, P1 ;  /* 0x0000001504117211 */ /* 0x080fe200008f16ff */
[----:B------:R-:W-:Y:S02]  /*7150*/  IMAD.IADD R4, R248, 0x1, R5 ;  /* 0x00000001f8047824 */ /* 0x000fe400078e0205 */
[----:B------:R3:W-:Y:S04]  /*7160*/  REDG.E.ADD.F32.FTZ.RN.STRONG.GPU desc[UR6][R6.64], R19 ;  /* 0x00000013060079a6 */ /* 0x0007e8000c10f386 */
[----:B------:R-:W-:Y:S01]  /*7170*/  REDG.E.ADD.F32.FTZ.RN.STRONG.GPU desc[UR6][R16.64], R12 ;  /* 0x0000000c100079a6 */ /* 0x000fe2000c10f386 */
[----:B--2---:R-:W-:Y:S01]  /*7180*/  IMAD.MOV.U32 R18, RZ, RZ, R245 ;  /* 0x000000ffff127224 */ /* 0x004fe200078e00f5 */
[-C--:B------:R-:W-:Y:S01]  /*7190*/  LEA R8, P2, R4, R20.reuse, 0x2 ;  /* 0x0000001404087211 */ /* 0x080fe200078410ff */
[----:B------:R-:W-:Y:S02]  /*71a0*/  IMAD.MOV.U32 R245, RZ, RZ, R247 ;  /* 0x000000fffff57224 */ /* 0x000fe400078e00f7 */
[----:B------:R-:W-:Y:S01]  /*71b0*/  IMAD.MOV.U32 R247, RZ, RZ, R10 ;  /* 0x000000fffff77224 */ /* 0x000fe200078e000a */
[CC--:B------:R-:W-:Y:S01]  /*71c0*/  LEA R10, P1, R5.reuse, R20.reuse, 0x2 ;  /* 0x00000014050a7211 */ /* 0x0c0fe200078210ff */
[----:B---3--:R-:W-:Y:S01]  /*71d0*/  IMAD.IADD R7, R248, 0x1, R4 ;  /* 0x00000001f8077824 */ /* 0x008fe200078e0204 */
[-C--:B------:R-:W-:Y:S02]  /*71e0*/  LEA.HI.X.SX32 R9, R4, R21.reuse, 0x2, P2 ;  /* 0x0000001504097211 */ /* 0x080fe400010f16ff */
[-C--:B------:R-:W-:Y:S01]  /*71f0*/  LEA.HI.X.SX32 R11, R5, R21.reuse, 0x2, P1 ;  /* 0x00000015050b7211 */ /* 0x080fe200008f16ff */
[----:B------:R-:W-:Y:S01]  /*7200*/  VIADD R5, R249, 0x40 ;  /* 0x00000040f9057836 */ /* 0x000fe20000000000 */
[CC--:B------:R-:W-:Y:S03]  /*7210*/  LEA R6, P1, R7.reuse, R20.reuse, 0x2 ;  /* 0x0000001407067211 */ /* 0x0c0fe600078210ff */
[----:B------:R2:W-:Y:S01]  /*7220*/  REDG.E.ADD.F32.FTZ.RN.STRONG.GPU desc[UR6][R10.64], R13 ;  /* 0x0000000d0a0079a6 */ /* 0x0005e2000c10f386 */
[-C--:B------:R-:W-:Y:S03]  /*7230*/  LEA.HI.X.SX32 R7, R7, R21.reuse, 0x2, P1 ;  /* 0x0000001507077211 */ /* 0x080fe600008f16ff */
[----:B------:R3:W-:Y:S04]  /*7240*/  REDG.E.ADD.F32.FTZ.RN.STRONG.GPU desc[UR6][R8.64], R14 ;  /* 0x0000000e080079a6 */ /* 0x0007e8000c10f386 */
[----:B------:R4:W-:Y:S04]  /*7250*/  REDG.E.ADD.F32.FTZ.RN.STRONG.GPU desc[UR6][R6.64], R15 ;  /* 0x0000000f060079a6 */ /* 0x0009e8000c10f386 */
[----:B------:R-:W-:Y:S04]  /*7260*/  REDG.E.ADD.F32.FTZ.RN.STRONG.GPU desc[UR6][R20.64+0x100], R68 ;  /* 0x00010044140079a6 */ /* 0x000fe8000c10f386 */
[----:B------:R-:W-:Y:S01]  /*7270*/  REDG.E.ADD.F32.FTZ.RN.STRONG.GPU desc[UR6][R250.64+0x100], R69 ;  /* 0x00010045fa0079a6 */ /* 0x000fe2000c10f386 */
[C---:B--2---:R-:W-:Y:S01]  /*7280*/  IMAD.IADD R10, R248.reuse, 0x1, R5 ;  /* 0x00000001f80a7824 */ /* 0x044fe200078e0205 */
[CC--:B---3--:R-:W-:Y:S03]  /*7290*/  LEA R8, P1, R5.reuse, R20.reuse, 0x2 ;  /* 0x0000001405087211 */ /* 0x0c8fe600078210ff */
[----:B------:R-:W-:Y:S01]  /*72a0*/  IMAD.IADD R4, R248, 0x1, R10 ;  /* 0x00000001f8047824 */ /* 0x000fe200078e020a */
[-C--:B----4-:R-:W-:Y:S02]  /*72b0*/  LEA R6, P2, R10, R20.reuse, 0x2 ;  /* 0x000000140a067211 */ /* 0x090fe400078410ff */
[-C--:B------:R-:W-:Y:S01]  /*72c0*/  LEA.HI.X.SX32 R9, R5, R21.reuse, 0x2, P1 ;  /* 0x0000001505097211 */ /* 0x080fe200008f16ff */
[----:B------:R-:W-:Y:S01]  /*72d0*/  IMAD.IADD R5, R248, 0x1, R4 ;  /* 0x00000001f8057824 */ /* 0x000fe200078e0204 */
[-C--:B------:R-:W-:Y:S02]  /*72e0*/  LEA.HI.X.SX32 R7, R10, R21.reuse, 0x2, P2 ;  /* 0x000000150a077211 */ /* 0x080fe400010f16ff */
[CC--:B------:R-:W-:Y:S01]  /*72f0*/  LEA R12, P1, R4.reuse, R20.reuse, 0x2 ;  /* 0x00000014040c7211 */ /* 0x0c0fe200078210ff */
[----:B------:R2:W-:Y:S03]  /*7300*/  REDG.E.ADD.F32.FTZ.RN.STRONG.GPU desc[UR6][R8.64], R70 ;  /* 0x00000046080079a6 */ /* 0x0005e6000c10f386 */
[-C--:B------:R-:W-:Y:S01]  /*7310*/  LEA.HI.X.SX32 R13, R4, R21.reuse, 0x2, P1 ;  /* 0x00000015040d7211 */ /* 0x080fe200008f16ff */
[----:B------:R3:W-:Y:S01]  /*7320*/  REDG.E.ADD.F32.FTZ.RN.STRONG.GPU desc[UR6][R6.64], R71 ;  /* 0x00000047060079a6 */ /* 0x0007e2000c10f386 */
[----:B------:R-:W-:Y:S01]  /*7330*/  IMAD.IADD R4, R248, 0x1, R5 ;  /* 0x00000001f8047824 */ /* 0x000fe200078e0205 */
[CC--:B------:R-:W-:Y:S02]  /*7340*/  LEA R10, P1, R5.reuse, R20.reuse, 0x2 ;  /* 0x00000014050a7211 */ /* 0x0c0fe400078210ff */
[----:B------:R-:W-:Y:S02]  /*7350*/  REDG.E.ADD.F32.FTZ.RN.STRONG.GPU desc[UR6][R12.64], R72 ;  /* 0x000000480c0079a6 */ /* 0x000fe4000c10f386 */
[-C--:B------:R-:W-:Y:S01]  /*7360*/  LEA.HI.X.SX32 R11, R5, R21.reuse, 0x2, P1 ;  /* 0x00000015050b7211 */ /* 0x080fe200008f16ff */
[----:B------:R-:W-:Y:S01]  /*7370*/  VIADD R5, R249, 0x60 ;  /* 0x00000060f9057836 */ /* 0x000fe20000000000 */
[----:B------:R-:W-:Y:S04]  /*7380*/  LDSM.16.MT88.4 R68, [R0+0x4000] ;  /* 0x004000000044783b */ /* 0x000fe80000004200 */
[----:B------:R-:W-:Y:S01]  /*7390*/  REDG.E.ADD.F32.FTZ.RN.STRONG.GPU desc[UR6][R10.64], R73 ;  /* 0x000000490a0079a6 */ /* 0x000fe2000c10f386 */
[-C--:B--2---:R-:W-:Y:S01]  /*73a0*/  LEA R8, P2, R4, R20.reuse, 0x2 ;  /* 0x0000001404087211 */ /* 0x084fe200078410ff */
[----:B---3--:R-:W-:Y:S03]  /*73b0*/  IMAD.IADD R7, R248, 0x1, R4 ;  /* 0x00000001f8077824 */ /* 0x008fe600078e0204 */
[-C--:B------:R-:W-:Y:S02]  /*73c0*/  LEA.HI.X.SX32 R9, R4, R21.reuse, 0x2, P2 ;  /* 0x0000001504097211 */ /* 0x080fe400010f16ff */
[CC--:B------:R-:W-:Y:S03]  /*73d0*/  LEA R6, P1, R7.reuse, R20.reuse, 0x2 ;  /* 0x0000001407067211 */ /* 0x0c0fe600078210ff */
[----:B------:R2:W-:Y:S01]  /*73e0*/  REDG.E.ADD.F32.FTZ.RN.STRONG.GPU desc[UR6][R8.64], R74 ;  /* 0x0000004a080079a6 */ /* 0x0005e2000c10f386 */
[-C--:B------:R-:W-:Y:S05]  /*73f0*/  LEA.HI.X.SX32 R7, R7, R21.reuse, 0x2, P1 ;  /* 0x0000001507077211 */ /* 0x080fea00008f16ff */
[----:B------:R3:W-:Y:S04]  /*7400*/  REDG.E.ADD.F32.FTZ.RN.STRONG.GPU desc[UR6][R6.64], R75 ;  /* 0x0000004b060079a6 */ /* 0x0007e8000c10f386 */
[----:B------:R-:W-:Y:S04]  /*7410*/  REDG.E.ADD.F32.FTZ.RN.STRONG.GPU desc[UR6][R20.64+0x180], R80 ;  /* 0x00018050140079a6 */ /* 0x000fe8000c10f386 */
[----:B------:R-:W-:Y:S04]  /*7420*/  REDG.E.ADD.F32.FTZ.RN.STRONG.GPU desc[UR6][R250.64+0x180], R81 ;  /* 0x00018051fa0079a6 */ /* 0x000fe8000c10f386 */
[----:B------:R-:W-:Y:S01]  /*7430*/  LDSM.16.MT88.4 R72, [R3+0x12800] ;  /* 0x012800000348783b */ /* 0x000fe20000004200 */
[C---:B--2---:R-:W-:Y:S04]  /*7440*/  IMAD.IADD R8, R248.reuse, 0x1, R5 ;  /* 0x00000001f8087824 */ /* 0x044fe800078e0205 */
[----:B------:R-:W-:Y:S01]  /*7450*/  IMAD.IADD R4, R248, 0x1, R8 ;  /* 0x00000001f8047824 */ /* 0x000fe200078e0208 */
[CC--:B------:R-:W-:Y:S02]  /*7460*/  LEA R12, P2, R8.reuse, R20.reuse, 0x2 ;  /* 0x00000014080c7211 */ /* 0x0c0fe400078410ff */
[CC--:B---3--:R-:W-:Y:S02]  /*7470*/  LEA R6, P1, R5.reuse, R20.reuse, 0x2 ;  /* 0x0000001405067211 */ /* 0x0c8fe400078210ff */
[-C--:B------:R-:W-:Y:S02]  /*7480*/  LEA.HI.X.SX32 R13, R8, R21.reuse, 0x2, P2 ;  /* 0x00000015080d7211 */ /* 0x080fe400010f16ff */
        /* <DEDUP_REMOVED lines=192> */
.L_x_81:
[----:B------:R-:W-:Y:S02]  /*8090*/  UISETP.GT.AND UP0, UPT, UR8, UR19, UPT ;  /* 0x000000130800728c */ /* 0x000fe4000bf04270 */
[----:B------:R-:W-:Y:S04]  /*80a0*/  UIADD3 UR8, UR8, -0x1, URZ ;  /* 0xffffffff08087890 */ /* 0x000fe8000fffe03f */
[----:B------:R-:W-:Y:S11]  /*80b0*/  PLOP3.LUT P0, PT, PT, PT, UP0, 0x80, 0x0 ;  /* 0x000000000000781c */ /* 0x000ff60003f0f008 */
[----:B------:R-:W-:Y:S02]  /*80c0*/  @!UPT UIADD3 URZ, URZ, URZ, URZ ;  /* 0x0000003f3f3ff290 */ /* 0x000fe4000fffe03f */
        /* <DEDUP_REMOVED lines=172> */
.L_x_83:
        /* <DEDUP_REMOVED lines=20> */
.L_x_84:
        /* <DEDUP_REMOVED lines=53> */
.L_x_86:
[----:B------:R-:W-:Y:S05]  /*9020*/  BSYNC B0 ;  /* 0x0000000000007941 */ /* 0x000fea0003800000 */
.L_x_85:
        /* <DEDUP_REMOVED lines=20> */
.L_x_88:
[----:B------:R-:W-:Y:S05]  /*9170*/  BSYNC B0 ;  /* 0x0000000000007941 */ /* 0x000fea0003800000 */
.L_x_87:
[----:B--2---:R2:W2:Y:S01]  /*9180*/  LDS.128 R20, [R96+0x12000] ;  /* 0x0120000060147984 */ /* 0x0044a20000000c00 */
[----:B------:R-:W-:Y:S01]  /*9190*/  UIMAD UR5, UR12, UR10, URZ ;  /* 0x0000000a0c0572a4 */ /* 0x000fe2000f8e023f */
[----:B-1----:R-:W-:Y:S01]  /*91a0*/  IMAD.U32 R6, RZ, RZ, UR10 ;  /* 0x0000000aff067e24 */ /* 0x002fe2000f8e00ff */
[----:B------:R-:W-:Y:S01]  /*91b0*/  USHF.R.S32.HI UR13, URZ, 0x1f, UR56 ;  /* 0x0000001f3f0d7899 */ /* 0x000fe20008011438 */
[----:B------:R1:W1:Y:S01]  /*91c0*/  LDS.128 R16, [R96+0x14000] ;  /* 0x0140000060107984 */ /* 0x0002620000000c00 */
[----:B------:R-:W-:Y:S01]  /*91d0*/  UIMAD UR5, UR31, UR11, UR5 ;  /* 0x0000000b1f0572a4 */ /* 0x000fe2000f8e0205 */
[----:B------:R-:W-:Y:S01]  /*91e0*/  IMAD.WIDE.U32 R6, R6, UR31, R8 ;  /* 0x0000001f06067c25 */ /* 0x000fe2000f8e0008 */
[----:B------:R-:W-:Y:S01]  /*91f0*/  ULDC.64 UR8, c[0x0][0x470] ;  /* 0x00011c0000087ab9 */ /* 0x000fe20000000a00 */
[----:B------:R1:W1:Y:S01]  /*9200*/  LDS.128 R12, [R96+0x16000] ;  /* 0x01600000600c7984 */ /* 0x0002620000000c00 */
[----:B------:R-:W-:Y:S02]  /*9210*/  BSSY B0, `(.L_x_89) ;  /* 0x000001a000007945 */ /* 0x000fe40003800000 */
        /* <DEDUP_REMOVED lines=25> */
.L_x_90:
[----:B------:R-:W-:Y:S05]  /*93b0*/  BSYNC B0 ;  /* 0x0000000000007941 */ /* 0x000fea0003800000 */
.L_x_89:
[----:B------:R-:W-:Y:S05]  /*93c0*/  @P3 BRA `(.L_x_61) ;  /* 0x0000000000483947 */ /* 0x000fea0003800000 */
[----:B------:R-:W-:Y:S01]  /*93d0*/  IADD3 R4, P0, R4, 0x20, RZ ;  /* 0x0000002004047810 */ /* 0x000fe20007f1e0ff */
[----:B------:R-:W-:Y:S01]  /*93e0*/  ULDC UR5, c[0x0][0x2d0] ;  /* 0x0000b40000057ab9 */ /* 0x000fe20000000800 */
[----:B--2---:R-:W-:Y:S01]  /*93f0*/  MOV R7, R5 ;  /* 0x0000000500077202 */ /* 0x004fe20000000f00 */
[----:B------:R-:W-:Y:S01]  /*9400*/  ULDC.64 UR8, c[0x0][0x3f8] ;  /* 0x0000fe0000087ab9 */ /* 0x000fe20000000a00 */
[----:B------:R-:W-:Y:S01]  /*9410*/  ISETP.GE.AND P2, PT, R244, UR5, PT ;  /* 0x00000005f4007c0c */ /* 0x000fe2000bf46270 */
[----:B------:R-:W-:Y:S01]  /*9420*/  IMAD.X R6, RZ, RZ, R52, P0 ;  /* 0x000000ffff067224 */ /* 0x000fe200000e0634 */
[----:B------:R-:W-:Y:S02]  /*9430*/  ISETP.GE.AND P1, PT, R246, UR5, PT ;  /* 0x00000005f6007c0c */ /* 0x000fe4000bf26270 */
        /* <DEDUP_REMOVED lines=8> */
[----:B------:R2:W-:Y:S04]  /*94c0*/  @!P2 STG.E.128 desc[UR6][R4.64], R48 ;  /* 0x000000300400a986 */ /* 0x0005e8000c101d06 */
[----:B------:R2:W-:Y:S04]  /*94d0*/  @!P1 STG.E.128 desc[UR6][R4.64+0x80], R44 ;  /* 0x0000802c04009986 */ /* 0x0005e8000c101d06 */
[----:B------:R2:W-:Y:S02]  /*94e0*/  @!P0 STG.E.128 desc[UR6][R4.64+0x100], R40 ;  /* 0x0001002804008986 */ /* 0x0005e4000c101d06 */
.L_x_61:
[----:B------:R-:W-:Y:S05]  /*94f0*/  BSYNC B1 ;  /* 0x0000000000017941 */ /* 0x000fea0003800000 */
.L_x_47:
[----:B-12---:R-:W2:Y:S01]  /*9500*/  LDL R4, [R1+0x88] ;  /* 0x0000880001047983 */ /* 0x006ea20000100800 */
[----:B------:R-:W-:Y:S02]  /*9510*/  ULDC UR5, c[0x0][0xc] ;  /* 0x0000030000057ab9 */ /* 0x000fe40000000800 */
[----:B------:R-:W-:Y:S01]  /*9520*/  UIADD3 UR30, UR5, UR30, URZ ;  /* 0x0000001e051e7290 */ /* 0x000fe2000fffe03f */
[----:B--2---:R-:W-:-:S13]  /*9530*/  R2UR UR8, R4 ;  /* 0x00000000040872ca */ /* 0x004fda00000e0000 */
[----:B------:R-:W-:-:S06]  /*9540*/  UISETP.GE.AND UP0, UPT, UR30, UR8, UPT ;  /* 0x000000081e00728c */ /* 0x000fcc000bf06270 */
[----:B------:R-:W-:-:S13]  /*9550*/  PLOP3.LUT P0, PT, PT, PT, UP0, 0x80, 0x0 ;  /* 0x000000000000781c */ /* 0x000fda0003f0f008 */
[----:B------:R-:W-:Y:S05]  /*9560*/  @P0 BRA `(.L_x_91) ;  /* 0x0000000000040947 */ /* 0x000fea0003800000 */
[----:B------:R-:W-:Y:S05]  /*9570*/  BRA `(.L_x_92) ;  /* 0xffffff7400a07947 */ /* 0x000fea000383ffff */
.L_x_91:
[----:B------:R-:W-:Y:S05]  /*9580*/  EXIT ;  /* 0x000000000000794d */ /* 0x000fea0003800000 */
.L_x_93:
        /* <DEDUP_REMOVED lines=15> */
.L_x_1583:


//--------------------- .text._ZN5flash44flash_bwd_dq_dk_dv_loop_seqk_parallel_kernelI23Flash_bwd_kernel_traitsILi192ELi64ELi64ELi8ELi4ELi2ELi2ELb1ELb1EN7cutlass6half_tE19Flash_kernel_traitsILi192ELi64ELi64ELi8ES3_EELb0ELb0ELb0ELb0ELb0ELb1ELb0EEEvNS_16Flash_bwd_paramsE --------------------------
	.section	.text._ZN5flash44flash_bwd_dq_dk_dv_loop_seqk_parallel_kernelI23Flash_bwd_kernel_traitsILi192ELi64ELi64ELi8ELi4ELi2ELi2ELb1ELb1EN7cutlass6half_tE19Flash_kernel_traitsILi192ELi64ELi64ELi8ES3_EELb0ELb0ELb0ELb0ELb0ELb1ELb0EEEvNS_16Flash_bwd_paramsE,"ax",@progbits
	.align	128
        .global         _ZN5flash44flash_bwd_dq_dk_dv_loop_seqk_parallel_kernelI23Flash_bwd_kernel_traitsILi192ELi64ELi64ELi8ELi4ELi2ELi2ELb1ELb1EN7cutlass6half_tE19Flash_kernel_traitsILi192ELi64ELi64ELi8ES3_EELb0ELb0ELb0ELb0ELb0ELb1ELb0EEEvNS_16Flash_bwd_paramsE
        .type           _ZN5flash44flash_bwd_dq_dk_dv_loop_seqk_parallel_kernelI23Flash_bwd_kernel_traitsILi192ELi64ELi64ELi8ELi4ELi2ELi2ELb1ELb1EN7cutlass6half_tE19Flash_kernel_traitsILi192ELi64ELi64ELi8ES3_EELb0ELb0ELb0ELb0ELb0ELb1ELb0EEEvNS_16Flash_bwd_paramsE,@function
        .size           _ZN5flash44flash_bwd_dq_dk_dv_loop_seqk_parallel_kernelI23Flash_bwd_kernel_traitsILi192ELi64ELi64ELi8ELi4ELi2ELi2ELb1ELb1EN7cutlass6half_tE19Flash_kernel_traitsILi192ELi64ELi64ELi8ES3_EELb0ELb0ELb0ELb0ELb0ELb1ELb0EEEvNS_16Flash_bwd_paramsE,(.L_x_1584 - _ZN5flash44flash_bwd_dq_dk_dv_loop_seqk_parallel_kernelI23Flash_bwd_kernel_traitsILi192ELi64ELi64ELi8ELi4ELi2ELi2ELb1ELb1EN7cutlass6half_tE19Flash_kernel_traitsILi192ELi64ELi64ELi8ES3_EELb0ELb0ELb0ELb0ELb0ELb1ELb0EEEvNS_16Flash_bwd_paramsE)
        .other          _ZN5flash44flash_bwd_dq_dk_dv_loop_seqk_parallel_kernelI23Flash_bwd_kernel_traitsILi192ELi64ELi64ELi8ELi4ELi2ELi2ELb1ELb1EN7cutlass6half_tE19Flash_kernel_traitsILi192ELi64ELi64ELi8ES3_EELb0ELb0ELb0ELb0ELb0ELb1ELb0EEEvNS_16Flash_bwd_paramsE,@"STO_CUDA_ENTRY STV_DEFAULT"
_ZN5flash44flash_bwd_dq_dk_dv_loop_seqk_parallel_kernelI23Flash_bwd_kernel_traitsILi192ELi64ELi64ELi8ELi4ELi2ELi2ELb1ELb1EN7cutlass6half_tE19Flash_kernel_traitsILi192ELi64ELi64ELi8ES3_EELb0ELb0ELb0ELb0ELb0ELb1ELb0EEEvNS_16Flash_bwd_paramsE:
.text._ZN5flash44flash_bwd_dq_dk_dv_loop_seqk_parallel_kernelI23Flash_bwd_kernel_traitsILi192ELi64ELi64ELi8ELi4ELi2ELi2ELb1ELb1EN7cutlass6half_tE19Flash_kernel_traitsILi192ELi64ELi64ELi8ES3_EELb0ELb0ELb0ELb0ELb0ELb1ELb0EEEvNS_16Flash_bwd_paramsE:
        /* <DEDUP_REMOVED lines=20> */
[----:B---3--:R-:W-:-:S02]  /*0140*/  USHF.R.S32.HI UR4, URZ, 0x1f, UR54 ;  /* 0x0000001f3f047899 */ /* 0x008fc40008011436 */
[----:B------:R-:W-:Y:S01]  /*0150*/  USHF.R.S32.HI UR61, URZ, 0x1f, UR54 ;  /* 0x0000001f3f3d7899 */ /* 0x000fe20008011436 */
        /* <DEDUP_REMOVED lines=13> */
[----:B------:R-:W-:Y:S02]  /*0230*/  SHF.R.S32.HI R4, RZ, 0x4, R5 ;  /* 0x00000004ff047819 */ /* 0x000fe40000011405 */
[----:B------:R-:W-:-:S02]  /*0240*/  LOP3.LUT R0, R15, 0xfffffff8, RZ, 0xc0, !PT ;  /* 0xfffffff80f007812 */ /* 0x000fc400078ec0ff */
[--C-:B------:R-:W-:Y:S02]  /*0250*/  SHF.R.S32.HI R9, RZ, 0x2, R21.reuse ;  /* 0x00000002ff097819 */ /* 0x100fe40000011415 */
[----:B------:R-:W-:Y:S01]  /*0260*/  SHF.R.S32.HI R2, RZ, 0x1f, R21 ;  /* 0x0000001fff027819 */ /* 0x000fe20000011415 */
[----:B------:R-:W-:Y:S01]  /*0270*/  IMAD.IADD R0, R17, 0x1, -R0 ;  /* 0x0000000111007824 */ /* 0x000fe200078e0a00 */
[----:B------:R-:W-:Y:S02]  /*0280*/  SHF.R.S32.HI R6, RZ, 0x3, R15 ;  /* 0x00000003ff067819 */ /* 0x000fe4000001140f */
[C---:B------:R-:W-:Y:S01]  /*0290*/  LEA.HI R3, R5.reuse, R4, RZ, 0x1 ;  /* 0x0000000405037211 */ /* 0x040fe200078f08ff */
[----:B------:R-:W-:Y:S01]  /*02a0*/  IMAD.SHL.U32 R8, R0, 0x8, RZ ;  /* 0x0000000800087824 */ /* 0x000fe200078e00ff */
[----:B------:R-:W-:Y:S01]  /*02b0*/  LEA.HI R2, R2, R9, RZ, 0x3 ;  /* 0x0000000902027211 */ /* 0x000fe200078f18ff */
[----:B------:R-:W-:Y:S01]  /*02c0*/  IMAD.SHL.U32 R6, R6, 0x40, RZ ;  /* 0x0000004006067824 */ /* 0x000fe200078e00ff */
[----:B------:R-:W-:-:S02]  /*02d0*/  LOP3.LUT R7, R5, 0xfffffff0, RZ, 0xc0, !PT ;  /* 0xfffffff005077812 */ /* 0x000fc400078ec0ff */
[----:B------:R-:W-:Y:S02]  /*02e0*/  LOP3.LUT R5, R3, 0xfffffffe, RZ, 0xc0, !PT ;  /* 0xfffffffe03057812 */ /* 0x000fe400078ec0ff */
[----:B------:R-:W-:Y:S02]  /*02f0*/  LOP3.LUT R3, R2, 0xfffffff8, RZ, 0xc0, !PT ;  /* 0xfffffff802037812 */ /* 0x000fe400078ec0ff */
        /* <DEDUP_REMOVED lines=12> */
[----:B------:R-:W-:-:S02]  /*03c0*/  SHF.R.S32.HI R3, RZ, 0x1f, R5 ;  /* 0x0000001fff037819 */ /* 0x000fc40000011405 */
[----:B------:R-:W-:Y:S02]  /*03d0*/  LEA.HI R9, R18, R17, RZ, 0x7 ;  /* 0x0000001112097211 */ /* 0x000fe400078f38ff */
[----:B------:R-:W-:Y:S02]  /*03e0*/  LOP3.LUT R0, R0, 0x1c0, RZ, 0xc0, !PT ;  /* 0x000001c000007812 */ /* 0x000fe400078ec0ff */
[----:B------:R-:W-:Y:S02]  /*03f0*/  LEA.HI R14, R3, R5, RZ, 0x3 ;  /* 0x00000005030e7211 */ /* 0x000fe400078f18ff */
[----:B------:R-:W-:Y:S02]  /*0400*/  SHF.R.S32.HI R9, RZ, 0x7, R9 ;  /* 0x00000007ff097819 */ /* 0x000fe40000011409 */
[----:B------:R-:W-:Y:S02]  /*0410*/  LOP3.LUT R3, R0, 0x8, R15, 0xf8, !PT ;  /* 0x0000000800037812 */ /* 0x000fe400078ef80f */
[----:B------:R-:W-:-:S02]  /*0420*/  SHF.R.U32.HI R11, RZ, 0x3, R0 ;  /* 0x00000003ff0b7819 */ /* 0x000fc40000011600 */
[----:B------:R-:W-:Y:S02]  /*0430*/  LOP3.LUT R7, R0, 0x10, R2, 0xf8, !PT ;  /* 0x0000001000077812 */ /* 0x000fe400078ef802 */
[----:B------:R-:W-:Y:S01]  /*0440*/  LOP3.LUT R2, R3, R11, RZ, 0x3c, !PT ;  /* 0x0000000b03027212 */ /* 0x000fe200078e3cff */
[----:B------:R-:W-:Y:S01]  /*0450*/  IMAD R3, R9, 0x800, R12 ;  /* 0x0000080009037824 */ /* 0x000fe200078e020c */
[----:B------:R-:W-:Y:S02]  /*0460*/  LOP3.LUT R0, R6, 0x1, RZ, 0xc0, !PT ;  /* 0x0000000106007812 */ /* 0x000fe400078ec0ff */
[----:B------:R-:W-:Y:S01]  /*0470*/  LOP3.LUT R4, R14, 0xfffffff8, RZ, 0xc0, !PT ;  /* 0xfffffff80e047812 */ /* 0x000fe200078ec0ff */
[----:B------:R-:W-:Y:S01]  /*0480*/  IMAD.IADD R20, R3, 0x1, R2 ;  /* 0x0000000103147824 */ /* 0x000fe200078e0202 */
[----:B------:R-:W-:Y:S01]  /*0490*/  LOP3.LUT R2, R21, 0x7ffffffc, RZ, 0xc0, !PT ;  /* 0x7ffffffc15027812 */ /* 0x000fe200078ec0ff */
[----:B------:R-:W-:Y:S01]  /*04a0*/  IMAD.SHL.U32 R3, R6, 0x40, RZ ;  /* 0x0000004006037824 */ /* 0x000fe200078e00ff */
[----:B------:R-:W-:Y:S01]  /*04b0*/  ISETP.NE.U32.AND P0, PT, R0, 0x1, PT ;  /* 0x000000010000780c */ /* 0x000fe20003f05070 */
[----:B------:R-:W-:Y:S01]  /*04c0*/  IMAD.IADD R8, R5, 0x1, -R4 ;  /* 0x0000000105087824 */ /* 0x000fe200078e0a04 */
[----:B------:R-:W-:Y:S01]  /*04d0*/  LEA.HI R0, R18, R17, RZ, 0x6 ;  /* 0x0000001112007211 */ /* 0x000fe200078f30ff */
[----:B------:R-:W-:Y:S01]  /*04e0*/  IMAD.SHL.U32 R4, R9, 0x20, RZ ;  /* 0x0000002009047824 */ /* 0x000fe200078e00ff */
[----:B------:R-:W-:Y:S01]  /*04f0*/  LOP3.LUT R15, R7, 0x8, R15, 0xf8, !PT ;  /* 0x00000008070f7812 */ /* 0x000fe200078ef80f */
[C---:B------:R-:W-:Y:S01]  /*0500*/  IMAD.IADD R7, R17.reuse, 0x1, -R2 ;  /* 0x0000000111077824 */ /* 0x040fe200078e0a02 */
[----:B------:R-:W-:Y:S01]  /*0510*/  SHF.R.S32.HI R0, RZ, 0x6, R0 ;  /* 0x00000006ff007819 */ /* 0x000fe20000011400 */
[----:B------:R-:W-:Y:S01]  /*0520*/  IMAD.SHL.U32 R2, R17, 0x2, RZ ;  /* 0x0000000211027824 */ /* 0x000fe200078e00ff */
[----:B------:R-:W-:Y:S01]  /*0530*/  LOP3.LUT R3, R3, 0x1c0, RZ, 0xc0, !PT ;  /* 0x000001c003037812 */ /* 0x000fe200078ec0ff */
[----:B------:R-:W-:Y:S01]  /*0540*/  IMAD.SHL.U32 R9, R14, 0x40, RZ ;  /* 0x000000400e097824 */ /* 0x000fe200078e00ff */
[----:B------:R-:W-:Y:S01]  /*0550*/  R2P PR, R6, 0x6 ;  /* 0x0000000606007804 */ /* 0x000fe20000000000 */
[----:B------:R-:W-:Y:S01]  /*0560*/  IMAD R17, R0, 0x200, R10 ;  /* 0x0000020000117824 */ /* 0x000fe200078e020a */
[----:B------:R-:W-:Y:S01]  /*0570*/  LOP3.LUT R5, R4, 0x6, R2, 0xf8, !PT ;  /* 0x0000000604057812 */ /* 0x000fe200078ef802 */
[----:B------:R-:W-:Y:S01]  /*0580*/  IMAD.SHL.U32 R0, R0, 0x8, RZ ;  /* 0x0000000800007824 */ /* 0x000fe200078e00ff */
[----:B------:R-:W-:Y:S01]  /*0590*/  SHF.R.U32.HI R2, RZ, 0x3, R3 ;  /* 0x00000003ff027819 */ /* 0x000fe20000011603 */
[----:B------:R-:W-:Y:S01]  /*05a0*/  IMAD.SHL.U32 R6, R13, 0x20, RZ ;  /* 0x000000200d067824 */ /* 0x000fe200078e00ff */
[----:B------:R-:W-:Y:S01]  /*05b0*/  LOP3.LUT R9, R9, 0xfffffe00, RZ, 0xc0, !PT ;  /* 0xfffffe0009097812 */ /* 0x000fe200078ec0ff */
[----:B------:R1:W-:Y:S01]  /*05c0*/  STL [R1+0x70], R5 ;  /* 0x0000700501007387 */ /* 0x0003e20000100800 */
[----:B------:R-:W-:-:S02]  /*05d0*/  LOP3.LUT R0, R0, 0x18, RZ, 0xc0, !PT ;  /* 0x0000001800007812 */ /* 0x000fc400078ec0ff */
[----:B------:R-:W-:Y:S02]  /*05e0*/  LOP3.LUT P6, RZ, R8, 0x2, RZ, 0xc0, !PT ;  /* 0x0000000208ff7812 */ /* 0x000fe400078cc0ff */
[----:B------:R-:W-:Y:S02]  /*05f0*/  LOP3.LUT R10, R0, 0x20, R6, 0xf8, !PT ;  /* 0x00000020000a7812 */ /* 0x000fe400078ef806 */
[----:B------:R-:W-:Y:S02]  /*0600*/  LOP3.LUT P5, RZ, R8, 0x4, RZ, 0xc0, !PT ;  /* 0x0000000408ff7812 */ /* 0x000fe400078ac0ff */
[----:B-1----:R-:W-:Y:S01]  /*0610*/  LOP3.LUT R5, R3, 0x20, R4, 0xf8, !PT ;  /* 0x0000002003057812 */ /* 0x002fe200078ef804 */
[----:B------:R-:W-:Y:S01]  /*0620*/  IMAD.SHL.U32 R4, R7, 0x2, RZ ;  /* 0x0000000207047824 */ /* 0x000fe200078e00ff */
[----:B------:R-:W-:Y:S02]  /*0630*/  LOP3.LUT R7, R2, R3, R0, 0x1e, !PT ;  /* 0x0000000302077212 */ /* 0x000fe400078e1e00 */
[----:B------:R-:W-:Y:S01]  /*0640*/  LOP3.LUT R5, R5, R2, RZ, 0x3c, !PT ;  /* 0x0000000205057212 */ /* 0x000fe200078e3cff */
[----:B------:R-:W-:Y:S01]  /*0650*/  IMAD R0, R16, 0x400, R4 ;  /* 0x0000040010007824 */ /* 0x000fe200078e0204 */
[----:B------:R-:W-:Y:S01]  /*0660*/  LOP3.LUT R3, R12, R15, R11, 0xf6, !PT ;  /* 0x0000000f0c037212 */ /* 0x000fe200078ef60b */
[----:B------:R-:W-:-:S02]  /*0670*/  IMAD.SHL.U32 R2, R8, 0x40, RZ ;  /* 0x0000004008027824 */ /* 0x000fc400078e00ff */
[----:B------:R-:W-:Y:S01]  /*0680*/  IMAD.IADD R11, R0, 0x1, R7 ;  /* 0x00000001000b7824 */ /* 0x000fe200078e0207 */
[----:B------:R-:W-:Y:S01]  /*0690*/  LEA R3, R3, UR5, 0x1 ;  /* 0x0000000503037c11 */ /* 0x000fe2000f8e08ff */
[----:B------:R-:W-:Y:S01]  /*06a0*/  IMAD R6, R19, 0x400, R4 ;  /* 0x0000040013067824 */ /* 0x000fe200078e0204 */
[----:B------:R-:W-:Y:S01]  /*06b0*/  LOP3.LUT R0, R2, 0x1c0, RZ, 0xc0, !PT ;  /* 0x000001c002007812 */ /* 0x000fe200078ec0ff */
[----:B------:R-:W-:Y:S01]  /*06c0*/  IMAD.SHL.U32 R4, R13, 0x8, RZ ;  /* 0x000000080d047824 */ /* 0x000fe200078e00ff */
[----:B------:R-:W-:Y:S01]  /*06d0*/  LEA R13, R17, UR5, 0x1 ;  /* 0x00000005110d7c11 */ /* 0x000fe2000f8e08ff */
[----:B------:R-:W-:Y:S01]  /*06e0*/  IMAD.IADD R12, R6, 0x1, R5 ;  /* 0x00000001060c7824 */ /* 0x000fe200078e0205 */
[----:B------:R-:W-:Y:S01]  /*06f0*/  SHF.R.U32.HI R2, RZ, 0x3, R0 ;  /* 0x00000003ff027819 */ /* 0x000fe20000011600 */
[----:B------:R-:W-:Y:S01]  /*0700*/  IMAD.U32 R5, RZ, RZ, UR4 ;  /* 0x00000004ff057e24 */ /* 0x000fe2000f8e00ff */
[----:B------:R-:W-:Y:S01]  /*0710*/  ULEA UR4, UR6, UR7, 0x18 ;  /* 0x0000000706047291 */ /* 0x000fe2000f8ec03f */
[----:B------:R-:W-:Y:S01]  /*0720*/  LOP3.LUT R4, R0, 0x8, R4, 0xf8, !PT ;  /* 0x0000000800047812 */ /* 0x000fe200078ef804 */
[----:B------:R-:W-:Y:S01]  /*0730*/  USHF.R.S32.HI UR6, URZ, 0x1f, UR43 ;  /* 0x0000001f3f067899 */ /* 0x000fe2000801142b */
[----:B------:R-:W-:Y:S01]  /*0740*/  LOP3.LUT R0, R2, R10, R0, 0x1e, !PT ;  /* 0x0000000a02007212 */ /* 0x000fe200078e1e00 */
[--C-:B------:R-:W-:Y:S01]  /*0750*/  IMAD R7, R19, 0x400, R9.reuse ;  /* 0x0000040013077824 */ /* 0x100fe200078e0209 */
[----:B------:R-:W-:Y:S01]  /*0760*/  LOP3.LUT R2, R4, R2, RZ, 0x3c, !PT ;  /* 0x0000000204027212 */ /* 0x000fe200078e3cff */
[----:B------:R-:W-:Y:S01]  /*0770*/  IMAD R8, R16, 0x400, R9 ;  /* 0x0000040010087824 */ /* 0x000fe200078e0209 */
[----:B------:R-:W-:Y:S01]  /*0780*/  LOP3.LUT R9, R0, R9, RZ, 0xfc, !PT ;  /* 0x0000000900097212 */ /* 0x000fe200078efcff */
[----:B------:R-:W-:Y:S01]  /*0790*/  IMAD.U32 R0, RZ, RZ, UR6 ;  /* 0x00000006ff007e24 */ /* 0x000fe2000f8e00ff */
[----:B------:R-:W-:Y:S01]  /*07a0*/  USHF.R.S32.HI UR7, URZ, 0x1f, UR54 ;  /* 0x0000001f3f077899 */ /* 0x000fe20008011436 */
[----:B------:R-:W-:Y:S01]  /*07b0*/  IMAD.MOV.U32 R6, RZ, RZ, 0x20 ;  /* 0x00000020ff067424 */ /* 0x000fe200078e00ff */
[----:B------:R-:W-:Y:S01]  /*07c0*/  UIADD3 UR6, UR5, 0x12000, URZ ;  /* 0x0001200005067890 */ /* 0x000fe2000fffe03f */
[----:B------:R-:W-:Y:S01]  /*07d0*/  IMAD.IADD R7, R7, 0x1, R2 ;  /* 0x0000000107077824 */ /* 0x000fe200078e0202 */
[----:B------:R1:W-:Y:S01]  /*07e0*/  STL [R1+0x2c], R13 ;  /* 0x00002c0d01007387 */ /* 0x0003e20000100800 */
[----:B------:R-:W-:Y:S01]  /*07f0*/  IMAD.IADD R8, R2, 0x1, R8 ;  /* 0x0000000102087824 */ /* 0x000fe200078e0208 */
[----:B------:R-:W-:Y:S01]  /*0800*/  LEA R14, R12, UR5, 0x1 ;  /* 0x000000050c0e7c11 */ /* 0x000fe2000f8e08ff */
[----:B------:R-:W-:Y:S01]  /*0810*/  IMAD.U32 R2, RZ, RZ, UR7 ;  /* 0x00000007ff027e24 */ /* 0x000fe2000f8e00ff */
[----:B------:R-:W-:Y:S01]  /*0820*/  SEL R2, R6, 0xffffffe0, !P4 ;  /* 0xffffffe006027807 */ /* 0x000fe20006000000 */
[----:B------:R-:W-:Y:S01]  /*0830*/  IMAD.MOV.U32 R5, RZ, RZ, 0x40 ;  /* 0x00000040ff057424 */ /* 0x000fe200078e00ff */
[----:B------:R-:W-:Y:S01]  /*0840*/  LEA R0, R20, UR6, 0x1 ;  /* 0x0000000614007c11 */ /* 0x000fe2000f8e08ff */
[----:B------:R-:W-:Y:S01]  /*0850*/  IMAD.U32 R4, RZ, RZ, UR8 ;  /* 0x00000008ff047e24 */ /* 0x000fe2000f8e00ff */
[----:B------:R-:W-:Y:S01]  /*0860*/  UIADD3 UR7, UR5, 0xc000, URZ ;  /* 0x0000c00005077890 */ /* 0x000fe2000fffe03f */
[----:B------:R-:W-:Y:S01]  /*0870*/  IMAD.MOV.U32 R10, RZ, RZ, -0x10 ;  /* 0xfffffff0ff0a7424 */ /* 0x000fe200078e00ff */
[----:B------:R-:W-:Y:S01]  /*0880*/  SEL R4, R5, 0xffffffc0, !P3 ;  /* 0xffffffc005047807 */ /* 0x000fe20005800000 */
[----:B------:R-:W-:Y:S01]  /*0890*/  VIADD R12, R14, 0x20 ;  /* 0x000000200e0c7836 */ /* 0x000fe20000000000 */
[----:B------:R-:W-:Y:S01]  /*08a0*/  LEA R8, R8, UR6, 0x1 ;  /* 0x0000000608087c11 */ /* 0x000fe2000f8e08ff */
[----:B------:R-:W-:Y:S01]  /*08b0*/  @P1 VIADD R12, R14, 0xffffffe0 ;  /* 0xffffffe00e0c1836 */ /* 0x000fe20000000000 */
[----:B------:R-:W-:Y:S01]  /*08c0*/  SEL R10, R10, 0x10, !P0 ;  /* 0x000000100a0a7807 */ /* 0x000fe20004000000 */
[----:B------:R-:W-:Y:S01]  /*08d0*/  IMAD.IADD R252, R0, 0x1, R4 ;  /* 0x0000000100fc7824 */ /* 0x000fe200078e0204 */
[----:B------:R-:W-:-:S02]  /*08e0*/  SEL R6, R6, 0xffffffe0, !P6 ;  /* 0xffffffe006067807 */ /* 0x000fc40007000000 */
[----:B------:R-:W-:Y:S01]  /*08f0*/  SEL R5, R5, 0xffffffc0, !P5 ;  /* 0xffffffc005057807 */ /* 0x000fe20006800000 */
[----:B-1----:R-:W-:Y:S01]  /*0900*/  IMAD.IADD R13, R0, 0x1, R2 ;  /* 0x00000001000d7824 */ /* 0x002fe200078e0202 */
[----:B------:R-:W-:-:S04]  /*0910*/  IADD3 R2, R2, -0x6000, R0 ;  /* 0xffffa00002027810 */ /* 0x000fc80007ffe000 */
[----:B------:R1:W-:Y:S01]  /*0920*/  STL [R1+0x4], R13 ;  /* 0x0000040d01007387 */ /* 0x0003e20000100800 */
[C---:B------:R-:W-:Y:S02]  /*0930*/  IMAD.IADD R0, R4.reuse, 0x1, R2 ;  /* 0x0000000104007824 */ /* 0x040fe400078e0202 */
[----:B------:R-:W-:Y:S01]  /*0940*/  IMAD.IADD R2, R4, 0x1, R3 ;  /* 0x0000000104027824 */ /* 0x000fe200078e0203 */
[----:B------:R-:W-:Y:S04]  /*0950*/  STL [R1+0x48], R14 ;  /* 0x0000480e01007387 */ /* 0x000fe80000100800 */
[----:B------:R2:W-:Y:S01]  /*0960*/  STL [R1+0x10], R0 ;  /* 0x0000100001007387 */ /* 0x0005e20000100800 */
[----:B-1----:R-:W-:Y:S01]  /*0970*/  LEA R13, R11, UR7, 0x1 ;  /* 0x000000070b0d7c11 */ /* 0x002fe2000f8e08ff */
[----:B------:R-:W-:Y:S01]  /*0980*/  ULDC.64 UR6, c[0x0][0x208] ;  /* 0x0000820000067ab9 */ /* 0x000fe20000000a00 */
[----:B------:R-:W-:-:S03]  /*0990*/  LEA R11, R7, UR5, 0x1 ;  /* 0x00000005070b7c11 */ /* 0x000fc6000f8e08ff */
[C---:B------:R-:W-:Y:S01]  /*09a0*/  VIADD R4, R13.reuse, 0x40 ;  /* 0x000000400d047836 */ /* 0x040fe20000000000 */
[----:B------:R-:W-:Y:S01]  /*09b0*/  STL [R1+0x68], R13 ;  /* 0x0000680d01007387 */ /* 0x000fe20000100800 */
[----:B------:R-:W-:Y:S02]  /*09c0*/  @P2 VIADD R4, R13, 0xffffffc0 ;  /* 0xffffffc00d042836 */ /* 0x000fe40000000000 */
[----:B--2---:R-:W-:Y:S02]  /*09d0*/  IMAD.IADD R0, R14, 0x1, R10 ;  /* 0x000000010e007824 */ /* 0x004fe400078e020a */
[----:B------:R-:W-:-:S03]  /*09e0*/  IMAD.IADD R7, R11, 0x1, R6 ;  /* 0x000000010b077824 */ /* 0x000fc600078e0206 */
        /* <DEDUP_REMOVED lines=19> */
.L_x_122:
        /* <DEDUP_REMOVED lines=38> */
[----:B------:R1:W5:Y:S02]  /*0d80*/  @P3 LDG.E R6, desc[UR6][R4.64+0x4] ;  /* 0x0000040604063981 */ /* 0x000364000c1e1900 */
        /* <DEDUP_REMOVED lines=28> */
.L_x_94:
        /* <DEDUP_REMOVED lines=14> */
[----:B------:R-:W-:Y:S01]  /*1030*/  ULDC UR57, c[0x0][0x2d4] ;  /* 0x0000b50000397ab9 */ /* 0x000fe20000000800 */
[----:B------:R-:W-:Y:S01]  /*1040*/  ULDC UR59, c[0x0][0x2dc] ;  /* 0x0000b700003b7ab9 */ /* 0x000fe20000000800 */
[----:B------:R-:W-:-:S02]  /*1050*/  UIMAD UR24, UR43, UR11, UR10 ;  /* 0x0000000b2b1872a4 */ /* 0x000fc4000f8e020a */
[----:B------:R-:W-:Y:S01]  /*1060*/  USHF.R.S32.HI UR25, URZ, 0x1f, UR57 ;  /* 0x0000001f3f197899 */ /* 0x000fe20008011439 */
[----:B------:R-:W-:Y:S01]  /*1070*/  @!UP1 ULDC.64 UR10, c[0x0][0x418] ;  /* 0x00010600000a9ab9 */ /* 0x000fe20000000a00 */
[----:B------:R-:W-:Y:S01]  /*1080*/  USHF.L.U32 UR18, UR43, 0x7, URZ ;  /* 0x000000072b127899 */ /* 0x000fe2000800063f */
[----:B------:R-:W-:Y:S01]  /*1090*/  ULDC UR58, c[0x0][0x270] ;  /* 0x00009c00003a7ab9 */ /* 0x000fe20000000800 */
[----:B------:R-:W-:Y:S02]  /*10a0*/  @!UP1 UIMAD.WIDE.U32 UR38, UR43, UR10, URZ ;  /* 0x0000000a2b2692a5 */ /* 0x000fe4000f8e003f */
[----:B------:R-:W-:Y:S01]  /*10b0*/  USHF.L.U64.HI UR17, UR43, 0x7, UR56 ;  /* 0x000000072b117899 */ /* 0x000fe20008010238 */
[----:B------:R-:W-:Y:S01]  /*10c0*/  ULDC.U8 UR26, c[0x0][0x3d8] ;  /* 0x0000f600001a7ab9 */ /* 0x000fe20000000000 */
[----:B-1----:R-:W-:Y:S01]  /*10d0*/  IABS R8, R9 ;  /* 0x0000000900087213 */ /* 0x002fe20000000000 */
[----:B------:R-:W-:Y:S01]  /*10e0*/  ULDC.64 UR36, c[0x0][0x240] ;  /* 0x0000900000247ab9 */ /* 0x000fe20000000a00 */
[----:B------:R-:W-:Y:S01]  /*10f0*/  USEL UR34, UR18, URZ, UP2 ;  /* 0x0000003f12227287 */ /* 0x000fe20009000000 */
[----:B------:R-:W-:Y:S01]  /*1100*/  ISETP.NE.AND P3, PT, R9, RZ, PT ;  /* 0x000000ff0900720c */ /* 0x000fe20003f65270 */
[----:B------:R-:W1:Y:S01]  /*1110*/  I2F.RP R4, R8 ;  /* 0x0000000800047306 */ /* 0x000e620000209400 */
[----:B------:R-:W-:-:S02]  /*1120*/  UISETP.NE.AND UP3, UPT, UR26, URZ, UPT ;  /* 0x0000003f1a00728c */ /* 0x000fc4000bf65270 */
[----:B------:R-:W-:Y:S02]  /*1130*/  UIMAD.WIDE.U32 UR18, UR8, UR36, URZ ;  /* 0x00000024081272a5 */ /* 0x000fe4000f8e003f */
[----:B--2---:R-:W-:Y:S02]  /*1140*/  UIMAD.WIDE.U32 UR30, UR9, UR12, URZ ;  /* 0x0000000c091e72a5 */ /* 0x004fe4000f8e003f */
[----:B------:R-:W-:Y:S02]  /*1150*/  USEL UR35, UR17, URZ, UP2 ;  /* 0x0000003f11237287 */ /* 0x000fe40009000000 */
[----:B------:R-:W-:Y:S02]  /*1160*/  UIMAD UR48, UR9, UR13, UR31 ;  /* 0x0000000d093072a4 */ /* 0x000fe4000f8e021f */
[----:B------:R-:W-:Y:S01]  /*1170*/  @!UP1 UIMAD UR9, UR56, UR10, URZ ;  /* 0x0000000a380992a4 */ /* 0x000fe2000f8e023f */
[----:B------:R-:W-:Y:S01]  /*1180*/  @UP1 ULDC.64 UR12, c[0x0][0x420] ;  /* 0x00010800000c1ab9 */ /* 0x000fe20000000a00 */
[----:B------:R-:W-:Y:S01]  /*1190*/  USEL UR55, UR14, UR18, !UP1 ;  /* 0x000000120e377287 */ /* 0x000fe2000c800000 */
[----:B-1----:R-:W1:Y:S01]  /*11a0*/  MUFU.RCP R4, R4 ;  /* 0x0000000400047308 */ /* 0x002e620000001000 */
[----:B------:R-:W-:-:S02]  /*11b0*/  @!UP1 UIMAD UR31, UR43, UR11, UR9 ;  /* 0x0000000b2b1f92a4 */ /* 0x000fc4000f8e0209 */
[----:B------:R-:W-:Y:S02]  /*11c0*/  UIADD3 UR9, UR33, 0x3f, URZ ;  /* 0x0000003f21097890 */ /* 0x000fe4000fffe03f */
[----:B------:R-:W-:Y:S02]  /*11d0*/  @UP1 UIMAD.WIDE.U32 UR40, UR8, UR12, URZ ;  /* 0x0000000c082812a5 */ /* 0x000fe4000f8e003f */
[----:B------:R-:W-:Y:S02]  /*11e0*/  USHF.R.S32.HI UR20, URZ, 0x1f, UR9 ;  /* 0x0000001f3f147899 */ /* 0x000fe40008011409 */
[----:B------:R-:W-:Y:S02]  /*11f0*/  @UP1 UIMAD UR46, UR8, UR13, UR41 ;  /* 0x0000000d082e12a4 */ /* 0x000fe4000f8e0229 */
[----:B------:R-:W-:Y:S02]  /*1200*/  ULEA.HI UR42, UR20, UR9, URZ, 0x6 ;  /* 0x00000009142a7291 */ /* 0x000fe4000f8f303f */
[----:B------:R-:W-:-:S02]  /*1210*/  UIMAD UR9, UR25, UR43, URZ ;  /* 0x0000002b190972a4 */ /* 0x000fc4000f8e023f */
[----:B------:R-:W-:Y:S01]  /*1220*/  UIMAD.WIDE UR10, UR59, UR58, URZ ;  /* 0x0000003a3b0a72a5 */ /* 0x000fe2000f8e023f */
[----:B-1----:R-:W-:Y:S01]  /*1230*/  VIADD R4, R4, 0xffffffe ;  /* 0x0ffffffe04047836 */ /* 0x002fe20000000000 */
[----:B------:R-:W-:Y:S02]  /*1240*/  UIMAD.WIDE.U32 UR12, UR43, UR57, URZ ;  /* 0x000000392b0c72a5 */ /* 0x000fe4000f8e003f */
[----:B------:R-:W-:Y:S01]  /*1250*/  UIMAD UR9, UR56, UR57, UR9 ;  /* 0x00000039380972a4 */ /* 0x000fe2000f8e0209 */
[----:B------:R-:W1:Y:S01]  /*1260*/  F2I.FTZ.U32.TRUNC.NTZ R5, R4 ;  /* 0x0000000400057305 */ /* 0x000e62000021f000 */
[----:B------:R-:W-:Y:S02]  /*1270*/  UIMAD UR17, UR11, UR12, URZ ;  /* 0x0000000c0b1172a4 */ /* 0x000fe4000f8e023f */
[----:B------:R-:W-:Y:S02]  /*1280*/  UIADD3 UR9, UR13, UR9, URZ ;  /* 0x000000090d097290 */ /* 0x000fe4000fffe03f */
[----:B------:R-:W-:-:S02]  /*1290*/  UIADD3 UR45, UR15, UR24, URZ ;  /* 0x000000180f2d7290 */ /* 0x000fc4000fffe03f */
[----:B------:R-:W-:Y:S02]  /*12a0*/  UIMAD.WIDE.U32 UR14, UR10, UR12, URZ ;  /* 0x0000000c0a0e72a5 */ /* 0x000fe4000f8e003f */
[----:B------:R-:W-:Y:S02]  /*12b0*/  UIMAD UR9, UR10, UR9, UR17 ;  /* 0x000000090a0972a4 */ /* 0x000fe4000f8e0211 */
[----:B------:R-:W-:Y:S01]  /*12c0*/  UIMAD.WIDE.U32 UR12, UR10, UR8, URZ ;  /* 0x000000080a0c72a5 */ /* 0x000fe2000f8e003f */
[----:B------:R-:W-:Y:S01]  /*12d0*/  ULDC UR49, c[0x0][0x2c4] ;  /* 0x0000b10000317ab9 */ /* 0x000fe20000000800 */
[----:B------:R-:W-:Y:S01]  /*12e0*/  UIADD3 UR44, UR15, UR9, URZ ;  /* 0x000000090f2c7290 */ /* 0x000fe2000fffe03f */
[----:B-1----:R-:W-:Y:S01]  /*12f0*/  IMAD.MOV R4, RZ, RZ, -R5 ;  /* 0x000000ffff047224 */ /* 0x002fe200078e0a05 */
[----:B------:R-:W-:Y:S02]  /*1300*/  UIMAD UR17, UR11, UR8, URZ ;  /* 0x000000080b1172a4 */ /* 0x000fe4000f8e023f */
[----:B------:R-:W-:Y:S01]  /*1310*/  USEL UR53, UR14, UR12, !UP1 ;  /* 0x0000000c0e357287 */ /* 0x000fe2000c800000 */
[----:B------:R-:W-:Y:S01]  /*1320*/  IMAD R6, R4, R8, RZ ;  /* 0x0000000804067224 */ /* 0x000fe200078e02ff */
[----:B------:R-:W-:Y:S01]  /*1330*/  @UP3 UIMAD UR9, UR43, UR49, URZ ;  /* 0x000000312b0932a4 */ /* 0x000fe2000f8e023f */
[----:B------:R-:W-:Y:S01]  /*1340*/  IMAD.MOV.U32 R4, RZ, RZ, RZ ;  /* 0x000000ffff047224 */ /* 0x000fe200078e00ff */
[----:B------:R-:W-:-:S02]  /*1350*/  ULOP3.LUT UR12, UR42, 0xffffffc0, URZ, 0xc0, !UPT ;  /* 0xffffffc02a0c7892 */ /* 0x000fc4000f8ec03f */
[----:B------:R-:W-:Y:S01]  /*1360*/  UISETP.NE.AND UP0, UPT, UR22, -0x1, UPT ;  /* 0xffffffff1600788c */ /* 0x000fe2000bf05270 */
[----:B------:R-:W-:Y:S01]  /*1370*/  IMAD.HI.U32 R5, R5, R6, R4 ;  /* 0x0000000605057227 */ /* 0x000fe200078e0004 */
[----:B------:R-:W-:Y:S01]  /*1380*/  MOV R4, R7 ;  /* 0x0000000700047202 */ /* 0x000fe20000000f00 */
[----:B------:R-:W-:Y:S02]  /*1390*/  UIMAD UR28, UR8, UR37, URZ ;  /* 0x00000025081c72a4 */ /* 0x000fe4000f8e023f */
[----:B------:R-:W-:Y:S02]  /*13a0*/  @UP1 UIADD3 UR44, UR13, UR17, URZ ;  /* 0x000000110d2c1290 */ /* 0x000fe4000fffe03f */
[----:B------:R-:W-:Y:S01]  /*13b0*/  IMAD.HI.U32 R6, R5, R4, RZ ;  /* 0x0000000405067227 */ /* 0x000fe200078e00ff */
[----:B------:R-:W-:Y:S02]  /*13c0*/  @UP3 USEL UR9, UR9, UR8, !UP1 ;  /* 0x0000000809093287 */ /* 0x000fe4000c800000 */
[----:B------:R-:W-:Y:S01]  /*13d0*/  UIADD3 UR17, UR12, -0x40, URZ ;  /* 0xffffffc00c117890 */ /* 0x000fe2000fffe03f */
[----:B------:R-:W-:Y:S01]  /*13e0*/  IMAD.MOV R5, RZ, RZ, -R6 ;  /* 0x000000ffff057224 */ /* 0x000fe200078e0a06 */
[----:B------:R-:W-:Y:S01]  /*13f0*/  @UP3 ULDC UR13, c[0x0][0x2e4] ;  /* 0x0000b900000d3ab9 */ /* 0x000fe20000000800 */
[----:B------:R-:W-:-:S02]  /*1400*/  @UP1 UIADD3 UR45, UR19, UR28, URZ ;  /* 0x0000001c132d1290 */ /* 0x000fc4000fffe03f */
[C---:B------:R-:W-:Y:S01]  /*1410*/  IMAD R4, R8.reuse, R5, R4 ;  /* 0x0000000508047224 */ /* 0x040fe200078e0204 */
[----:B------:R-:W-:Y:S02]  /*1420*/  @!UP3 UIMAD UR12, UR43, UR58, UR54 ;  /* 0x0000003a2b0cb2a4 */ /* 0x000fe4000f8e0236 */
[----:B------:R-:W-:Y:S02]  /*1430*/  @UP3 UIMAD UR19, UR54, UR13, UR9 ;  /* 0x0000000d361332a4 */ /* 0x000fe4000f8e0209 */
        /* <DEDUP_REMOVED lines=22> */
[----:B------:R-:W-:Y:S01]  /*15a0*/  UIMAD UR47, UR54, UR59, URZ ;  /* 0x0000003b362f72a4 */ /* 0x000fe2000f8e023f */
[----:B------:R-:W-:Y:S01]  /*15b0*/  @P0 VIADD R6, R6, 0x1 ;  /* 0x0000000106060836 */ /* 0x000fe20000000000 */
[----:B------:R-:W-:Y:S01]  /*15c0*/  @UP0 UIMAD UR13, UR23, UR27, URZ ;  /* 0x0000001b170d02a4 */ /* 0x000fe2000f8e023f */
[----:B------:R-:W-:Y:S01]  /*15d0*/  PLOP3.LUT P0, PT, PT, PT, UP3, 0x80, 0x0 ;  /* 0x000000000000781c */ /* 0x000fe20003f0f038 */
[----:B------:R-:W-:-:S02]  /*15e0*/  @UP0 UIMAD UR12, UR29, UR25, URZ ;  /* 0x000000191d0c02a4 */ /* 0x000fc4000f8e023f */
[----:B------:R-:W-:Y:S01]  /*15f0*/  @!UP1 UIADD3 UR46, UR39, UR31, URZ ;  /* 0x0000001f272e9290 */ /* 0x000fe2000fffe03f */
[----:B------:R-:W-:Y:S01]  /*1600*/  @!P2 IADD3 R6, -R6, RZ, RZ ;  /* 0x000000ff0606a210 */ /* 0x000fe20007ffe1ff */
[----:B------:R-:W-:Y:S01]  /*1610*/  USEL UR50, UR30, URZ, UP4 ;  /* 0x0000003f1e327287 */ /* 0x000fe2000a000000 */
[----:B------:R-:W-:Y:S01]  /*1620*/  @!P3 LOP3.LUT R6, RZ, R9, RZ, 0x33, !PT ;  /* 0x00000009ff06b212 */ /* 0x000fe200078e33ff */
[----:B------:R-:W-:Y:S02]  /*1630*/  USEL UR49, UR48, URZ, UP4 ;  /* 0x0000003f30317287 */ /* 0x000fe4000a000000 */
[----:B------:R-:W-:Y:S02]  /*1640*/  USHF.R.S32.HI UR52, URZ, 0x1f, UR32 ;  /* 0x0000001f3f347899 */ /* 0x000fe40008011420 */
[----:B------:R-:W-:Y:S02]  /*1650*/  USHF.R.S32.HI UR51, URZ, 0x1f, UR47 ;  /* 0x0000001f3f337899 */ /* 0x000fe4000801142f */
[----:B------:R-:W-:-:S02]  /*1660*/  @UP0 UIADD3 UR31, UR11, UR12, URZ ;  /* 0x0000000c0b1f0290 */ /* 0x000fc4000fffe03f */
        /* <DEDUP_REMOVED lines=17> */
.L_x_96:
        /* <DEDUP_REMOVED lines=13> */
.L_x_97:
        /* <DEDUP_REMOVED lines=11> */
.L_x_98:
[----:B------:R-:W-:-:S04]  /*1900*/  UIMAD UR8, UR43, UR58, UR54 ;  /* 0x0000003a2b0872a4 */ /* 0x000fc8000f8e0236 */
[----:B------:R-:W-:-:S12]  /*1910*/  UIMAD UR8, UR8, UR57, URZ ;  /* 0x00000039080872a4 */ /* 0x000fd8000f8e023f */
.L_x_99:
[----:B------:R-:W1:Y:S01]  /*1920*/  S2R R31, SR_TID.X ;  /* 0x00000000001f7919 */ /* 0x000e620000002100 */
[----:B------:R-:W2:Y:S01]  /*1930*/  LDC.64 R14, c[0x0][0x420] ;  /* 0x00010800ff0e7b82 */ /* 0x000ea20000000a00 */
[----:B------:R-:W-:Y:S01]  /*1940*/  USHF.R.S32.HI UR56, URZ, 0x1f, UR54 ;  /* 0x0000001f3f387899 */ /* 0x000fe20008011436 */
[----:B------:R-:W-:Y:S01]  /*1950*/  BSSY B1, `(.L_x_95) ;  /* 0x0000669000017945 */ /* 0x000fe20003800000 */
[----:B------:R-:W3:Y:S01]  /*1960*/  S2R R35, SR_TID.X ;  /* 0x0000000000237919 */ /* 0x000ee20000002100 */
[----:B------:R-:W-:Y:S01]  /*1970*/  UIMAD UR12, UR59, UR58, URZ ;  /* 0x0000003a3b0c72a4 */ /* 0x000fe2000f8e023f */
[----:B------:R-:W-:Y:S01]  /*1980*/  ULDC.64 UR10, c[0x0][0x428] ;  /* 0x00010a00000a7ab9 */ /* 0x000fe20000000a00 */
[----:B------:R-:W4:Y:S01]  /*1990*/  S2R R40, SR_TID.X ;  /* 0x0000000000287919 */ /* 0x000f220000002100 */
[----:B------:R-:W-:Y:S02]  /*19a0*/  UIADD3 UR20, UR17, UR8, URZ ;  /* 0x0000000811147290 */ /* 0x000fe4000fffe03f */
[----:B------:R-:W-:Y:S01]  /*19b0*/  USHF.L.U32 UR8, UR12, 0x6, URZ ;  /* 0x000000060c087899 */ /* 0x000fe2000800063f */
[----:B------:R-:W-:Y:S01]  /*19c0*/  ULDC.64 UR14, c[0x0][0x258] ;  /* 0x00009600000e7ab9 */ /* 0x000fe20000000a00 */
[----:B------:R-:W-:Y:S01]  /*19d0*/  UIADD3 UR19, UR17, UR19, URZ ;  /* 0x0000001311137290 */ /* 0x000fe2000fffe03f */
[----:B------:R-:W-:Y:S01]  /*19e0*/  ULDC.64 UR38, c[0x0][0x2b0] ;  /* 0x0000ac0000267ab9 */ /* 0x000fe20000000a00 */
[----:B------:R-:W-:Y:S01]  /*19f0*/  ULDC.64 UR40, c[0x0][0x478] ;  /* 0x00011e0000287ab9 */ /* 0x000fe20000000a00 */
[----:B------:R-:W-:Y:S01]  /*1a00*/  ULEA.HI.SX32 UR23, UR42, 0xffffffff, 0x1a ;  /* 0xffffffff2a177891 */ /* 0x000fe2000f8fd23f */
[----:B--2---:R-:W-:-:S04]  /*1a10*/  IMAD R12, R14, UR18, RZ ;  /* 0x000000120e0c7c24 */ /* 0x004fc8000f8e02ff */
[----:B------:R-:W-:Y:S01]  /*1a20*/  IMAD R12, R15, UR17, R12 ;  /* 0x000000110f0c7c24 */ /* 0x000fe2000f8e020c */
[----:B-1----:R-:W-:-:S04]  /*1a30*/  SHF.R.S32.HI R32, RZ, 0x1f, R31 ;  /* 0x0000001fff207819 */ /* 0x002fc8000001141f */
[CC--:B------:R-:W-:Y:S02]  /*1a40*/  LEA.HI R33, R32.reuse, R31.reuse, RZ, 0x3 ;  /* 0x0000001f20217211 */ /* 0x0c0fe400078f18ff */
[----:B---3--:R-:W-:Y:S02]  /*1a50*/  SHF.R.S32.HI R35, RZ, 0x1f, R35 ;  /* 0x0000001fff237819 */ /* 0x008fe40000011423 */
[----:B------:R-:W-:Y:S02]  /*1a60*/  LOP3.LUT R4, R33, 0xfffffff8, RZ, 0xc0, !PT ;  /* 0xfffffff821047812 */ /* 0x000fe400078ec0ff */
[----:B----4-:R-:W-:Y:S02]  /*1a70*/  LEA.HI R35, R35, R40, RZ, 0x3 ;  /* 0x0000002823237211 */ /* 0x010fe400078f18ff */
[----:B------:R-:W-:Y:S01]  /*1a80*/  LEA.HI R19, R32, R31, RZ, 0x5 ;  /* 0x0000001f20137211 */ /* 0x000fe200078f28ff */
[----:B------:R-:W-:Y:S01]  /*1a90*/  IMAD.IADD R23, R31, 0x1, -R4 ;  /* 0x000000011f177824 */ /* 0x000fe200078e0a04 */
[----:B------:R-:W-:-:S02]  /*1aa0*/  SHF.R.S32.HI R35, RZ, 0x3, R35 ;  /* 0x00000003ff237819 */ /* 0x000fc40000011423 */
[----:B------:R-:W-:Y:S01]  /*1ab0*/  SHF.R.S32.HI R18, RZ, 0x5, R19 ;  /* 0x00000005ff127819 */ /* 0x000fe20000011413 */
[----:B------:R-:W-:Y:S01]  /*1ac0*/  IMAD.SHL.U32 R4, R23, 0x8, RZ ;  /* 0x0000000817047824 */ /* 0x000fe200078e00ff */
[----:B------:R-:W-:Y:S02]  /*1ad0*/  SHF.R.S32.HI R30, RZ, 0x1f, R35 ;  /* 0x0000001fff1e7819 */ /* 0x000fe40000011423 */
[----:B------:R-:W-:Y:S02]  /*1ae0*/  IADD3 R7, P0, R35, UR17, RZ ;  /* 0x0000001123077c10 */ /* 0x000fe4000ff1e0ff */
[--C-:B------:R-:W-:Y:S01]  /*1af0*/  SHF.R.S32.HI R5, RZ, 0x1f, R4.reuse ;  /* 0x0000001fff057819 */ /* 0x100fe20000011404 */
[C---:B------:R-:W-:Y:S01]  /*1b00*/  IMAD R16, R30.reuse, R14, RZ ;  /* 0x0000000e1e107224 */ /* 0x040fe200078e02ff */
[----:B------:R-:W-:Y:S01]  /*1b10*/  IADD3.X R9, R30, UR18, RZ, P0, !PT ;  /* 0x000000121e097c10 */ /* 0x000fe200087fe4ff */
[----:B------:R-:W-:Y:S01]  /*1b20*/  UIMAD.WIDE UR18, UR19, 0x4, UR38 ;  /* 0x00000004131278a5 */ /* 0x000fe2000f8e0226 */
[----:B------:R-:W-:Y:S01]  /*1b30*/  IADD3 R8, P0, R4, UR9, RZ ;  /* 0x0000000904087c10 */ /* 0x000fe2000ff1e0ff */
[----:B------:R-:W-:Y:S01]  /*1b40*/  UIMAD UR9, UR56, UR10, URZ ;  /* 0x0000000a380972a4 */ /* 0x000fe2000f8e023f */
[----:B------:R-:W-:-:S03]  /*1b50*/  IMAD.WIDE.U32 R10, R7, UR36, R4 ;  /* 0x00000024070a7c25 */ /* 0x000fc6000f8e0004 */
[----:B------:R-:W-:Y:S01]  /*1b60*/  UIMAD UR13, UR54, UR11, UR9 ;  /* 0x0000000b360d72a4 */ /* 0x000fe2000f8e0209 */
[----:B------:R-:W-:Y:S01]  /*1b70*/  IMAD R13, R9, UR36, RZ ;  /* 0x00000024090d7c24 */ /* 0x000fe2000f8e02ff */
[----:B------:R-:W-:Y:S01]  /*1b80*/  IADD3.X R9, R5, UR46, RZ, P0, !PT ;  /* 0x0000002e05097c10 */ /* 0x000fe200087fe4ff */
[----:B------:R-:W-:Y:S01]  /*1b90*/  UIMAD UR9, UR56, UR14, URZ ;  /* 0x0000000e380972a4 */ /* 0x000fe2000f8e023f */
[----:B------:R-:W-:Y:S01]  /*1ba0*/  IADD3 R10, P0, R10, UR55, RZ ;  /* 0x000000370a0a7c10 */ /* 0x000fe2000ff1e0ff */
[----:B------:R-:W-:Y:S01]  /*1bb0*/  IMAD R13, R7, UR37, R13 ;  /* 0x00000025070d7c24 */ /* 0x000fe2000f8e020d */
[----:B------:R-:W-:Y:S01]  /*1bc0*/  USHF.R.S32.HI UR11, URZ, 0x1f, UR8 ;  /* 0x0000001f3f0b7899 */ /* 0x000fe20008011408 */
[----:B------:R-:W-:Y:S01]  /*1bd0*/  IMAD.WIDE.U32 R8, R14, UR17, R8 ;  /* 0x000000110e087c25 */ /* 0x000fe2000f8e0008 */
[----:B------:R-:W-:Y:S02]  /*1be0*/  UIMAD UR15, UR54, UR15, UR9 ;  /* 0x0000000f360f72a4 */ /* 0x000fe4000f8e0209 */
[----:B------:R-:W-:Y:S01]  /*1bf0*/  IADD3.X R11, R11, UR45, R13, P0, !PT ;  /* 0x0000002d0b0b7c10 */ /* 0x000fe200087fe40d */
[----:B------:R-:W-:Y:S01]  /*1c00*/  IMAD.IADD R9, R9, 0x1, R12 ;  /* 0x0000000109097824 */ /* 0x000fe200078e020c */
[----:B------:R-:W-:Y:S01]  /*1c10*/  LOP3.LUT R12, R19, 0xffffffe0, RZ, 0xc0, !PT ;  /* 0xffffffe0130c7812 */ /* 0x000fe200078ec0ff */
[----:B------:R-:W-:Y:S01]  /*1c20*/  IMAD.U32 R7, RZ, RZ, UR10 ;  /* 0x0000000aff077e24 */ /* 0x000fe2000f8e00ff */
[----:B------:R-:W-:Y:S01]  /*1c30*/  UIADD3 UR10, UP1, UP0, UR34, UR8, UR47 ;  /* 0x00000008220a7290 */ /* 0x000fe2000f83e02f */
[----:B------:R-:W-:-:S02]  /*1c40*/  IMAD R16, R35, R15, R16 ;  /* 0x0000000f23107224 */ /* 0x000fc400078e0210 */
[----:B------:R-:W-:Y:S01]  /*1c50*/  IMAD.WIDE.U32 R8, R7, UR54, R8 ;  /* 0x0000003607087c25 */ /* 0x000fe2000f8e0008 */
[----:B------:R-:W-:Y:S02]  /*1c60*/  UIADD3.X UR8, UR48, UR11, UR51, UP1, UP0 ;  /* 0x0000000b30087290 */ /* 0x000fe40008fe0433 */
[----:B------:R-:W-:Y:S01]  /*1c70*/  UIADD3 UR9, UP1, UP0, UR50, UR10, UR53 ;  /* 0x0000000a32097290 */ /* 0x000fe2000f83e035 */
[----:B------:R-:W-:Y:S02]  /*1c80*/  IMAD.IADD R7, R31, 0x1, -R12 ;  /* 0x000000011f077824 */ /* 0x000fe400078e0a0c */
[----:B------:R-:W-:Y:S01]  /*1c90*/  IMAD.U32 R12, RZ, RZ, UR14 ;  /* 0x0000000eff0c7e24 */ /* 0x000fe2000f8e00ff */
[----:B------:R-:W-:Y:S01]  /*1ca0*/  UIADD3.X UR10, UR49, UR8, UR44, UP1, UP0 ;  /* 0x00000008310a7290 */ /* 0x000fe20008fe042c */
[----:B------:R-:W-:Y:S01]  /*1cb0*/  IMAD R13, R18, UR12, R7 ;  /* 0x0000000c120d7c24 */ /* 0x000fe2000f8e0207 */
[----:B------:R-:W-:Y:S01]  /*1cc0*/  UISETP.GE.AND UP0, UPT, UR33, 0x1, UPT ;  /* 0x000000012100788c */ /* 0x000fe2000bf06270 */
[----:B------:R-:W-:-:S03]  /*1cd0*/  IMAD.WIDE.U32 R10, R12, UR54, R10 ;  /* 0x000000360c0a7c25 */ /* 0x000fc6000f8e000a */
[----:B------:R-:W-:Y:S01]  /*1ce0*/  IADD3 R12, P0, R13, UR9, RZ ;  /* 0x000000090d0c7c10 */ /* 0x000fe2000ff1e0ff */
[----:B------:R-:W-:Y:S01]  /*1cf0*/  ULDC.64 UR8, c[0x0][0x400] ;  /* 0x0001000000087ab9 */ /* 0x000fe20000000a00 */
[----:B------:R-:W-:Y:S01]  /*1d00*/  VIADD R9, R9, UR13 ;  /* 0x0000000d09097c36 */ /* 0x000fe20008000000 */
[----:B------:R-:W-:Y:S01]  /*1d10*/  ULDC.64 UR12, c[0x0][0x210] ;  /* 0x00008400000c7ab9 */ /* 0x000fe20000000a00 */
[----:B------:R-:W-:Y:S01]  /*1d20*/  LEA.HI.X.SX32 R13, R13, UR10, 0x1, P0 ;  /* 0x0000000a0d0d7c11 */ /* 0x000fe200080f0eff */
[----:B------:R-:W-:Y:S01]  /*1d30*/  ULDC.64 UR10, c[0x0][0x3e0] ;  /* 0x0000f800000a7ab9 */ /* 0x000fe20000000a00 */
[----:B------:R-:W-:Y:S01]  /*1d40*/  LEA R28, P0, R12, UR8, 0x2 ;  /* 0x000000080c1c7c11 */ /* 0x000fe2000f8010ff */
[----:B------:R-:W-:Y:S01]  /*1d50*/  IMAD.WIDE.U32 R8, R35, R14, R8 ;  /* 0x0000000e23087225 */ /* 0x000fe200078e0008 */
[----:B------:R-:W-:Y:S02]  /*1d60*/  LEA R20, P2, R10, UR12, 0x1 ;  /* 0x0000000c0a147c11 */ /* 0x000fe4000f8408ff */
[----:B------:R-:W-:Y:S01]  /*1d70*/  LEA.HI.X R29, R12, UR9, R13, 0x2, P0 ;  /* 0x000000090c1d7c11 */ /* 0x000fe200080f140d */
[----:B------:R-:W-:Y:S01]  /*1d80*/  VIADD R11, R11, UR15 ;  /* 0x0000000f0b0b7c36 */ /* 0x000fe20008000000 */
[----:B------:R-:W-:Y:S01]  /*1d90*/  PLOP3.LUT P0, PT, PT, PT, UP0, 0x80, 0x0 ;  /* 0x000000000000781c */ /* 0x000fe20003f0f008 */
[----:B------:R-:W-:Y:S01]  /*1da0*/  IMAD.IADD R9, R9, 0x1, R16 ;  /* 0x0000000109097824 */ /* 0x000fe200078e0210 */
[----:B------:R-:W-:Y:S01]  /*1db0*/  LEA R12, P1, R8, UR10, 0x1 ;  /* 0x0000000a080c7c11 */ /* 0x000fe2000f8208ff */
[----:B------:R-:W-:Y:S01]  /*1dc0*/  UIMAD.WIDE UR14, UR20, 0x4, UR40 ;  /* 0x00000004140e78a5 */ /* 0x000fe2000f8e0228 */
[----:B------:R-:W-:-:S02]  /*1dd0*/  LEA.HI.X R21, R10, UR13, R11, 0x1, P2 ;  /* 0x0000000d0a157c11 */ /* 0x000fc400090f0c0b */
[----:B------:R-:W-:-:S07]  /*1de0*/  LEA.HI.X R13, R8, UR11, R9, 0x1, P1 ;  /* 0x0000000b080d7c11 */ /* 0x000fce00088f0c09 */
[----:B------:R-:W-:Y:S05]  /*1df0*/  @!P0 BRA `(.L_x_100) ;  /* 0x0000005800488947 */ /* 0x000fea0003800000 */
[----:B------:R-:W2:Y:S01]  /*1e00*/  LDL R34, [R1+0x2c] ;  /* 0x00002c0001227983 */ /* 0x000ea20000100800 */
[----:B------:R-:W-:Y:S01]  /*1e10*/  UMOV UR8, UR23 ;  /* 0x0000001700087c82 */ /* 0x000fe20008000000 */
[----:B------:R-:W-:Y:S01]  /*1e20*/  VIADD R11, R35, 0x20 ;  /* 0x00000020230b7836 */ /* 0x000fe20000000000 */
[----:B------:R-:W-:Y:S01]  /*1e30*/  UIMAD UR9, UR8, -0x40, UR33 ;  /* 0xffffffc0080978a4 */ /* 0x000fe2000f8e0221 */
[----:B------:R-:W-:Y:S01]  /*1e40*/  SHF.R.S32.HI R16, RZ, 0x1f, R7 ;  /* 0x0000001fff107819 */ /* 0x000fe20000011407 */
[----:B------:R-:W-:Y:S01]  /*1e50*/  UIMAD UR12, UR52, UR24, URZ ;  /* 0x00000018340c72a4 */ /* 0x000fe2000f8e023f */
[----:B------:R-:W-:Y:S01]  /*1e60*/  IMAD.U32 R8, RZ, RZ, UR24 ;  /* 0x00000018ff087e24 */ /* 0x000fe2000f8e00ff */
[----:B------:R-:W-:Y:S01]  /*1e70*/  UIMAD UR10, UR21, -0x40, UR5 ;  /* 0xffffffc0150a78a4 */ /* 0x000fe2000f8e0205 */
[----:B------:R-:W-:Y:S01]  /*1e80*/  LEA.HI R16, R16, R7, RZ, 0x2 ;  /* 0x0000000710107211 */ /* 0x000fe200078f10ff */
[----:B------:R-:W-:Y:S01]  /*1e90*/  UIMAD UR11, UR52, UR26, URZ ;  /* 0x0000001a340b72a4 */ /* 0x000fe2000f8e023f */
[C---:B------:R-:W-:Y:S01]  /*1ea0*/  ISETP.GE.AND P0, PT, R11.reuse, UR9, PT ;  /* 0x000000090b007c0c */ /* 0x040fe2000bf06270 */
[----:B------:R-:W-:Y:S01]  /*1eb0*/  UIMAD UR12, UR32, UR25, UR12 ;  /* 0x00000019200c72a4 */ /* 0x000fe2000f8e020c */
[----:B------:R-:W-:Y:S01]  /*1ec0*/  SHF.R.S32.HI R7, RZ, 0x1f, R19 ;  /* 0x0000001fff077819 */ /* 0x000fe20000011413 */
[----:B------:R-:W-:Y:S01]  /*1ed0*/  IMAD.U32 R10, RZ, RZ, UR26 ;  /* 0x0000001aff0a7e24 */ /* 0x000fe2000f8e00ff */
[----:B------:R-:W-:Y:S01]  /*1ee0*/  ISETP.GE.AND P2, PT, R11, UR10, PT ;  /* 0x0000000a0b007c0c */ /* 0x000fe2000bf46270 */
[----:B------:R-:W-:Y:S01]  /*1ef0*/  IMAD.WIDE.U32 R8, R8, UR32, R4 ;  /* 0x0000002008087c25 */ /* 0x000fe2000f8e0004 */
[----:B------:R-:W-:Y:S01]  /*1f00*/  LEA.HI R7, R7, R18, RZ, 0x2 ;  /* 0x0000001207077211 */ /* 0x000fe200078f10ff */
[----:B------:R-:W-:Y:S01]  /*1f10*/  UIMAD UR11, UR32, UR27, UR11 ;  /* 0x0000001b200b72a4 */ /* 0x000fe2000f8e020b */
[----:B------:R-:W-:Y:S01]  /*1f20*/  SHF.R.S32.HI R16, RZ, 0x2, R16 ;  /* 0x00000002ff107819 */ /* 0x000fe20000011410 */
[----:B------:R-:W-:Y:S01]  /*1f30*/  IMAD.SHL.U32 R19, R15, 0x40, RZ ;  /* 0x000000400f137824 */ /* 0x000fe200078e00ff */
[----:B------:R-:W-:Y:S01]  /*1f40*/  LOP3.LUT R7, R7, 0xfffffffc, RZ, 0xc0, !PT ;  /* 0xfffffffc07077812 */ /* 0x000fe200078ec0ff */
[----:B------:R-:W-:Y:S01]  /*1f50*/  IMAD.WIDE.U32 R4, R10, UR32, R4 ;  /* 0x000000200a047c25 */ /* 0x000fe2000f8e0004 */
[----:B------:R-:W-:-:S03]  /*1f60*/  IADD3 R8, P5, R8, UR28, RZ ;  /* 0x0000001c08087c10 */ /* 0x000fc6000ffbe0ff */
[----:B------:R-:W-:Y:S01]  /*1f70*/  IMAD.MOV.U32 R38, RZ, RZ, R12 ;  /* 0x000000ffff267224 */ /* 0x000fe200078e000c */
[----:B------:R-:W-:Y:S01]  /*1f80*/  IADD3 R10, P1, R4, UR29, RZ ;  /* 0x0000001d040a7c10 */ /* 0x000fe2000ff3e0ff */
[----:B------:R-:W-:Y:S01]  /*1f90*/  IMAD.WIDE.U32 R14, R14, 0x40, RZ ;  /* 0x000000400e0e7825 */ /* 0x000fe200078e00ff */
[----:B------:R-:W-:Y:S01]  /*1fa0*/  ISETP.GE.AND P3, PT, R35, UR10, PT ;  /* 0x0000000a23007c0c */ /* 0x000fe2000bf66270 */
[----:B------:R-:W1:Y:S02]  /*1fb0*/  @!P2 LDC.64 R26, c[0x0][0x220] ;  /* 0x00008800ff1aab82 */ /* 0x000e640000000a00 */
[----:B------:R-:W-:Y:S01]  /*1fc0*/  IMAD.MOV.U32 R39, RZ, RZ, R13 ;  /* 0x000000ffff277224 */ /* 0x000fe200078e000d */
[----:B------:R-:W-:Y:S01]  /*1fd0*/  @!P0 IADD3 R12, P4, R38, R14, RZ ;  /* 0x0000000e260c8210 */ /* 0x000fe20007f9e0ff */
[----:B------:R-:W-:Y:S01]  /*1fe0*/  IMAD.U32 R13, RZ, RZ, UR12 ;  /* 0x0000000cff0d7e24 */ /* 0x000fe2000f8e00ff */
[----:B------:R-:W-:Y:S01]  /*1ff0*/  ULDC.64 UR12, c[0x0][0x268] ;  /* 0x00009a00000c7ab9 */ /* 0x000fe20000000a00 */
[----:B------:R-:W-:Y:S01]  /*2000*/  IMAD.U32 R11, RZ, RZ, UR11 ;  /* 0x0000000bff0b7e24 */ /* 0x000fe2000f8e00ff */
[----:B------:R-:W-:Y:S01]  /*2010*/  ULDC.64 UR10, c[0x0][0x260] ;  /* 0x00009800000a7ab9 */ /* 0x000fe20000000a00 */
[----:B------:R-:W-:Y:S01]  /*2020*/  IMAD.IADD R7, R18, 0x1, -R7 ;  /* 0x0000000112077824 */ /* 0x000fe200078e0a07 */
[----:B------:R-:W-:Y:S01]  /*2030*/  IADD3.X R9, R9, UR31, R13, P5, !PT ;  /* 0x0000001f09097c10 */ /* 0x000fe2000affe40d */
[----:B------:R-:W-:Y:S01]  /*2040*/  IMAD R4, R17, UR12, RZ ;  /* 0x0000000c11047c24 */ /* 0x000fe2000f8e02ff */
[----:B------:R-:W-:Y:S01]  /*2050*/  @!P0 IADD3.X R13, R39, R15, R19, P4, !PT ;  /* 0x0000000f270d8210 */ /* 0x000fe200027fe413 */
[----:B------:R-:W-:Y:S01]  /*2060*/  IMAD R16, R7, 0x10, R16 ;  /* 0x0000001007107824 */ /* 0x000fe200078e0210 */
[----:B------:R-:W-:Y:S01]  /*2070*/  IADD3.X R11, R5, UR30, R11, P1, !PT ;  /* 0x0000001e050b7c10 */ /* 0x000fe20008ffe40b */
[C---:B------:R-:W-:Y:S01]  /*2080*/  IMAD R15, R6.reuse, UR13, R4 ;  /* 0x0000000d060f7c24 */ /* 0x040fe2000f8e0204 */
[----:B------:R-:W-:Y:S01]  /*2090*/  @!P2 IADD3 R7, P1, R35, 0x20, RZ ;  /* 0x000000202307a810 */ /* 0x000fe20007f3e0ff */
[----:B------:R-:W-:Y:S01]  /*20a0*/  IMAD.WIDE.U32 R4, R6, UR12, R8 ;  /* 0x0000000c06047c25 */ /* 0x000fe2000f8e0008 */
[----:B------:R-:W3:Y:S01]  /*20b0*/  @!P3 LDC.64 R24, c[0x0][0x220] ;  /* 0x00008800ff18bb82 */ /* 0x000ee20000000a00 */
[----:B------:R-:W-:Y:S01]  /*20c0*/  USHF.L.U32 UR12, UR37, 0x6, URZ ;  /* 0x00000006250c7899 */ /* 0x000fe2000800063f */
[----:B------:R-:W-:Y:S01]  /*20d0*/  STL.64 [R1+0x40], R38 ;  /* 0x0000402601007387 */ /* 0x000fe20000100a00 */
[----:B------:R-:W-:-:S02]  /*20e0*/  IMAD.IADD R5, R5, 0x1, R15 ;  /* 0x0000000105057824 */ /* 0x000fc400078e020f */
[----:B------:R-:W-:Y:S02]  /*20f0*/  IMAD.MOV.U32 R36, RZ, RZ, R20 ;  /* 0x000000ffff247224 */ /* 0x000fe400078e0014 */
[----:B------:R-:W-:Y:S02]  /*2100*/  IMAD.MOV.U32 R37, RZ, RZ, R21 ;  /* 0x000000ffff257224 */ /* 0x000fe400078e0015 */
[----:B------:R-:W-:Y:S01]  /*2110*/  IMAD.MOV.U32 R240, RZ, RZ, 0x20 ;  /* 0x00000020fff07424 */ /* 0x000fe200078e00ff */
[----:B------:R-:W4:Y:S01]  /*2120*/  @!P3 LDC.64 R20, c[0x0][0x218] ;  /* 0x00008600ff14bb82 */ /* 0x000f220000000a00 */
[----:B------:R-:W-:Y:S01]  /*2130*/  @!P2 IMAD.X R15, RZ, RZ, R30, P1 ;  /* 0x000000ffff0fa224 */ /* 0x000fe200008e061e */
[----:B------:R-:W-:Y:S01]  /*2140*/  PLOP3.LUT P1, PT, PT, PT, UP4, 0x80, 0x0 ;  /* 0x000000000000781c */ /* 0x000fe20003f2f048 */
[----:B------:R-:W-:Y:S01]  /*2150*/  IMAD R14, R17, UR10, RZ ;  /* 0x0000000a110e7c24 */ /* 0x000fe2000f8e02ff */
[----:B------:R-:W-:Y:S01]  /*2160*/  @!P2 IADD3 R17, P4, R35, 0x20, RZ ;  /* 0x000000202311a810 */ /* 0x000fe20007f9e0ff */
[----:B------:R-:W-:Y:S01]  /*2170*/  IMAD.WIDE.U32 R8, R6, UR10, R10 ;  /* 0x0000000a06087c25 */ /* 0x000fe2000f8e000a */
[----:B------:R-:W-:Y:S01]  /*2180*/  STL.64 [R1+0x38], R36 ;  /* 0x0000382401007387 */ /* 0x000fe20000100a00 */
[----:B------:R-:W-:-:S02]  /*2190*/  CS2R R142, SRZ ;  /* 0x00000000008e7805 */ /* 0x000fc4000001ff00 */
[----:B------:R-:W-:Y:S01]  /*21a0*/  CS2R R140, SRZ ;  /* 0x00000000008c7805 */ /* 0x000fe2000001ff00 */
[----:B------:R-:W-:Y:S01]  /*21b0*/  IMAD R22, R6, UR11, R14 ;  /* 0x0000000b06167c24 */ /* 0x000fe2000f8e020e */
[----:B------:R-:W-:Y:S01]  /*21c0*/  UIMAD.WIDE.U32 UR10, UR36, 0x40, URZ ;  /* 0x00000040240a78a5 */ /* 0x000fe2000f8e003f */
[----:B------:R-:W-:Y:S01]  /*21d0*/  @!P3 IMAD R6, R30, UR24, RZ ;  /* 0x000000181e06bc24 */ /* 0x000fe2000f8e02ff */
[----:B------:R-:W-:Y:S01]  /*21e0*/  CS2R R146, SRZ ;  /* 0x0000000000927805 */ /* 0x000fe2000001ff00 */
[----:B------:R-:W-:Y:S01]  /*21f0*/  @!P2 IMAD.MOV.U32 R10, RZ, RZ, R4 ;  /* 0x000000ffff0aa224 */ /* 0x000fe200078e0004 */
[----:B------:R-:W-:Y:S01]  /*2200*/  CS2R R144, SRZ ;  /* 0x0000000000907805 */ /* 0x000fe2000001ff00 */
[----:B------:R-:W-:Y:S01]  /*2210*/  @P1 BAR.SYNC.DEFER_BLOCKING 0x0 ;  /* 0x0000000000001b1d */ /* 0x000fe20000010000 */
[----:B------:R-:W-:Y:S01]  /*2220*/  @!P2 IMAD.MOV.U32 R11, RZ, RZ, R5 ;  /* 0x000000ffff0ba224 */ /* 0x000fe200078e0005 */
[C---:B------:R-:W-:Y:S01]  /*2230*/  ISETP.GE.AND P1, PT, R35.reuse, UR9, PT ;  /* 0x0000000923007c0c */ /* 0x040fe2000bf26270 */
[----:B------:R-:W-:-:S02]  /*2240*/  @!P3 IMAD R14, R35, UR25, R6 ;  /* 0x00000019230ebc24 */ /* 0x000fc4000f8e0206 */
[----:B------:R-:W-:Y:S01]  /*2250*/  @!P2 IMAD R6, R15, UR24, RZ ;  /* 0x000000180f06ac24 */ /* 0x000fe2000f8e02ff */
[----:B------:R-:W-:Y:S01]  /*2260*/  CS2R R138, SRZ ;  /* 0x00000000008a7805 */ /* 0x000fe2000001ff00 */
[----:B------:R-:W-:Y:S01]  /*2270*/  @!P3 IMAD.WIDE.U32 R4, R35, UR24, R4 ;  /* 0x000000182304bc25 */ /* 0x000fe2000f8e0004 */
[----:B------:R-:W-:Y:S02]  /*2280*/  CS2R R136, SRZ ;  /* 0x0000000000887805 */ /* 0x000fe4000001ff00 */
[----:B------:R-:W-:Y:S02]  /*2290*/  CS2R R134, SRZ ;  /* 0x0000000000867805 */ /* 0x000fe4000001ff00 */
[----:B------:R-:W-:Y:S01]  /*22a0*/  CS2R R132, SRZ ;  /* 0x0000000000847805 */ /* 0x000fe2000001ff00 */
[----:B------:R-:W-:Y:S01]  /*22b0*/  @!P2 IMAD.X R18, RZ, RZ, R30, P4 ;  /* 0x000000ffff12a224 */ /* 0x000fe200020e061e */
[----:B------:R-:W-:Y:S01]  /*22c0*/  CS2R R126, SRZ ;  /* 0x00000000007e7805 */ /* 0x000fe2000001ff00 */
[----:B------:R-:W-:Y:S01]  /*22d0*/  @!P2 IMAD R19, R7, UR25, R6 ;  /* 0x000000190713ac24 */ /* 0x000fe2000f8e0206 */
[----:B---3--:R-:W-:Y:S01]  /*22e0*/  @!P3 LEA R6, P4, R4, R24, 0x1 ;  /* 0x000000180406b211 */ /* 0x008fe200078808ff */
[----:B------:R-:W-:Y:S01]  /*22f0*/  @!P3 IMAD.IADD R14, R5, 0x1, R14 ;  /* 0x00000001050eb824 */ /* 0x000fe200078e020e */
[----:B------:R-:W-:Y:S01]  /*2300*/  CS2R R124, SRZ ;  /* 0x00000000007c7805 */ /* 0x000fe2000001ff00 */
[----:B------:R-:W-:Y:S01]  /*2310*/  @!P2 IMAD.WIDE.U32 R10, R7, UR24, R10 ;  /* 0x00000018070aac25 */ /* 0x000fe2000f8e000a */
[----:B------:R-:W-:-:S02]  /*2320*/  CS2R R130, SRZ ;  /* 0x0000000000827805 */ /* 0x000fc4000001ff00 */
[----:B------:R-:W-:Y:S02]  /*2330*/  CS2R R128, SRZ ;  /* 0x0000000000807805 */ /* 0x000fe4000001ff00 */
[----:B------:R-:W-:Y:S01]  /*2340*/  @!P3 LEA.HI.X R7, R4, R25, R14, 0x1, P4 ;  /* 0x000000190407b211 */ /* 0x000fe200020f0c0e */
[----:B------:R-:W-:Y:S01]  /*2350*/  @!P2 IMAD R5, R18, UR26, RZ ;  /* 0x0000001a1205ac24 */ /* 0x000fe2000f8e02ff */
[C---:B-1----:R-:W-:Y:S01]  /*2360*/  @!P2 LEA R4, P4, R10.reuse, R26, 0x1 ;  /* 0x0000001a0a04a211 */ /* 0x042fe200078808ff */
[----:B------:R-:W-:Y:S01]  /*2370*/  @!P2 IMAD.IADD R11, R11, 0x1, R19 ;  /* 0x000000010b0ba824 */ /* 0x000fe200078e0213 */
[----:B------:R-:W-:Y:S01]  /*2380*/  CS2R R122, SRZ ;  /* 0x00000000007a7805 */ /* 0x000fe2000001ff00 */
[----:B------:R-:W-:Y:S01]  /*2390*/  IMAD.IADD R9, R9, 0x1, R22 ;  /* 0x0000000109097824 */ /* 0x000fe200078e0216 */
[----:B------:R-:W1:Y:S01]  /*23a0*/  @!P2 LDC.64 R18, c[0x0][0x218] ;  /* 0x00008600ff12ab82 */ /* 0x000e620000000a00 */
[----:B------:R-:W-:Y:S01]  /*23b0*/  @!P2 IMAD R22, R17, UR27, R5 ;  /* 0x0000001b1116ac24 */ /* 0x000fe2000f8e0205 */
[----:B------:R-:W-:Y:S01]  /*23c0*/  @!P2 LEA.HI.X R5, R10, R27, R11, 0x1, P4 ;  /* 0x0000001b0a05a211 */ /* 0x000fe200020f0c0b */
[C---:B------:R-:W-:Y:S01]  /*23d0*/  VIADD R15, R16.reuse, 0x8 ;  /* 0x00000008100f7836 */ /* 0x040fe20000000000 */
[----:B------:R-:W-:Y:S01]  /*23e0*/  SHF.R.S32.HI R10, RZ, 0x1f, R16 ;  /* 0x0000001fff0a7819 */ /* 0x000fe20000011410 */
[----:B------:R-:W-:Y:S01]  /*23f0*/  @!P2 IMAD.MOV.U32 R14, RZ, RZ, R8 ;  /* 0x000000ffff0ea224 */ /* 0x000fe200078e0008 */
[----:B------:R-:W-:Y:S01]  /*2400*/  CS2R R120, SRZ ;  /* 0x0000000000787805 */ /* 0x000fe2000001ff00 */
[C---:B------:R-:W-:Y:S01]  /*2410*/  IMAD.SHL.U32 R11, R16.reuse, 0x4, RZ ;  /* 0x00000004100b7824 */ /* 0x040fe200078e00ff */
[----:B------:R-:W-:Y:S01]  /*2420*/  ISETP.GE.AND P5, PT, R15, UR9, PT ;  /* 0x000000090f007c0c */ /* 0x000fe2000bfa6270 */
[--C-:B------:R-:W-:Y:S01]  /*2430*/  @!P2 IMAD.MOV.U32 R15, RZ, RZ, R9.reuse ;  /* 0x000000ffff0fa224 */ /* 0x100fe200078e0009 */
[----:B------:R-:W-:Y:S01]  /*2440*/  SHF.L.U64.HI R10, R16, 0x2, R10 ;  /* 0x00000002100a7819 */ /* 0x000fe2000001020a */
[----:B------:R-:W-:Y:S01]  /*2450*/  @!P3 IMAD.WIDE.U32 R8, R35, UR26, R8 ;  /* 0x0000001a2308bc25 */ /* 0x000fe2000f8e0008 */
[----:B------:R-:W-:-:S02]  /*2460*/  CS2R R118, SRZ ;  /* 0x0000000000767805 */ /* 0x000fc4000001ff00 */
[----:B------:R-:W-:Y:S02]  /*2470*/  CS2R R116, SRZ ;  /* 0x0000000000747805 */ /* 0x000fe4000001ff00 */
[----:B------:R-:W-:Y:S01]  /*2480*/  CS2R R110, SRZ ;  /* 0x00000000006e7805 */ /* 0x000fe2000001ff00 */
[----:B------:R-:W-:Y:S01]  /*2490*/  @!P2 IMAD.WIDE.U32 R14, R17, UR26, R14 ;  /* 0x0000001a110eac25 */ /* 0x000fe2000f8e000e */
[----:B------:R-:W-:Y:S01]  /*24a0*/  STL [R1+0x64], R10 ;  /* 0x0000640a01007387 */ /* 0x000fe20000100800 */
[----:B------:R-:W-:Y:S02]  /*24b0*/  CS2R R108, SRZ ;  /* 0x00000000006c7805 */ /* 0x000fe4000001ff00 */
[----:B------:R-:W-:Y:S02]  /*24c0*/  CS2R R114, SRZ ;  /* 0x0000000000727805 */ /* 0x000fe4000001ff00 */
[----:B------:R-:W-:Y:S01]  /*24d0*/  CS2R R112, SRZ ;  /* 0x0000000000707805 */ /* 0x000fe2000001ff00 */
[----:B------:R-:W-:Y:S01]  /*24e0*/  STL [R1+0x60], R11 ;  /* 0x0000600b01007387 */ /* 0x000fe20000100800 */
        /* <DEDUP_REMOVED lines=17> */
[----:B------:R-:W-:Y:S01]  /*2600*/  CS2R R40, SRZ ;  /* 0x0000000000287805 */ /* 0x000fe2000001ff00 */
[----:B------:R-:W-:Y:S01]  /*2610*/  ULDC UR17, c[0x0][0x2dc] ;  /* 0x0000b70000117ab9 */ /* 0x000fe20000000800 */
[----:B--2---:R-:W-:Y:S04]  /*2620*/  @P3 STS.128 [R34+0x12000], RZ ;  /* 0x012000ff22003388 */ /* 0x004fe80000000c00 */
[----:B------:R-:W-:Y:S04]  /*2630*/  @P3 STS.128 [R34+0x14000], RZ ;  /* 0x014000ff22003388 */ /* 0x000fe80000000c00 */
[----:B------:R-:W-:Y:S04]  /*2640*/  @P3 STS.128 [R34+0x16000], RZ ;  /* 0x016000ff22003388 */ /* 0x000fe80000000c00 */
[----:B------:R-:W-:Y:S01]  /*2650*/  @!PT LDS RZ, [RZ] ;  /* 0x00000000fffff984 */ /* 0x000fe20000000800 */
[----:B------:R-:W-:Y:S01]  /*2660*/  @!PT LDS RZ, [RZ] ;  /* 0x00000000fffff984 */ /* 0x000fe20000000800 */
[----:B------:R-:W-:Y:S01]  /*2670*/  @!PT LDS RZ, [RZ] ;  /* 0x00000000fffff984 */ /* 0x000fe20000000800 */
[----:B------:R-:W-:Y:S04]  /*2680*/  @!P3 LDGSTS.E.BYPASS.LTC128B.128 [R34+0x12000], desc[UR6][R6.64] ;  /* 0x120000000622bfae */ /* 0x000fe8000b901d46 */
[----:B------:R-:W-:Y:S04]  /*2690*/  @!P3 LDGSTS.E.BYPASS.LTC128B.128 [R34+0x14000], desc[UR6][R6.64+0x80] ;  /* 0x140000800622bfae */ /* 0x000fe8000b901d46 */
[----:B------:R2:W-:Y:S04]  /*26a0*/  @!P3 LDGSTS.E.BYPASS.LTC128B.128 [R34+0x16000], desc[UR6][R6.64+0x100] ;  /* 0x160001000622bfae */ /* 0x0005e8000b901d46 */
[----:B------:R-:W-:Y:S04]  /*26b0*/  @P2 STS.128 [R34+0x13000], RZ ;  /* 0x013000ff22002388 */ /* 0x000fe80000000c00 */
[----:B------:R-:W-:Y:S04]  /*26c0*/  @P2 STS.128 [R34+0x15000], RZ ;  /* 0x015000ff22002388 */ /* 0x000fe80000000c00 */
[----:B------:R-:W-:Y:S04]  /*26d0*/  @P2 STS.128 [R34+0x17000], RZ ;  /* 0x017000ff22002388 */ /* 0x000fe80000000c00 */
[----:B------:R-:W-:Y:S01]  /*26e0*/  @!PT LDS RZ, [RZ] ;  /* 0x00000000fffff984 */ /* 0x000fe20000000800 */
[----:B------:R-:W-:Y:S01]  /*26f0*/  @!PT LDS RZ, [RZ] ;  /* 0x00000000fffff984 */ /* 0x000fe20000000800 */
[----:B------:R-:W-:Y:S01]  /*2700*/  @!PT LDS RZ, [RZ] ;  /* 0x00000000fffff984 */ /* 0x000fe20000000800 */
[----:B------:R-:W-:Y:S04]  /*2710*/  @!P2 LDGSTS.E.BYPASS.LTC128B.128 [R34+0x13000], desc[UR6][R4.64] ;  /* 0x130000000422afae */ /* 0x000fe8000b901d46 */
[----:B------:R-:W-:Y:S04]  /*2720*/  @!P2 LDGSTS.E.BYPASS.LTC128B.128 [R34+0x15000], desc[UR6][R4.64+0x80] ;  /* 0x150000800422afae */ /* 0x000fe8000b901d46 */
[----:B------:R3:W-:Y:S01]  /*2730*/  @!P2 LDGSTS.E.BYPASS.LTC128B.128 [R34+0x17000], desc[UR6][R4.64+0x100] ;  /* 0x170001000422afae */ /* 0x0007e2000b901d46 */
[----:B--2---:R-:W-:-:S03]  /*2740*/  IMAD.U32 R6, RZ, RZ, UR12 ;  /* 0x0000000cff067e24 */ /* 0x004fc6000f8e00ff */
[----:B------:R-:W0:Y:S04]  /*2750*/  LDGDEPBAR ;  /* 0x00000000000079af */ /* 0x000e280000000000 */
[----:B------:R-:W-:Y:S04]  /*2760*/  @P1 STS.128 [R34+0x6000], RZ ;  /* 0x006000ff22001388 */ /* 0x000fe80000000c00 */
[----:B------:R-:W-:Y:S04]  /*2770*/  @P1 STS.128 [R34+0x8000], RZ ;  /* 0x008000ff22001388 */ /* 0x000fe80000000c00 */
[----:B------:R-:W-:Y:S04]  /*2780*/  @P1 STS.128 [R34+0xa000], RZ ;  /* 0x00a000ff22001388 */ /* 0x000fe80000000c00 */
[----:B------:R-:W-:Y:S01]  /*2790*/  @!PT LDS RZ, [RZ] ;  /* 0x00000000fffff984 */ /* 0x000fe20000000800 */
[----:B------:R-:W-:Y:S01]  /*27a0*/  @!PT LDS RZ, [RZ] ;  /* 0x00000000fffff984 */ /* 0x000fe20000000800 */
[----:B------:R-:W-:Y:S01]  /*27b0*/  @!PT LDS RZ, [RZ] ;  /* 0x00000000fffff984 */ /* 0x000fe20000000800 */
[----:B------:R-:W-:Y:S04]  /*27c0*/  @!P1 LDGSTS.E.BYPASS.LTC128B.128 [R34+0x6000], desc[UR6][R38.64] ;  /* 0x0600000026229fae */ /* 0x000fe8000b901d46 */
[----:B------:R-:W-:Y:S01]  /*27d0*/  @!P1 LDGSTS.E.BYPASS.LTC128B.128 [R34+0x8000], desc[UR6][R38.64+0x80] ;  /* 0x0800008026229fae */ /* 0x000fe2000b901d46 */
[----:B---3--:R-:W-:-:S03]  /*27e0*/  @!P3 IMAD R5, R30, UR26, RZ ;  /* 0x0000001a1e05bc24 */ /* 0x008fc6000f8e02ff */
[----:B------:R-:W-:Y:S01]  /*27f0*/  @!P1 LDGSTS.E.BYPASS.LTC128B.128 [R34+0xa000], desc[UR6][R38.64+0x100] ;  /* 0x0a00010026229fae */ /* 0x000fe2000b901d46 */
[----:B------:R-:W-:Y:S01]  /*2800*/  @!P0 IADD3 R4, P4, R36, UR10, RZ ;  /* 0x0000000a24048c10 */ /* 0x000fe2000ff9e0ff */
[----:B------:R-:W-:Y:S01]  /*2810*/  UMOV UR10, UR18 ;  /* 0x00000012000a7c82 */ /* 0x000fe20008000000 */
[----:B------:R-:W-:Y:S01]  /*2820*/  @!P3 IMAD R7, R35, UR27, R5 ;  /* 0x0000001b2307bc24 */ /* 0x000fe2000f8e0205 */
[----:B------:R-:W-:Y:S01]  /*2830*/  @P0 STS.128 [R34+0x7000], RZ ;  /* 0x007000ff22000388 */ /* 0x000fe20000000c00 */
[----:B------:R-:W-:Y:S02]  /*2840*/  @!P0 IADD3.X R5, R37, UR11, R6, P4, !PT ;  /* 0x0000000b25058c10 */ /* 0x000fe4000a7fe406 */
[----:B------:R-:W-:Y:S01]  /*2850*/  @!P3 IMAD.IADD R7, R9, 0x1, R7 ;  /* 0x000000010907b824 */ /* 0x000fe200078e0207 */
[----:B------:R-:W-:Y:S01]  /*2860*/  @P0 STS.128 [R34+0x9000], RZ ;  /* 0x009000ff22000388 */ /* 0x000fe20000000c00 */
[----:B----4-:R-:W-:Y:S01]  /*2870*/  @!P3 LEA R6, P4, R8, R20, 0x1 ;  /* 0x000000140806b211 */ /* 0x010fe200078808ff */
[----:B------:R-:W-:-:S02]  /*2880*/  IMAD.MOV.U32 R9, RZ, RZ, 0x7f800000 ;  /* 0x7f800000ff097424 */ /* 0x000fc400078e00ff */
[----:B------:R-:W-:Y:S01]  /*2890*/  @P0 STS.128 [R34+0xb000], RZ ;  /* 0x00b000ff22000388 */ /* 0x000fe20000000c00 */
[----:B------:R-:W-:Y:S01]  /*28a0*/  @!P3 LEA.HI.X R7, R8, R21, R7, 0x1, P4 ;  /* 0x000000150807b211 */ /* 0x000fe200020f0c07 */
[----:B------:R-:W-:Y:S02]  /*28b0*/  IMAD.MOV.U32 R8, RZ, RZ, 0x7f800000 ;  /* 0x7f800000ff087424 */ /* 0x000fe400078e00ff */
[----:B------:R-:W-:Y:S01]  /*28c0*/  @!PT LDS RZ, [RZ] ;  /* 0x00000000fffff984 */ /* 0x000fe20000000800 */
[----:B------:R-:W-:Y:S01]  /*28d0*/  @!PT LDS RZ, [RZ] ;  /* 0x00000000fffff984 */ /* 0x000fe20000000800 */
[----:B------:R-:W-:Y:S01]  /*28e0*/  @!PT LDS RZ, [RZ] ;  /* 0x00000000fffff984 */ /* 0x000fe20000000800 */
[----:B------:R-:W-:Y:S04]  /*28f0*/  @!P0 LDGSTS.E.BYPASS.LTC128B.128 [R34+0x7000], desc[UR6][R12.64] ;  /* 0x070000000c228fae */ /* 0x000fe8000b901d46 */
[----:B------:R-:W-:Y:S04]  /*2900*/  @!P0 LDGSTS.E.BYPASS.LTC128B.128 [R34+0x9000], desc[UR6][R12.64+0x80] ;  /* 0x090000800c228fae */ /* 0x000fe8000b901d46 */
[----:B------:R-:W-:Y:S04]  /*2910*/  @!P0 LDGSTS.E.BYPASS.LTC128B.128 [R34+0xb000], desc[UR6][R12.64+0x100] ;  /* 0x0b0001000c228fae */ /* 0x000fe8000b901d46 */
[----:B------:R-:W-:Y:S04]  /*2920*/  @P1 STS.128 [R34], RZ ;  /* 0x000000ff22001388 */ /* 0x000fe80000000c00 */
[----:B------:R-:W-:Y:S04]  /*2930*/  @P1 STS.128 [R34+0x2000], RZ ;  /* 0x002000ff22001388 */ /* 0x000fe80000000c00 */
[----:B------:R-:W-:Y:S04]  /*2940*/  @P1 STS.128 [R34+0x4000], RZ ;  /* 0x004000ff22001388 */ /* 0x000fe80000000c00 */
[----:B------:R-:W-:Y:S01]  /*2950*/  @!PT LDS RZ, [RZ] ;  /* 0x00000000fffff984 */ /* 0x000fe20000000800 */
[----:B------:R-:W-:Y:S01]  /*2960*/  @!PT LDS RZ, [RZ] ;  /* 0x00000000fffff984 */ /* 0x000fe20000000800 */
[----:B------:R-:W-:Y:S01]  /*2970*/  @!PT LDS RZ, [RZ] ;  /* 0x00000000fffff984 */ /* 0x000fe20000000800 */
[----:B------:R-:W-:Y:S04]  /*2980*/  @!P1 LDGSTS.E.BYPASS.LTC128B.128 [R34], desc[UR6][R36.64] ;  /* 0x0000000024229fae */ /* 0x000fe8000b901d46 */
[----:B------:R-:W-:Y:S04]  /*2990*/  @!P1 LDGSTS.E.BYPASS.LTC128B.128 [R34+0x2000], desc[UR6][R36.64+0x80] ;  /* 0x0200008024229fae */ /* 0x000fe8000b901d46 */
[----:B------:R-:W-:Y:S01]  /*29a0*/  @!P1 LDGSTS.E.BYPASS.LTC128B.128 [R34+0x4000], desc[UR6][R36.64+0x100] ;  /* 0x0400010024229fae */ /* 0x000fe2000b901d46 */
[----:B------:R-:W-:Y:S01]  /*29b0*/  ISETP.GE.AND P1, PT, R16, UR9, PT ;  /* 0x0000000910007c0c */ /* 0x000fe2000bf26270 */
[----:B------:R-:W-:-:S02]  /*29c0*/  UMOV UR9, UR19 ;  /* 0x0000001300097c82 */ /* 0x000fc40008000000 */
        /* <DEDUP_REMOVED lines=18> */
[----:B--2---:R-:W-:Y:S01]  /*2af0*/  @!P2 IMAD.IADD R5, R15, 0x1, R22 ;  /* 0x000000010f05a824 */ /* 0x004fe200078e0216 */
[----:B-1----:R-:W-:-:S02]  /*2b00*/  @!P2 LEA R4, P0, R14, R18, 0x1 ;  /* 0x000000120e04a211 */ /* 0x002fc400078008ff */
[----:B------:R-:W-:Y:S02]  /*2b10*/  @P2 STS.128 [R34+0xd000], RZ ;  /* 0x00d000ff22002388 */ /* 0x000fe40000000c00 */
[----:B------:R-:W-:Y:S02]  /*2b20*/  @!P2 LEA.HI.X R5, R14, R19, R5, 0x1, P0 ;  /* 0x000000130e05a211 */ /* 0x000fe400000f0c05 */
        /* <DEDUP_REMOVED lines=8> */
[----:B---3--:R-:W-:-:S03]  /*2bb0*/  IADD3 R6, P0, R11, UR10, RZ ;  /* 0x0000000a0b067c10 */ /* 0x008fc6000ff1e0ff */
[----:B------:R-:W0:Y:S01]  /*2bc0*/  LDGDEPBAR ;  /* 0x00000000000079af */ /* 0x000e220000000000 */
[----:B------:R-:W-:-:S05]  /*2bd0*/  IADD3.X R7, R10, UR9, RZ, P0, !PT ;  /* 0x000000090a077c10 */ /* 0x000fca00087fe4ff */
[----:B------:R-:W2:Y:S04]  /*2be0*/  @!P5 LDG.E R8, desc[UR6][R6.64+0x20] ;  /* 0x000020060608d981 */ /* 0x000ea8000c1e1900 */
[----:B------:R3:W4:Y:S01]  /*2bf0*/  @!P1 LDG.E R9, desc[UR6][R6.64] ;  /* 0x0000000606099981 */ /* 0x000722000c1e1900 */
[----:B-1----:R-:W-:Y:S01]  /*2c00*/  LEA.HI R4, R32, R31, RZ, 0x4 ;  /* 0x0000001f20047211 */ /* 0x002fe200078f20ff */
[----:B------:R-:W-:-:S04]  /*2c10*/  DEPBAR.LE SB0, 0x1 ;  /* 0x000080400000791a */ /* 0x000fc80000000000 */
[----:B------:R-:W-:Y:S01]  /*2c20*/  SHF.R.S32.HI R5, RZ, 0x4, R4 ;  /* 0x00000004ff057819 */ /* 0x000fe20000011404 */
[----:B------:R-:W-:Y:S03]  /*2c30*/  BAR.SYNC.DEFER_BLOCKING 0x0 ;  /* 0x0000000000007b1d */ /* 0x000fe60000010000 */
[----:B------:R-:W-:Y:S01]  /*2c40*/  LEA.HI R4, R4, R5, RZ, 0x1 ;  /* 0x0000000504047211 */ /* 0x000fe200078f08ff */
[----:B---3--:R-:W-:-:S03]  /*2c50*/  IMAD.SHL.U32 R7, R23, 0x40, RZ ;  /* 0x0000004017077824 */ /* 0x008fc600078e00ff */
[----:B------:R-:W-:Y:S02]  /*2c60*/  LOP3.LUT R6, R4, 0xfffffffe, RZ, 0xc0, !PT ;  /* 0xfffffffe04067812 */ /* 0x000fe400078ec0ff */
[----:B------:R-:W-:-:S03]  /*2c70*/  LOP3.LUT R4, R7, 0x1c0, RZ, 0xc0, !PT ;  /* 0x000001c007047812 */ /* 0x000fc600078ec0ff */
[----:B------:R-:W-:Y:S01]  /*2c80*/  IMAD.IADD R5, R5, 0x1, -R6 ;  /* 0x0000000105057824 */ /* 0x000fe200078e0a06 */
[----:B------:R-:W-:-:S03]  /*2c90*/  LOP3.LUT R6, R4, 0x8, R33, 0xf8, !PT ;  /* 0x0000000804067812 */ /* 0x000fc600078ef821 */
[----:B------:R-:W-:Y:S01]  /*2ca0*/  IMAD.SHL.U32 R5, R5, 0x200, RZ ;  /* 0x0000020005057824 */ /* 0x000fe200078e00ff */
[----:B------:R-:W-:-:S04]  /*2cb0*/  SHF.R.U32.HI R4, RZ, 0x3, R4 ;  /* 0x00000003ff047819 */ /* 0x000fc80000011604 */
[----:B------:R-:W-:Y:S02]  /*2cc0*/  LOP3.LUT R4, R6, R4, RZ, 0x3c, !PT ;  /* 0x0000000406047212 */ /* 0x000fe400078e3cff */
[----:B------:R-:W-:Y:S01]  /*2cd0*/  LOP3.LUT P0, RZ, R23, 0x2, RZ, 0xc0, !PT ;  /* 0x0000000217ff7812 */ /* 0x000fe2000780c0ff */
[----:B------:R-:W1:Y:S04]  /*2ce0*/  LDSM.16.M88.4 R164, [R252] ;  /* 0x00000000fca4783b */ /* 0x000e680000000200 */
[----:B--2---:R2:W-:Y:S04]  /*2cf0*/  STL [R1+0x5c], R8 ;  /* 0x00005c0801007387 */ /* 0x0045e80000100800 */
[----:B------:R3:W-:Y:S04]  /*2d00*/  STL.64 [R1+0x30], R28 ;  /* 0x0000301c01007387 */ /* 0x0007e80000100a00 */
[----:B------:R1:W1:Y:S04]  /*2d10*/  LDSM.16.M88.4 R168, [R252+0x800] ;  /* 0x00080000fca8783b */ /* 0x0002680000000200 */
[----:B------:R1:W1:Y:S04]  /*2d20*/  LDSM.16.M88.4 R196, [R252+0x2000] ;  /* 0x00200000fcc4783b */ /* 0x0002680000000200 */
[----:B------:R1:W1:Y:S04]  /*2d30*/  LDSM.16.M88.4 R200, [R252+0x2800] ;  /* 0x00280000fcc8783b */ /* 0x0002680000000200 */
[----:B------:R1:W1:Y:S04]  /*2d40*/  LDSM.16.M88.4 R228, [R252+0x4000] ;  /* 0x00400000fce4783b */ /* 0x0002680000000200 */
[----:B------:R1:W1:Y:S01]  /*2d50*/  LDSM.16.M88.4 R232, [R252+0x4800] ;  /* 0x00480000fce8783b */ /* 0x0002620000000200 */
[----:B--2---:R-:W-:-:S04]  /*2d60*/  LEA.HI R8, R32, R31, RZ, 0x7 ;  /* 0x0000001f20087211 */ /* 0x004fc800078f38ff */
[----:B------:R-:W-:-:S05]  /*2d70*/  SHF.R.S32.HI R7, RZ, 0x7, R8 ;  /* 0x00000007ff077819 */ /* 0x000fca0000011408 */
[----:B------:R-:W-:-:S04]  /*2d80*/  IMAD R5, R7, 0x800, R5 ;  /* 0x0000080007057824 */ /* 0x000fc800078e0205 */
[----:B------:R-:W-:Y:S02]  /*2d90*/  IMAD.IADD R4, R5, 0x1, R4 ;  /* 0x0000000105047824 */ /* 0x000fe400078e0204 */
[----:B------:R-:W2:Y:S01]  /*2da0*/  LDL R5, [R1+0x4] ;  /* 0x0000040001057983 */ /* 0x000ea20000100800 */
[----:B------:R-:W-:Y:S02]  /*2db0*/  SEL R240, R240, 0xffffffe0, !P0 ;  /* 0xffffffe0f0f07807 */ /* 0x000fe40004000000 */
[----:B------:R-:W-:-:S03]  /*2dc0*/  LEA R4, R4, UR4, 0x1 ;  /* 0x0000000404047c11 */ /* 0x000fc6000f8e08ff */
[----:B------:R-:W-:Y:S02]  /*2dd0*/  IMAD.IADD R240, R240, 0x1, R252 ;  /* 0x00000001f0f07824 */ /* 0x000fe400078e02fc */
[----:B------:R1:W1:Y:S04]  /*2de0*/  LDSM.16.M88.4 R148, [R4+0x12000] ;  /* 0x012000000494783b */ /* 0x0002680000000200 */
        /* <DEDUP_REMOVED lines=11> */
[----:B----4-:R4:W-:Y:S04]  /*2ea0*/  STL [R1+0x58], R9 ;  /* 0x0000580901007387 */ /* 0x0109e80000100800 */
[----:B------:R4:W-:Y:S01]  /*2eb0*/  STL [R1], R4 ;  /* 0x0000000401007387 */ /* 0x0009e20000100800 */
[----:B------:R-:W-:-:S04]  /*2ec0*/  USHF.L.U32 UR13, UR21, 0x6, URZ ;  /* 0x00000006150d7899 */ /* 0x000fc8000800063f */
[----:B------:R-:W-:Y:S01]  /*2ed0*/  UIADD3 UR13, UR13, 0x40, URZ ;  /* 0x000000400d0d7890 */ /* 0x000fe2000fffe03f */
[----:B------:R-:W-:Y:S02]  /*2ee0*/  CS2R R38, SRZ ;  /* 0x0000000000267805 */ /* 0x000fe4000001ff00 */
[----:B------:R-:W-:Y:S02]  /*2ef0*/  CS2R R36, SRZ ;  /* 0x0000000000247805 */ /* 0x000fe4000001ff00 */
[----:B------:R-:W-:Y:S02]  /*2f00*/  CS2R R30, SRZ ;  /* 0x00000000001e7805 */ /* 0x000fe4000001ff00 */
[----:B---3--:R-:W-:Y:S02]  /*2f10*/  CS2R R28, SRZ ;  /* 0x00000000001c7805 */ /* 0x008fe4000001ff00 */
[----:B------:R-:W-:Y:S02]  /*2f20*/  CS2R R34, SRZ ;  /* 0x0000000000227805 */ /* 0x000fe4000001ff00 */
[----:B------:R-:W-:-:S02]  /*2f30*/  CS2R R32, SRZ ;  /* 0x0000000000207805 */ /* 0x000fc4000001ff00 */
[----:B------:R-:W-:Y:S02]  /*2f40*/  CS2R R26, SRZ ;  /* 0x00000000001a7805 */ /* 0x000fe4000001ff00 */
[----:B------:R-:W-:Y:S02]  /*2f50*/  CS2R R24, SRZ ;  /* 0x0000000000187805 */ /* 0x000fe4000001ff00 */
[----:B------:R-:W-:Y:S02]  /*2f60*/  CS2R R22, SRZ ;  /* 0x0000000000167805 */ /* 0x000fe4000001ff00 */
[----:B------:R-:W-:Y:S01]  /*2f70*/  CS2R R20, SRZ ;  /* 0x0000000000147805 */ /* 0x000fe2000001ff00 */
[----:B------:R-:W-:Y:S01]  /*2f80*/  UISETP.GE.AND UP0, UPT, UR13, UR5, UPT ;  /* 0x000000050d00728c */ /* 0x000fe2000bf06270 */
[----:B------:R-:W-:Y:S01]  /*2f90*/  UMOV UR12, UR14 ;  /* 0x0000000e000c7c82 */ /* 0x000fe20008000000 */
[----:B------:R-:W-:Y:S01]  /*2fa0*/  UMOV UR11, UR15 ;  /* 0x0000000f000b7c82 */ /* 0x000fe20008000000 */
[----:B------:R-:W-:Y:S01]  /*2fb0*/  ULDC UR13, c[0x0][0x2ec] ;  /* 0x0000bb00000d7ab9 */ /* 0x000fe20000000800 */
[----:B--2---:R4:W2:Y:S04]  /*2fc0*/  LDSM.16.M88.4 R156, [R5] ;  /* 0x00000000059c783b */ /* 0x0048a80000000200 */
[----:B------:R4:W3:Y:S04]  /*2fd0*/  LDSM.16.M88.4 R160, [R5+0x800] ;  /* 0x0008000005a0783b */ /* 0x0008e80000000200 */
[----:B------:R4:W1:Y:S04]  /*2fe0*/  LDSM.16.M88.4 R188, [R5+0x2000] ;  /* 0x0020000005bc783b */ /* 0x0008680000000200 */
[----:B------:R4:W1:Y:S04]  /*2ff0*/  LDSM.16.M88.4 R192, [R5+0x2800] ;  /* 0x0028000005c0783b */ /* 0x0008680000000200 */
[----:B------:R4:W1:Y:S04]  /*3000*/  LDSM.16.M88.4 R220, [R5+0x4000] ;  /* 0x0040000005dc783b */ /* 0x0008680000000200 */
[----:B------:R4:W1:Y:S02]  /*3010*/  LDSM.16.M88.4 R224, [R5+0x4800] ;  /* 0x0048000005e0783b */ /* 0x0008640000000200 */
.L_x_103:
[----:B------:R-:W4:Y:S01]  /*3020*/  LDL R250, [R1] ;  /* 0x0000000001fa7983 */ /* 0x000f220000100800 */
[----:B------:R-:W-:Y:S01]  /*3030*/  PLOP3.LUT P1, PT, PT, PT, UP0, 0x80, 0x0 ;  /* 0x000000000000781c */ /* 0x000fe20003f2f008 */
[----:B------:R-:W-:Y:S01]  /*3040*/  UISETP.GE.AND UP3, UPT, UR8, 0x1, UPT ;  /* 0x000000010800788c */ /* 0x000fe2000bf66270 */
[----:B------:R-:W-:Y:S01]  /*3050*/  PLOP3.LUT P2, PT, PT, PT, UP0, 0x80, 0x0 ;  /* 0x000000000000781c */ /* 0x000fe20003f4f008 */
[----:B------:R-:W2:Y:S01]  /*3060*/  LDL R249, [R1+0x8] ;  /* 0x0000080001f97983 */ /* 0x000ea20000100800 */
[----:B------:R-:W-:Y:S02]  /*3070*/  PLOP3.LUT P4, PT, PT, PT, UP0, 0x80, 0x0 ;  /* 0x000000000000781c */ /* 0x000fe40003f8f008 */
[----:B------:R-:W-:Y:S01]  /*3080*/  PLOP3.LUT P5, PT, PT, PT, UP0, 0x80, 0x0 ;  /* 0x000000000000781c */ /* 0x000fe20003faf008 */
[----:B------:R-:W3:Y:S01]  /*3090*/  LDL R244, [R1+0x4] ;  /* 0x0000040001f47983 */ /* 0x000ee20000100800 */
[----:B------:R-:W-:Y:S02]  /*30a0*/  PLOP3.LUT P0, PT, PT, PT, UP0, 0x80, 0x0 ;  /* 0x000000000000781c */ /* 0x000fe40003f0f008 */
[----:B------:R-:W-:Y:S01]  /*30b0*/  PLOP3.LUT P6, PT, PT, PT, UP0, 0x80, 0x0 ;  /* 0x000000000000781c */ /* 0x000fe20003fcf008 */
[----:B------:R-:W3:Y:S04]  /*30c0*/  LDL R248, [R1+0xc] ;  /* 0x00000c0001f87983 */ /* 0x000ee80000100800 */
[----:B-1----:R-:W3:Y:S04]  /*30d0*/  LDL R247, [R1+0x18] ;  /* 0x0000180001f77983 */ /* 0x002ee80000100800 */
[----:B------:R-:W3:Y:S04]  /*30e0*/  LDL R245, [R1+0x10] ;  /* 0x0000100001f57983 */ /* 0x000ee80000100800 */
[----:B------:R-:W3:Y:S04]  /*30f0*/  LDL R246, [R1+0x14] ;  /* 0x0000140001f67983 */ /* 0x000ee80000100800 */
[----:B------:R-:W0:Y:S04]  /*3100*/  LDGDEPBAR ;  /* 0x00000000000079af */ /* 0x000e280000000000 */
[----:B------:R-:W3:Y:S01]  /*3110*/  LDL R251, [R1+0x70] ;  /* 0x0000700001fb7983 */ /* 0x000ee20000100800 */
[----:B------:R-:W-:Y:S04]  /*3120*/  DEPBAR.LE SB0, 0x0 ;  /* 0x000080000000791a */ /* 0x000fe80000000000 */
[----:B------:R-:W-:Y:S06]  /*3130*/  BAR.SYNC.DEFER_BLOCKING 0x0 ;  /* 0x0000000000007b1d */ /* 0x000fec0000010000 */
[----:B------:R-:W-:Y:S04]  /*3140*/  LDSM.16.M88.4 R88, [R252+-0x6000] ;  /* 0xffa00000fc58783b */ /* 0x000fe80000000200 */
[----:B----4-:R-:W-:Y:S04]  /*3150*/  LDSM.16.M88.4 R8, [R250+0xc000] ;  /* 0x00c00000fa08783b */ /* 0x010fe80000000200 */
[----:B--2---:R-:W1:Y:S04]  /*3160*/  LDSM.16.M88.4 R16, [R249] ;  /* 0x00000000f910783b */ /* 0x004e680000000200 */
[----:B------:R-:W2:Y:S04]  /*3170*/  LDSM.16.M88.4 R68, [R250+0xc800] ;  /* 0x00c80000fa44783b */ /* 0x000ea80000000200 */
[----:B---3--:R-:W-:Y:S04]  /*3180*/  LDSM.16.M88.4 R72, [R248] ;  /* 0x00000000f848783b */ /* 0x008fe80000000200 */
[----:B------:R-:W3:Y:S04]  /*3190*/  LDSM.16.M88.4 R76, [R244+-0x6000] ;  /* 0xffa00000f44c783b */ /* 0x000ee80000000200 */
[----:B------:R-:W4:Y:S04]  /*31a0*/  LDSM.16.M88.4 R80, [R244+-0x5800] ;  /* 0xffa80000f450783b */ /* 0x000f280000000200 */
[----:B------:R-:W4:Y:S04]  /*31b0*/  LDSM.16.M88.4 R84, [R247] ;  /* 0x00000000f754783b */ /* 0x000f280000000200 */
[----:B------:R-:W-:Y:S04]  /*31c0*/  LDSM.16.M88.4 R92, [R246] ;  /* 0x00000000f65c783b */ /* 0x000fe80000000200 */
[----:B------:R-:W-:Y:S01]  /*31d0*/  LDSM.16.M88.4 R96, [R245] ;  /* 0x00000000f560783b */ /* 0x000fe20000000200 */
[C---:B-1----:R-:W-:Y:S06]  /*31e0*/  HMMA.16816.F32 R4, R16.reuse, R8, RZ ;  /* 0x000000081004723c */ /* 0x042fec00000018ff */
[C---:B------:R-:W-:Y:S06]  /*31f0*/  HMMA.16816.F32 R8, R16.reuse, R10, RZ ;  /* 0x0000000a1008723c */ /* 0x040fec00000018ff */
[C---:B--2---:R-:W-:Y:S06]  /*3200*/  HMMA.16816.F32 R12, R16.reuse, R68, RZ ;  /* 0x00000044100c723c */ /* 0x044fec00000018ff */
[----:B------:R-:W-:Y:S01]  /*3210*/  HMMA.16816.F32 R16, R16, R70, RZ ;  /* 0x000000461010723c */ /* 0x000fe200000018ff */
[----:B------:R-:W1:Y:S05]  /*3220*/  LDSM.16.M88.4 R68, [R252+-0x5800] ;  /* 0xffa80000fc44783b */ /* 0x000e6a0000000200 */
[C---:B---3--:R-:W-:Y:S06]  /*3230*/  HMMA.16816.F32 R4, R72.reuse, R76, R4 ;  /* 0x0000004c4804723c */ /* 0x048fec0000001804 */
        /* <DEDUP_REMOVED lines=172> */
[----:B------:R-:W-:Y:S02]  /*3d00*/  @P1 FSEL R19, R19, -INF , !P4 ;  /* 0xff80000013131808 */ /* 0x000fe40006000000 */
[----:B------:R-:W-:Y:S01]  /*3d10*/  PLOP3.LUT P3, PT, PT, PT, UP3, 0x80, 0x0 ;  /* 0x000000000000781c */ /* 0x000fe20003f6f038 */
[--C-:B------:R-:W-:Y:S04]  /*3d20*/  FFMA.FTZ R18, R18, UR13, -R4.reuse ;  /* 0x0000000d12127c23 */ /* 0x100fe80008010804 */
[----:B------:R-:W3:Y:S01]  /*3d30*/  MUFU.EX2 R88, R15 ;  /* 0x0000000f00587308 */ /* 0x000ee20000000800 */
[----:B------:R-:W-:Y:S01]  /*3d40*/  FFMA.FTZ R4, R19, UR13, -R4 ;  /* 0x0000000d13047c23 */ /* 0x000fe20008010804 */
[----:B-1----:R-:W-:Y:S02]  /*3d50*/  F2FP.F16.F32.PACK_AB R7, R84, R85 ;  /* 0x000000555407723e */ /* 0x002fe400000000ff */
[----:B------:R-:W-:Y:S06]  /*3d60*/  IADD3.X R13, R75, UR11, RZ, P0, !PT ;  /* 0x0000000b4b0d7c10 */ /* 0x000fec00087fe4ff */
        /* <DEDUP_REMOVED lines=101> */
[----:B------:R-:W-:Y:S02]  /*43c0*/  FADD.FTZ R5, -R80, R15 ;  /* 0x0000000f50057221 */ /* 0x000fe40000010100 */
        /* <DEDUP_REMOVED lines=25> */
[----:B------:R-:W2:Y:S04]  /*4560*/  LDSM.16.MT88.4 R12, [R2+0x14000] ;  /* 0x01400000020c783b */ /* 0x000ea80000004200 */
[----:B------:R-:W3:Y:S04]  /*4570*/  LDSM.16.MT88.4 R16, [R0+0x8000] ;  /* 0x008000000010783b */ /* 0x000ee80000004200 */
[----:B------:R-:W4:Y:S04]  /*4580*/  LDSM.16.MT88.4 R68, [R0+0xa000] ;  /* 0x00a000000044783b */ /* 0x000f280000004200 */
[----:B------:R-:W-:Y:S04]  /*4590*/  LDSM.16.MT88.4 R72, [R3+0x14800] ;  /* 0x014800000348783b */ /* 0x000fe80000004200 */
[----:B------:R-:W4:Y:S04]  /*45a0*/  LDSM.16.MT88.4 R76, [R0+0x6800] ;  /* 0x00680000004c783b */ /* 0x000f280000004200 */
[----:B------:R-:W4:Y:S04]  /*45b0*/  LDSM.16.MT88.4 R80, [R2+0x14800] ;  /* 0x014800000250783b */ /* 0x000f280000004200 */
[----:B------:R-:W4:Y:S04]  /*45c0*/  LDSM.16.MT88.4 R84, [R0+0x8800] ;  /* 0x008800000054783b */ /* 0x000f280000004200 */
[----:B------:R-:W-:Y:S04]  /*45d0*/  LDSM.16.MT88.4 R88, [R0+0x7800] ;  /* 0x007800000058783b */ /* 0x000fe80000004200 */
[----:B------:R-:W-:Y:S01]  /*45e0*/  LDSM.16.MT88.4 R92, [R2+0x15800] ;  /* 0x01580000025c783b */ /* 0x000fe20000004200 */
[-C--:B-1---5:R-:W-:Y:S03]  /*45f0*/  HMMA.16816.F32 R20, R4, R8.reuse, R20 ;  /* 0x000000080414723c */ /* 0x0a2fe60000001814 */
[----:B------:R1:W5:Y:S03]  /*4600*/  LDL R244, [R1+0x2c] ;  /* 0x00002c0001f47983 */ /* 0x0003660000100800 */
[C---:B--2---:R-:W-:Y:S06]  /*4610*/  HMMA.16816.F32 R24, R12.reuse, R8, R24 ;  /* 0x000000080c18723c */ /* 0x044fec0000001818 */
        /* <DEDUP_REMOVED lines=13> */
[----:B------:R-:W3:Y:S04]  /*46f0*/  LDSM.16.MT88.4 R4, [R3+0x15000] ;  /* 0x015000000304783b */ /* 0x000ee80000004200 */
[----:B------:R-:W4:Y:S01]  /*4700*/  LDSM.16.MT88.4 R68, [R0+0x9000] ;  /* 0x009000000044783b */ /* 0x000f220000004200 */
[-C--:B------:R-:W-:Y:S06]  /*4710*/  HMMA.16816.F32 R20, R72, R76.reuse, R20 ;  /* 0x0000004c4814723c */ /* 0x080fec0000001814 */
        /* <DEDUP_REMOVED lines=14> */
[----:B------:R-:W2:Y:S01]  /*4800*/  LDSM.16.MT88.4 R8, [R0+0xb800] ;  /* 0x00b800000008783b */ /* 0x000ea20000004200 */
[----:B------:R-:W-:Y:S04]  /*4810*/  BAR.SYNC.DEFER_BLOCKING 0x0 ;  /* 0x0000000000007b1d */ /* 0x000fe80000010000 */
[-C--:B---3--:R-:W-:Y:S06]  /*4820*/  HMMA.16816.F32 R20, R4, R12.reuse, R20 ;  /* 0x0000000c0414723c */ /* 0x088fec0000001814 */
        /* <DEDUP_REMOVED lines=28> */
[----:B------:R-:W3:Y:S01]  /*49f0*/  LDC R7, c[0x0][0x424] ;  /* 0x00010900ff077b82 */ /* 0x000ee20000000800 */
[----:B-1----:R-:W-:Y:S05]  /*4a00*/  IMAD.U32 R4, R6, -0x40, RZ ;  /* 0xffffffc006047824 */ /* 0x002fea00078e00ff */
[C---:B--2---:R-:W-:Y:S04]  /*4a10*/  LEA R5, P0, R4.reuse, R96, 0x1 ;  /* 0x0000006004057211 */ /* 0x044fe800078008ff */
[----:B------:R-:W-:Y:S01]  /*4a20*/  LEA.HI.X.SX32 R4, R4, R97, 0x1, P0 ;  /* 0x0000006104047211 */ /* 0x000fe200000f0eff */
[----:B------:R-:W-:Y:S04]  /*4a30*/  IMAD.MOV.U32 R8, RZ, RZ, R5 ;  /* 0x000000ffff087224 */ /* 0x000fe800078e0005 */
[----:B------:R-:W-:Y:S01]  /*4a40*/  IMAD.MOV.U32 R9, RZ, RZ, R4 ;  /* 0x000000ffff097224 */ /* 0x000fe200078e0004 */
[C---:B------:R-:W-:Y:S04]  /*4a50*/  LEA R4, P0, R6.reuse, R8, 0x6 ;  /* 0x0000000806047211 */ /* 0x040fe800078030ff */
[----:B------:R-:W-:Y:S01]  /*4a60*/  @!PT LDS RZ, [RZ] ;  /* 0x00000000fffff984 */ /* 0x000fe20000000800 */
[----:B------:R-:W-:Y:S01]  /*4a70*/  @!PT LDS RZ, [RZ] ;  /* 0x00000000fffff984 */ /* 0x000fe20000000800 */
[----:B------:R-:W-:Y:S01]  /*4a80*/  @!PT LDS RZ, [RZ] ;  /* 0x00000000fffff984 */ /* 0x000fe20000000800 */
[----:B-----5:R1:W-:Y:S01]  /*4a90*/  LDGSTS.E.BYPASS.LTC128B.128 [R244+0x6000], desc[UR6][R8.64] ;  /* 0x0600000008f47fae */ /* 0x0203e2000b901d46 */
[----:B---3--:R-:W-:Y:S03]  /*4aa0*/  LEA.HI.X R5, R6, R9, R7, 0x6, P0 ;  /* 0x0000000906057211 */ /* 0x008fe600000f3407 */
[----:B------:R1:W-:Y:S04]  /*4ab0*/  LDGSTS.E.BYPASS.LTC128B.128 [R244+0x8000], desc[UR6][R8.64+0x80] ;  /* 0x0800008008f47fae */ /* 0x0003e8000b901d46 */
[----:B------:R1:W-:Y:S04]  /*4ac0*/  LDGSTS.E.BYPASS.LTC128B.128 [R244+0xa000], desc[UR6][R8.64+0x100] ;  /* 0x0a00010008f47fae */ /* 0x0003e8000b901d46 */
[----:B------:R1:W-:Y:S04]  /*4ad0*/  LDGSTS.E.BYPASS.LTC128B.128 [R244+0x7000], desc[UR6][R4.64] ;  /* 0x0700000004f47fae */ /* 0x0003e8000b901d46 */
[----:B------:R1:W-:Y:S04]  /*4ae0*/  LDGSTS.E.BYPASS.LTC128B.128 [R244+0x9000], desc[UR6][R4.64+0x80] ;  /* 0x0900008004f47fae */ /* 0x0003e8000b901d46 */
[----:B------:R1:W-:Y:S04]  /*4af0*/  LDGSTS.E.BYPASS.LTC128B.128 [R244+0xb000], desc[UR6][R4.64+0x100] ;  /* 0x0b00010004f47fae */ /* 0x0003e8000b901d46 */
[----:B------:R1:W-:Y:S04]  /*4b00*/  STL.64 [R1+0x40], R8 ;  /* 0x0000400801007387 */ /* 0x0003e80000100a00 */
[----:B------:R-:W0:Y:S02]  /*4b10*/  LDGDEPBAR ;  /* 0x00000000000079af */ /* 0x000e240000000000 */
.L_x_101:
        /* <DEDUP_REMOVED lines=16> */
[----:B------:R-:W-:Y:S04]  /*4c20*/  STL.64 [R1+0xa8], R32 ;  /* 0x0000a82001007387 */ /* 0x000fe80000100a00 */
[----:B------:R1:W-:Y:S04]  /*4c30*/  STL [R1+0xa0], R30 ;  /* 0x0000a01e01007387 */ /* 0x0003e80000100800 */
[----:B------:R-:W-:Y:S04]  /*4c40*/  STL.64 [R1+0x98], R28 ;  /* 0x0000981c01007387 */ /* 0x000fe80000100a00 */
[----:B------:R4:W-:Y:S04]  /*4c50*/  STL.64 [R1+0x90], R22 ;  /* 0x0000901601007387 */ /* 0x0009e80000100a00 */
[----:B------:R-:W-:Y:S04]  /*4c60*/  STL.64 [R1+0x88], R26 ;  /* 0x0000881a01007387 */ /* 0x000fe80000100a00 */
[----:B------:R-:W-:Y:S04]  /*4c70*/  STL.64 [R1+0x80], R24 ;  /* 0x0000801801007387 */ /* 0x000fe80000100a00 */
[----:B------:R4:W-:Y:S04]  /*4c80*/  STL.64 [R1+0x78], R20 ;  /* 0x0000781401007387 */ /* 0x0009e80000100a00 */
[----:B------:R-:W-:Y:S01]  /*4c90*/  LDSM.16.MT88.4 R244, [R0+0x10000] ;  /* 0x0100000000f4783b */ /* 0x000fe20000004200 */
[----:B-1----:R-:W-:Y:S03]  /*4ca0*/  IMAD.MOV.U32 R30, RZ, RZ, R43 ;  /* 0x000000ffff1e7224 */ /* 0x002fe600078e002b */
[----:B------:R-:W-:Y:S04]  /*4cb0*/  LDSM.16.MT88.4 R36, [R0+0xe800] ;  /* 0x00e800000024783b */ /* 0x000fe80000004200 */
[----:B----4-:R-:W4:Y:S04]  /*4cc0*/  LDL R23, [R1+0x24] ;  /* 0x0000240001177983 */ /* 0x010f280000100800 */
[----:B------:R-:W4:Y:S04]  /*4cd0*/  LDL R20, [R1+0x20] ;  /* 0x0000200001147983 */ /* 0x000f280000100800 */
        /* <DEDUP_REMOVED lines=31> */
[----:B------:R-:W1:Y:S05]  /*4ed0*/  LDSM.16.M88.4 R24, [R20] ;  /* 0x000000001418783b */ /* 0x000e6a0000000200 */
[----:B------:R-:W-:Y:S01]  /*4ee0*/  HMMA.16816.F32 R96, R248, R246, R96 ;  /* 0x000000f6f860723c */ /* 0x000fe20000001860 */
[----:B------:R-:W2:Y:S04]  /*4ef0*/  LDSM.16.MT88.4 R244, [R0+0xf000] ;  /* 0x00f0000000f4783b */ /* 0x000ea80000004200 */
[----:B------:R-:W3:Y:S01]  /*4f00*/  LDSM.16.MT88.4 R248, [R0+0x11000] ;  /* 0x0110000000f8783b */ /* 0x000ee20000004200 */
[-C--:B-1----:R-:W-:Y:S06]  /*4f10*/  HMMA.16816.F32 R4, R24, R44.reuse, R4 ;  /* 0x0000002c1804723c */ /* 0x082fec0000001804 */
[C---:B------:R-:W-:Y:S06]  /*4f20*/  HMMA.16816.F32 R8, R36.reuse, R44, R8 ;  /* 0x0000002c2408723c */ /* 0x040fec0000001808 */
[-C--:B------:R-:W-:Y:S06]  /*4f30*/  HMMA.16816.F32 R12, R36, R46.reuse, R12 ;  /* 0x0000002e240c723c */ /* 0x080fec000000180c */
[C---:B------:R-:W-:Y:S01]  /*4f40*/  HMMA.16816.F32 R16, R24.reuse, R46, R16 ;  /* 0x0000002e1810723c */ /* 0x040fe20000001810 */
[----:B------:R-:W5:Y:S04]  /*4f50*/  LDL.LU.64 R46, [R1+0xd8] ;  /* 0x0000d800012e7983 */ /* 0x000f680000300a00 */
[----:B------:R-:W5:Y:S01]  /*4f60*/  LDL.LU.64 R44, [R1+0xd0] ;  /* 0x0000d000012c7983 */ /* 0x000f620000300a00 */
[-C--:B--2---:R-:W-:Y:S03]  /*4f70*/  HMMA.16816.F32 R68, R24, R244.reuse, R68 ;  /* 0x000000f41844723c */ /* 0x084fe60000001844 */
[----:B------:R-:W2:Y:S03]  /*4f80*/  LDL R29, [R1+0x60] ;  /* 0x00006000011d7983 */ /* 0x000ea60000100800 */
[C---:B------:R-:W-:Y:S01]  /*4f90*/  HMMA.16816.F32 R72, R36.reuse, R244, R72 ;  /* 0x000000f42448723c */ /* 0x040fe20000001848 */
[----:B------:R-:W4:Y:S04]  /*4fa0*/  LDL R22, [R1+0x64] ;  /* 0x0000640001167983 */ /* 0x000f280000100800 */
[----:B------:R-:W4:Y:S01]  /*4fb0*/  LDL R33, [R1+0x5c] ;  /* 0x00005c0001217983 */ /* 0x000f220000100800 */
[-C--:B------:R-:W-:Y:S03]  /*4fc0*/  HMMA.16816.F32 R76, R36, R246.reuse, R76 ;  /* 0x000000f6244c723c */ /* 0x080fe6000000184c */
[----:B------:R-:W4:Y:S03]  /*4fd0*/  LDL R32, [R1+0x58] ;  /* 0x0000580001207983 */ /* 0x000f260000100800 */
[C---:B------:R-:W-:Y:S01]  /*4fe0*/  HMMA.16816.F32 R80, R24.reuse, R246, R80 ;  /* 0x000000f61850723c */ /* 0x040fe20000001850 */
[----:B------:R-:W4:Y:S04]  /*4ff0*/  LDL.LU.64 R20, [R1+0x30] ;  /* 0x0000300001147983 */ /* 0x000f280000300a00 */
[----:B------:R-:W1:Y:S01]  /*5000*/  LDSM.16.M88.4 R244, [R23] ;  /* 0x0000000017f4783b */ /* 0x000e620000000200 */
[-C--:B---3--:R-:W-:Y:S06]  /*5010*/  HMMA.16816.F32 R84, R24, R248.reuse, R84 ;  /* 0x000000f81854723c */ /* 0x088fec0000001854 */
[C---:B------:R-:W-:Y:S06]  /*5020*/  HMMA.16816.F32 R88, R36.reuse, R248, R88 ;  /* 0x000000f82458723c */ /* 0x040fec0000001858 */
[-C--:B------:R-:W-:Y:S01]  /*5030*/  HMMA.16816.F32 R92, R36, R250.reuse, R92 ;  /* 0x000000fa245c723c */ /* 0x080fe2000000185c */
[----:B------:R3:W1:Y:S05]  /*5040*/  LDSM.16.M88.4 R36, [R23+0x1000] ;  /* 0x001000001724783b */ /* 0x00066a0000000200 */
[----:B------:R-:W-:Y:S01]  /*5050*/  HMMA.16816.F32 R96, R24, R250, R96 ;  /* 0x000000fa1860723c */ /* 0x000fe20000001860 */
[----:B------:R-:W1:Y:S04]  /*5060*/  LDSM.16.MT88.4 R248, [R0+0xf800] ;  /* 0x00f8000000f8783b */ /* 0x000e680000004200 */
[----:B------:R-:W1:Y:S01]  /*5070*/  LDSM.16.MT88.4 R24, [R0+0x11800] ;  /* 0x011800000018783b */ /* 0x000e620000004200 */
[----:B---3--:R-:W3:Y:S01]  /*5080*/  LDC R23, c[0x0][0x270] ;  /* 0x00009c00ff177b82 */ /* 0x008ee20000000800 */
[-C--:B-1----:R-:W-:Y:S06]  /*5090*/  HMMA.16816.F32 R4, R244, R40.reuse, R4 ;  /* 0x00000028f404723c */ /* 0x082fec0000001804 */
[C---:B------:R-:W-:Y:S06]  /*50a0*/  HMMA.16816.F32 R8, R36.reuse, R40, R8 ;  /* 0x000000282408723c */ /* 0x040fec0000001808 */
[-C--:B------:R-:W-:Y:S05]  /*50b0*/  HMMA.16816.F32 R12, R36, R42.reuse, R12 ;  /* 0x0000002a240c723c */ /* 0x080fea000000180c */
[----:B---3--:R-:W-:Y:S01]  /*50c0*/  IMAD R23, R23, UR17, RZ ;  /* 0x0000001117177c24 */ /* 0x008fe2000f8e02ff */
[C---:B------:R-:W-:Y:S01]  /*50d0*/  HMMA.16816.F32 R16, R244.reuse, R42, R16 ;  /* 0x0000002af410723c */ /* 0x040fe20000001810 */
[----:B------:R-:W5:Y:S04]  /*50e0*/  LDL.LU.64 R42, [R1+0xc8] ;  /* 0x0000c800012a7983 */ /* 0x000f680000300a00 */
[----:B------:R-:W5:Y:S01]  /*50f0*/  LDL.LU.64 R40, [R1+0xc0] ;  /* 0x0000c00001287983 */ /* 0x000f620000300a00 */
[-C--:B------:R-:W-:Y:S06]  /*5100*/  HMMA.16816.F32 R68, R244, R248.reuse, R68 ;  /* 0x000000f8f444723c */ /* 0x080fec0000001844 */
[C---:B------:R-:W-:Y:S06]  /*5110*/  HMMA.16816.F32 R72, R36.reuse, R248, R72 ;  /* 0x000000f82448723c */ /* 0x040fec0000001848 */
[-C--:B------:R-:W-:Y:S05]  /*5120*/  HMMA.16816.F32 R76, R36, R250.reuse, R76 ;  /* 0x000000fa244c723c */ /* 0x080fea000000184c */
[C---:B------:R-:W-:Y:S01]  /*5130*/  IMAD.SHL.U32 R248, R23.reuse, 0x8, RZ ;  /* 0x0000000817f87824 */ /* 0x040fe200078e00ff */
[C---:B------:R-:W-:Y:S05]  /*5140*/  HMMA.16816.F32 R80, R244.reuse, R250, R80 ;  /* 0x000000faf450723c */ /* 0x040fea0000001850 */
[C---:B------:R-:W-:Y:S01]  /*5150*/  IMAD.SHL.U32 R249, R23.reuse, 0x10, RZ ;  /* 0x0000001017f97824 */ /* 0x040fe200078e00ff */
[-C--:B------:R-:W-:Y:S05]  /*5160*/  HMMA.16816.F32 R84, R244, R24.reuse, R84 ;  /* 0x00000018f454723c */ /* 0x080fea0000001854 */
[C---:B------:R-:W-:Y:S01]  /*5170*/  IMAD.U32 R250, R23.reuse, -0x40, RZ ;  /* 0xffffffc017fa7824 */ /* 0x040fe200078e00ff */
[C---:B------:R-:W-:Y:S01]  /*5180*/  HMMA.16816.F32 R88, R36.reuse, R24, R88 ;  /* 0x000000182458723c */ /* 0x040fe20000001858 */
[----:B------:R-:W1:Y:S05]  /*5190*/  LDC R24, c[0x0][0x270] ;  /* 0x00009c00ff187b82 */ /* 0x000e6a0000000800 */
[-C--:B------:R-:W-:Y:S05]  /*51a0*/  HMMA.16816.F32 R92, R36, R26.reuse, R92 ;  /* 0x0000001a245c723c */ /* 0x080fea000000185c */
[----:B------:R-:W-:Y:S01]  /*51b0*/  IMAD.MOV.U32 R25, RZ, RZ, R30 ;  /* 0x000000ffff197224 */ /* 0x000fe200078e001e */
[----:B------:R-:W-:Y:S05]  /*51c0*/  HMMA.16816.F32 R96, R244, R26, R96 ;  /* 0x0000001af460723c */ /* 0x000fea0000001860 */
[----:B------:R-:W-:Y:S01]  /*51d0*/  IMAD R30, R23, 0x18, RZ ;  /* 0x00000018171e7824 */ /* 0x000fe200078e02ff */
[----:B--2---:R-:W-:Y:S01]  /*51e0*/  @P3 IADD3 R28, P1, R29, UR10, RZ ;  /* 0x0000000a1d1c3c10 */ /* 0x004fe2000ff3e0ff */
[----:B------:R-:W-:Y:S04]  /*51f0*/  @UP3 UMOV UR10, UR15 ;  /* 0x0000000f000a3c82 */ /* 0x000fe80008000000 */
[----:B----4-:R-:W-:Y:S01]  /*5200*/  @P3 IADD3.X R29, R22, UR9, RZ, P1, !PT ;  /* 0x00000009161d3c10 */ /* 0x010fe20008ffe4ff */
[C---:B------:R-:W-:Y:S01]  /*5210*/  IMAD R22, R23.reuse, 0x28, RZ ;  /* 0x0000002817167824 */ /* 0x040fe200078e02ff */
[----:B------:R-:W-:Y:S03]  /*5220*/  @UP3 UMOV UR9, UR14 ;  /* 0x0000000e00093c82 */ /* 0x000fe60008000000 */
[----:B------:R-:W2:Y:S04]  /*5230*/  @P3 LDG.E R33, desc[UR6][R28.64+-0xe0] ;  /* 0xffff20061c213981 */ /* 0x000ea8000c1e1900 */
[----:B------:R3:W4:Y:S01]  /*5240*/  @P3 LDG.E R32, desc[UR6][R28.64+-0x100] ;  /* 0xffff00061c203981 */ /* 0x000722000c1e1900 */
[C---:B------:R-:W-:Y:S04]  /*5250*/  LEA R251, P0, R250.reuse, R20, 0x2 ;  /* 0x00000014fafb7211 */ /* 0x040fe800078010ff */
[----:B------:R-:W-:Y:S01]  /*5260*/  LEA.HI.X.SX32 R250, R250, R21, 0x2, P0 ;  /* 0x00000015fafa7211 */ /* 0x000fe200000f16ff */
[----:B------:R-:W-:Y:S04]  /*5270*/  IMAD.MOV.U32 R20, RZ, RZ, R251 ;  /* 0x000000ffff147224 */ /* 0x000fe800078e00fb */
[----:B------:R-:W-:Y:S01]  /*5280*/  IMAD.MOV.U32 R21, RZ, RZ, R250 ;  /* 0x000000ffff157224 */ /* 0x000fe200078e00fa */
[-C--:B------:R-:W-:Y:S02]  /*5290*/  LEA R250, P1, R248, R20.reuse, 0x2 ;  /* 0x00000014f8fa7211 */ /* 0x080fe400078210ff */
[-C--:B------:R-:W-:Y:S02]  /*52a0*/  LEA R22, P2, R22, R20.reuse, 0x2 ;  /* 0x0000001416167211 */ /* 0x080fe400078410ff */
[----:B------:R-:W-:Y:S01]  /*52b0*/  STL.64 [R1+0x30], R20 ;  /* 0x0000301401007387 */ /* 0x000fe20000100a00 */
[-C--:B------:R-:W-:Y:S03]  /*52c0*/  LEA.HI.X.SX32 R251, R248, R21.reuse, 0x2, P1 ;  /* 0x00000015f8fb7211 */ /* 0x080fe600008f16ff */
[----:B------:R1:W-:Y:S04]  /*52d0*/  REDG.E.ADD.F32.FTZ.RN.STRONG.GPU desc[UR6][R20.64], R4 ;  /* 0x00000004140079a6 */ /* 0x0003e8000c10f386 */
[----:B------:R1:W-:Y:S01]  /*52e0*/  REDG.E.ADD.F32.FTZ.RN.STRONG.GPU desc[UR6][R250.64], R5 ;  /* 0x00000005fa0079a6 */ /* 0x0003e2000c10f386 */
[C---:B---3--:R-:W-:Y:S02]  /*52f0*/  IMAD.SHL.U32 R28, R23.reuse, 0x20, RZ ;  /* 0x00000020171c7824 */ /* 0x048fe400078e00ff */
[----:B-1----:R-:W-:Y:S02]  /*5300*/  IMAD R29, R24, UR17, RZ ;  /* 0x00000011181d7c24 */ /* 0x002fe4000f8e02ff */
[----:B------:R-:W-:Y:S02]  /*5310*/  IMAD R24, R23, 0x38, RZ ;  /* 0x0000003817187824 */ /* 0x000fe400078e02ff */
[----:B------:R-:W-:Y:S01]  /*5320*/  IMAD.SHL.U32 R29, R29, 0x20, RZ ;  /* 0x000000201d1d7824 */ /* 0x000fe200078e00ff */
[CC--:B------:R-:W-:Y:S04]  /*5330*/  LEA R4, P1, R30.reuse, R20.reuse, 0x2 ;  /* 0x000000141e047211 */ /* 0x0c0fe800078210ff */
[-C--:B------:R-:W-:Y:S01]  /*5340*/  LEA.HI.X.SX32 R5, R30, R21.reuse, 0x2, P1 ;  /* 0x000000151e057211 */ /* 0x080fe200008f16ff */
[----:B--2---:R-:W-:Y:S04]  /*5350*/  @P3 STL [R1+0x5c], R33 ;  /* 0x00005c2101003387 */ /* 0x004fe80000100800 */
[----:B----4-:R1:W-:Y:S04]  /*5360*/  @P3 STL [R1+0x58], R32 ;  /* 0x0000582001003387 */ /* 0x0103e80000100800 */
        /* <DEDUP_REMOVED lines=8> */
[----:B------:R4:W-:Y:S01]  /*53f0*/  REDG.E.ADD.F32.FTZ.RN.STRONG.GPU desc[UR6][R28.64], R8 ;  /* 0x000000081c0079a6 */ /* 0x0009e2000c10f386 */
[----:B-1----:R-:W-:Y:S03]  /*5400*/  IMAD R6, R23, 0x30, RZ ;  /* 0x0000003017067824 */ /* 0x002fe600078e02ff */
[----:B------:R2:W5:Y:S01]  /*5410*/  LDL.LU.64 R32, [R1+0xa8] ;  /* 0x0000a80001207983 */ /* 0x0005620000300a00 */
[----:B---3--:R-:W1:Y:S01]  /*5420*/  LDC R5, c[0x0][0x270] ;  /* 0x00009c00ff057b82 */ /* 0x008e620000000800 */
[-C--:B------:R-:W-:Y:S02]  /*5430*/  LEA R6, P1, R6, R20.reuse, 0x2 ;  /* 0x0000001406067211 */ /* 0x080fe400078210ff */
[----:B------:R2:W5:Y:S01]  /*5440*/  LDL.LU R30, [R1+0xa0] ;  /* 0x0000a000011e7983 */ /* 0x0005620000300800 */
[CC--:B------:R-:W-:Y:S01]  /*5450*/  LEA R4, P0, R24.reuse, R20.reuse, 0x2 ;  /* 0x0000001418047211 */ /* 0x0c0fe200078010ff */
[----:B----4-:R-:W-:Y:S02]  /*5460*/  VIADD R8, R249, 0x20 ;  /* 0x00000020f9087836 */ /* 0x010fe40000000000 */
[----:B------:R2:W5:Y:S01]  /*5470*/  LDL.LU.64 R28, [R1+0x98] ;  /* 0x00009800011c7983 */ /* 0x0005620000300a00 */
[C---:B-1----:R-:W-:Y:S02]  /*5480*/  IMAD R23, R5.reuse, UR17, RZ ;  /* 0x0000001105177c24 */ /* 0x042fe4000f8e02ff */
[----:B------:R-:W-:Y:S01]  /*5490*/  IMAD R7, R5, UR17, RZ ;  /* 0x0000001105077c24 */ /* 0x000fe2000f8e02ff */
[-C--:B------:R-:W-:Y:S01]  /*54a0*/  LEA.HI.X.SX32 R5, R24, R21.reuse, 0x2, P0 ;  /* 0x0000001518057211 */ /* 0x080fe200000f16ff */
[----:B------:R-:W-:Y:S02]  /*54b0*/  IMAD R23, R23, 0x28, RZ ;  /* 0x0000002817177824 */ /* 0x000fe400078e02ff */
[----:B------:R-:W-:Y:S03]  /*54c0*/  IMAD R7, R7, 0x30, RZ ;  /* 0x0000003007077824 */ /* 0x000fe600078e02ff */
[-C--:B------:R-:W-:Y:S02]  /*54d0*/  LEA.HI.X.SX32 R23, R23, R21.reuse, 0x2, P2 ;  /* 0x0000001517177211 */ /* 0x080fe400010f16ff */
[-C--:B------:R-:W-:Y:S03]  /*54e0*/  LEA.HI.X.SX32 R7, R7, R21.reuse, 0x2, P1 ;  /* 0x0000001507077211 */ /* 0x080fe600008f16ff */
[----:B------:R1:W-:Y:S04]  /*54f0*/  REDG.E.ADD.F32.FTZ.RN.STRONG.GPU desc[UR6][R22.64], R9 ;  /* 0x00000009160079a6 */ /* 0x0003e8000c10f386 */
[----:B------:R3:W-:Y:S04]  /*5500*/  REDG.E.ADD.F32.FTZ.RN.STRONG.GPU desc[UR6][R6.64], R10 ;  /* 0x0000000a060079a6 */ /* 0x0007e8000c10f386 */
[----:B------:R4:W-:Y:S04]  /*5510*/  REDG.E.ADD.F32.FTZ.RN.STRONG.GPU desc[UR6][R4.64], R11 ;  /* 0x0000000b040079a6 */ /* 0x0009e8000c10f386 */
[----:B------:R2:W-:Y:S04]  /*5520*/  REDG.E.ADD.F32.FTZ.RN.STRONG.GPU desc[UR6][R20.64+0x80], R16 ;  /* 0x00008010140079a6 */ /* 0x0005e8000c10f386 */
[----:B------:R2:W-:Y:S04]  /*5530*/  REDG.E.ADD.F32.FTZ.RN.STRONG.GPU desc[UR6][R250.64+0x80], R17 ;  /* 0x00008011fa0079a6 */ /* 0x0005e8000c10f386 */
[----:B-1----:R1:W5:Y:S01]  /*5540*/  LDL.LU.64 R22, [R1+0x90] ;  /* 0x0000900001167983 */ /* 0x0023620000300a00 */
[C---:B---3--:R-:W-:Y:S03]  /*5550*/  IMAD.IADD R7, R248.reuse, 0x1, R8 ;  /* 0x00000001f8077824 */ /* 0x048fe600078e0208 */
[----:B------:R1:W5:Y:S01]  /*5560*/  LDL.LU.64 R26, [R1+0x88] ;  /* 0x00008800011a7983 */ /* 0x0003620000300a00 */
[----:B------:R-:W-:Y:S02]  /*5570*/  IMAD.MOV.U32 R10, RZ, RZ, R25 ;  /* 0x000000ffff0a7224 */ /* 0x000fe400078e0019 */
[----:B----4-:R-:W-:Y:S01]  /*5580*/  VIADD R5, R249, 0x20 ;  /* 0x00000020f9057836 */ /* 0x010fe20000000000 */
[-C--:B------:R-:W-:Y:S01]  /*5590*/  LEA R6, P1, R7, R20.reuse, 0x2 ;  /* 0x0000001407067211 */ /* 0x080fe200078210ff */
[C---:B------:R-:W-:Y:S01]  /*55a0*/  IMAD.IADD R4, R248.reuse, 0x1, R7 ;  /* 0x00000001f8047824 */ /* 0x040fe200078e0207 */
[----:B------:R1:W5:Y:S01]  /*55b0*/  LDL.LU.64 R24, [R1+0x80] ;  /* 0x0000800001187983 */ /* 0x0003620000300a00 */
[----:B------:R-:W-:Y:S01]  /*55c0*/  IMAD.MOV.U32 R247, RZ, RZ, R10 ;  /* 0x000000fffff77224 */ /* 0x000fe200078e000a */
[-C--:B------:R-:W-:Y:S02]  /*55d0*/  LEA R8, P0, R5, R20.reuse, 0x2 ;  /* 0x0000001405087211 */ /* 0x080fe400078010ff */
[-C--:B------:R-:W-:Y:S02]  /*55e0*/  LEA.HI.X.SX32 R7, R7, R21.reuse, 0x2, P1 ;  /* 0x0000001507077211 */ /* 0x080fe400008f16ff */
[-C--:B------:R-:W-:Y:S01]  /*55f0*/  LEA.HI.X.SX32 R9, R5, R21.reuse, 0x2, P0 ;  /* 0x0000001505097211 */ /* 0x080fe200000f16ff */
[----:B------:R-:W-:Y:S01]  /*5600*/  IMAD.IADD R5, R248, 0x1, R4 ;  /* 0x00000001f8057824 */ /* 0x000fe200078e0204 */
[CC--:B--2---:R-:W-:Y:S03]  /*5610*/  LEA R16, P0, R4.reuse, R20.reuse, 0x2 ;  /* 0x0000001404107211 */ /* 0x0c4fe600078010ff */
[----:B------:R2:W-:Y:S01]  /*5620*/  REDG.E.ADD.F32.FTZ.RN.STRONG.GPU desc[UR6][R8.64], R18 ;  /* 0x00000012080079a6 */ /* 0x0005e2000c10f386 */
[-C--:B------:R-:W-:Y:S01]  /*5630*/  LEA.HI.X.SX32 R17, R4, R21.reuse, 0x2, P0 ;  /* 0x0000001504117211 */ /* 0x080fe200000f16ff */
[----:B------:R-:W-:Y:S01]  /*5640*/  IMAD.IADD R4, R248, 0x1, R5 ;  /* 0x00000001f8047824 */ /* 0x000fe200078e0205 */
[CC--:B------:R-:W-:Y:S01]  /*5650*/  LEA R10, P0, R5.reuse, R20.reuse, 0x2 ;  /* 0x00000014050a7211 */ /* 0x0c0fe200078010ff */
[----:B------:R3:W-:Y:S03]  /*5660*/  REDG.E.ADD.F32.FTZ.RN.STRONG.GPU desc[UR6][R6.64], R19 ;  /* 0x00000013060079a6 */ /* 0x0007e6000c10f386 */
[-C--:B------:R-:W-:Y:S01]  /*5670*/  LEA.HI.X.SX32 R11, R5, R21.reuse, 0x2, P0 ;  /* 0x00000015050b7211 */ /* 0x080fe200000f16ff */
[----:B------:R-:W-:Y:S01]  /*5680*/  REDG.E.ADD.F32.FTZ.RN.STRONG.GPU desc[UR6][R16.64], R12 ;  /* 0x0000000c100079a6 */ /* 0x000fe2000c10f386 */
[----:B------:R-:W-:Y:S03]  /*5690*/  VIADD R5, R249, 0x40 ;  /* 0x00000040f9057836 */ /* 0x000fe60000000000 */
[----:B------:R4:W-:Y:S04]  /*56a0*/  REDG.E.ADD.F32.FTZ.RN.STRONG.GPU desc[UR6][R10.64], R13 ;  /* 0x0000000d0a0079a6 */ /* 0x0009e8000c10f386 */
[----:B------:R-:W-:Y:S01]  /*56b0*/  LDSM.16.MT88.4 R16, [R0+0x2000] ;  /* 0x002000000010783b */ /* 0x000fe20000004200 */
[-C--:B--2---:R-:W-:Y:S01]  /*56c0*/  LEA R8, P1, R4, R20.reuse, 0x2 ;  /* 0x0000001404087211 */ /* 0x084fe200078210ff */
[----:B---3--:R-:W-:Y:S03]  /*56d0*/  IMAD.IADD R7, R248, 0x1, R4 ;  /* 0x00000001f8077824 */ /* 0x008fe600078e0204 */
[-C--:B------:R-:W-:Y:S02]  /*56e0*/  LEA.HI.X.SX32 R9, R4, R21.reuse, 0x2, P1 ;  /* 0x0000001504097211 */ /* 0x080fe400008f16ff */
[CC--:B------:R-:W-:Y:S03]  /*56f0*/  LEA R6, P0, R7.reuse, R20.reuse, 0x2 ;  /* 0x0000001407067211 */ /* 0x0c0fe600078010ff */
[----:B------:R2:W-:Y:S01]  /*5700*/  REDG.E.ADD.F32.FTZ.RN.STRONG.GPU desc[UR6][R8.64], R14 ;  /* 0x0000000e080079a6 */ /* 0x0005e2000c10f386 */
[C---:B----4-:R-:W-:Y:S01]  /*5710*/  IMAD.IADD R10, R248.reuse, 0x1, R5 ;  /* 0x00000001f80a7824 */ /* 0x050fe200078e0205 */
[-C--:B------:R-:W-:Y:S03]  /*5720*/  LEA.HI.X.SX32 R7, R7, R21.reuse, 0x2, P0 ;  /* 0x0000001507077211 */ /* 0x080fe600000f16ff */
[C---:B------:R-:W-:Y:S02]  /*5730*/  IMAD.IADD R4, R248.reuse, 0x1, R10 ;  /* 0x00000001f8047824 */ /* 0x040fe400078e020a */
[----:B------:R3:W-:Y:S04]  /*5740*/  REDG.E.ADD.F32.FTZ.RN.STRONG.GPU desc[UR6][R6.64], R15 ;  /* 0x0000000f060079a6 */ /* 0x0007e8000c10f386 */
[----:B------:R-:W-:Y:S04]  /*5750*/  REDG.E.ADD.F32.FTZ.RN.STRONG.GPU desc[UR6][R20.64+0x100], R68 ;  /* 0x00010044140079a6 */ /* 0x000fe8000c10f386 */
[----:B------:R-:W-:Y:S01]  /*5760*/  REDG.E.ADD.F32.FTZ.RN.STRONG.GPU desc[UR6][R250.64+0x100], R69 ;  /* 0x00010045fa0079a6 */ /* 0x000fe2000c10f386 */
[CC--:B--2---:R-:W-:Y:S04]  /*5770*/  LEA R8, P0, R5.reuse, R20.reuse, 0x2 ;  /* 0x0000001405087211 */ /* 0x0c4fe800078010ff */
[-C--:B------:R-:W-:Y:S01]  /*5780*/  LEA.HI.X.SX32 R9, R5, R21.reuse, 0x2, P0 ;  /* 0x0000001505097211 */ /* 0x080fe200000f16ff */
[----:B------:R-:W-:Y:S01]  /*5790*/  IMAD.IADD R5, R248, 0x1, R4 ;  /* 0x00000001f8057824 */ /* 0x000fe200078e0204 */
[-C--:B------:R-:W-:Y:S02]  /*57a0*/  LEA R12, P0, R4, R20.reuse, 0x2 ;  /* 0x00000014040c7211 */ /* 0x080fe400078010ff */
[-C--:B---3--:R-:W-:Y:S01]  /*57b0*/  LEA R6, P1, R10, R20.reuse, 0x2 ;  /* 0x000000140a067211 */ /* 0x088fe200078210ff */
        /* <DEDUP_REMOVED lines=77> */
[----:B------:R-:W-:Y:S04]  /*5c90*/  REDG.E.ADD.F32.FTZ.RN.STRONG.GPU desc[UR6][R20.64+0x280], R96 ;  /* 0x00028060140079a6 */ /* 0x000fe8000c10f386 */
[----:B------:R-:W-:Y:S04]  /*5ca0*/  REDG.E.ADD.F32.FTZ.RN.STRONG.GPU desc[UR6][R250.64+0x280], R97 ;  /* 0x00028061fa0079a6 */ /* 0x000fe8000c10f386 */
[----:B------:R-:W-:Y:S01]  /*5cb0*/  LDSM.16.MT88.4 R88, [R0+0x4800] ;  /* 0x004800000058783b */ /* 0x000fe20000004200 */
[C---:B--2---:R-:W-:Y:S01]  /*5cc0*/  IMAD.IADD R6, R248.reuse, 0x1, R4 ;  /* 0x00000001f8067824 */ /* 0x044fe200078e0204 */
[CC--:B---3--:R-:W-:Y:S03]  /*5cd0*/  LEA R8, P0, R249.reuse, R20.reuse, 0x2 ;  /* 0x00000014f9087211 */ /* 0x0c8fe600078010ff */
[C---:B------:R-:W-:Y:S01]  /*5ce0*/  IMAD.IADD R5, R248.reuse, 0x1, R6 ;  /* 0x00000001f8057824 */ /* 0x040fe200078e0206 */
[-C--:B------:R-:W-:Y:S03]  /*5cf0*/  LEA.HI.X.SX32 R9, R249, R21.reuse, 0x2, P0 ;  /* 0x00000015f9097211 */ /* 0x080fe600000f16ff */
[----:B------:R-:W-:Y:S01]  /*5d00*/  IMAD.IADD R4, R248, 0x1, R5 ;  /* 0x00000001f8047824 */ /* 0x000fe200078e0205 */
[CC--:B------:R-:W-:Y:S02]  /*5d10*/  LEA R12, P0, R6.reuse, R20.reuse, 0x2 ;  /* 0x00000014060c7211 */ /* 0x0c0fe400078010ff */
        /* <DEDUP_REMOVED lines=81> */
[----:B------:R-:W3:Y:S08]  /*6230*/  LDC R7, c[0x0][0x244] ;  /* 0x00009100ff077b82 */ /* 0x000ef00000000800 */
[----:B------:R-:W-:Y:S01]  /*6240*/  BAR.SYNC.DEFER_BLOCKING 0x0 ;  /* 0x0000000000007b1d */ /* 0x000fe20000010000 */
        /* <DEDUP_REMOVED lines=9> */
[----:B------:R1:W-:Y:S01]  /*62e0*/  LDGSTS.E.BYPASS.LTC128B.128 [R247], desc[UR6][R8.64] ;  /* 0x0000000008f77fae */ /* 0x0003e2000b901d46 */
        /* <DEDUP_REMOVED lines=8> */
.L_x_102:
[----:B------:R-:W-:Y:S01]  /*6370*/  ISETP.LT.AND P0, PT, RZ, UR8, PT ;  /* 0x00000008ff007c0c */ /* 0x000fe2000bf01270 */
[----:B------:R-:W-:Y:S11]  /*6380*/  UIADD3 UR8, UR8, -0x1, URZ ;  /* 0xffffffff08087890 */ /* 0x000ff6000fffe03f */
[----:B------:R-:W-:Y:S01]  /*6390*/  @!UPT UIADD3 URZ, URZ, URZ, URZ ;  /* 0x0000003f3f3ff290 */ /* 0x000fe2000fffe03f */
[----:B------:R-:W-:Y:S05]  /*63a0*/  @P0 BRA `(.L_x_103) ;  /* 0xffffffcc001c0947 */ /* 0x000fea000383ffff */
[----:B------:R-:W2:Y:S01]  /*63b0*/  LDL R73, [R1+0x68] ;  /* 0x0000680001497983 */ /* 0x000ea20000100800 */
[----:B------:R-:W-:-:S03]  /*63c0*/  ULDC UR8, c[0x0][0x390] ;  /* 0x0000e40000087ab9 */ /* 0x000fc60000000800 */
[----:B------:R-:W3:Y:S01]  /*63d0*/  LDL R72, [R1+0x6c] ;  /* 0x00006c0001487983 */ /* 0x000ee20000100800 */
        /* <DEDUP_REMOVED lines=61> */
[----:B-1----:R-:W-:Y:S01]  /*67b0*/  FMUL.FTZ R9, R137, UR8 ;  /* 0x0000000889097c20 */ /* 0x002fe20008410000 */
        /* <DEDUP_REMOVED lines=11> */
[----:B------:R-:W-:Y:S01]  /*6870*/  F2FP.F16.F32.PACK_AB R6, R6, R146 ;  /* 0x000000920606723e */ /* 0x000fe200000000ff */
[----:B------:R-:W-:Y:S01]  /*6880*/  USHF.L.U32 UR19, UR21, 0x6, URZ ;  /* 0x0000000615137899 */ /* 0x000fe2000800063f */
[----:B------:R-:W-:-:S02]  /*6890*/  F2FP.F16.F32.PACK_AB R9, R9, R136 ;  /* 0x000000880909723e */ /* 0x000fc400000000ff */
        /* <DEDUP_REMOVED lines=32> */
[----:B---3--:R-:W-:Y:S04]  /*6aa0*/  STS [R72], R23 ;  /* 0x0000001748007388 */ /* 0x008fe80000000800 */
        /* <DEDUP_REMOVED lines=41> */
[----:B-1----:R-:W-:-:S03]  /*6d40*/  SHF.R.S32.HI R6, RZ, 0x1f, R4 ;  /* 0x0000001fff067819 */ /* 0x002fc60000011404 */
[----:B------:R2:W-:Y:S04]  /*6d50*/  STS [R72+0xa400], R66 ;  /* 0x00a4004248007388 */ /* 0x0005e80000000800 */
[----:B------:R2:W-:Y:S04]  /*6d60*/  STS [R73+0xb000], R56 ;  /* 0x00b0003849007388 */ /* 0x0005e80000000800 */
[----:B------:R2:W-:Y:S04]  /*6d70*/  STS [R73+0xb400], R58 ;  /* 0x00b4003a49007388 */ /* 0x0005e80000000800 */
[----:B------:R2:W-:Y:S04]  /*6d80*/  STS [R72+0xb000], R60 ;  /* 0x00b0003c48007388 */ /* 0x0005e80000000800 */
        /* <DEDUP_REMOVED lines=15> */
.L_x_104:
[----:B------:R-:W-:Y:S01]  /*6e80*/  @UP0 UIADD3 UR14, UR16, UR22, URZ ;  /* 0x00000016100e0290 */ /* 0x000fe2000fffe03f */
[----:B------:R-:W-:Y:S01]  /*6e90*/  LEA.HI R6, R6, R4, RZ, 0x3 ;  /* 0x0000000406067211 */ /* 0x000fe200078f18ff */
[----:B------:R-:W-:Y:S02]  /*6ea0*/  @UP0 ULDC.64 UR10, c[0x0][0x458] ;  /* 0x00011600000a0ab9 */ /* 0x000fe40000000a00 */
[----:B------:R-:W-:Y:S01]  /*6eb0*/  @UP0 UIMAD.WIDE.U32 UR12, UR14, UR10, URZ ;  /* 0x0000000a0e0c02a5 */ /* 0x000fe2000f8e003f */
[----:B------:R-:W-:Y:S01]  /*6ec0*/  LOP3.LUT R6, R6, 0xfffffff8, RZ, 0xc0, !PT ;  /* 0xfffffff806067812 */ /* 0x000fe200078ec0ff */
[----:B------:R-:W-:-:S04]  /*6ed0*/  @UP0 UIMAD UR14, UR14, UR11, URZ ;  /* 0x0000000b0e0e02a4 */ /* 0x000fc8000f8e023f */
[----:B------:R-:W-:Y:S01]  /*6ee0*/  @UP0 UIADD3 UR18, UR13, UR14, URZ ;  /* 0x0000000e0d120290 */ /* 0x000fe2000fffe03f */
[----:B------:R-:W-:Y:S01]  /*6ef0*/  IMAD.IADD R6, R4, 0x1, -R6 ;  /* 0x0000000104067824 */ /* 0x000fe200078e0a06 */
[----:B------:R-:W-:Y:S01]  /*6f00*/  @UP0 UMOV UR17, UR12 ;  /* 0x0000000c00110c82 */ /* 0x000fe20008000000 */
[----:B------:R-:W-:Y:S09]  /*6f10*/  @P0 BRA `(.L_x_105) ;  /* 0x0000000000340947 */ /* 0x000ff20003800000 */
        /* <DEDUP_REMOVED lines=13> */
.L_x_105:
[----:B------:R-:W-:Y:S01]  /*6ff0*/  BAR.SYNC.DEFER_BLOCKING 0x0 ;  /* 0x0000000000007b1d */ /* 0x000fe20000010000 */
[----:B------:R-:W-:Y:S01]  /*7000*/  IMAD.SHL.U32 R6, R6, 0x8, RZ ;  /* 0x0000000806067824 */ /* 0x000fe200078e00ff */
[----:B------:R-:W-:Y:S01]  /*7010*/  USHF.R.S32.HI UR12, URZ, 0x1f, UR19 ;  /* 0x0000001f3f0c7899 */ /* 0x000fe20008011413 */
[----:B------:R-:W-:Y:S01]  /*7020*/  IMAD.U32 R4, RZ, RZ, UR8 ;  /* 0x00000008ff047e24 */ /* 0x000fe2000f8e00ff */
[----:B------:R-:W-:Y:S02]  /*7030*/  UIMAD UR5, UR21, -0x40, UR5 ;  /* 0xffffffc0150578a4 */ /* 0x000fe4000f8e0205 */
[----:B------:R-:W-:Y:S01]  /*7040*/  UIMAD UR13, UR12, UR8, URZ ;  /* 0x000000080c0d72a4 */ /* 0x000fe2000f8e023f */
[--C-:B------:R-:W-:Y:S01]  /*7050*/  SHF.R.S32.HI R7, RZ, 0x1f, R6.reuse ;  /* 0x0000001fff077819 */ /* 0x100fe20000011406 */
[----:B------:R-:W1:Y:S01]  /*7060*/  S2R R53, SR_TID.X ;  /* 0x0000000000357919 */ /* 0x000e620000002100 */
[----:B------:R-:W-:Y:S01]  /*7070*/  USHF.R.S32.HI UR16, URZ, 0x1f, UR54 ;  /* 0x0000001f3f107899 */ /* 0x000fe20008011436 */
[----:B------:R-:W-:Y:S01]  /*7080*/  BSSY B0, `(.L_x_106) ;  /* 0x000002a000007945 */ /* 0x000fe20003800000 */
[----:B------:R-:W-:Y:S01]  /*7090*/  UIMAD UR13, UR19, UR9, UR13 ;  /* 0x00000009130d72a4 */ /* 0x000fe2000f8e020d */
[----:B--2---:R-:W2:Y:S01]  /*70a0*/  S2R R54, SR_TID.X ;  /* 0x0000000000367919 */ /* 0x004ea20000002100 */
[----:B------:R-:W-:Y:S01]  /*70b0*/  IMAD.WIDE.U32 R4, R4, UR19, R6 ;  /* 0x0000001304047c25 */ /* 0x000fe2000f8e0006 */
[----:B------:R-:W-:-:S03]  /*70c0*/  ULDC.64 UR14, c[0x0][0x468] ;  /* 0x00011a00000e7ab9 */ /* 0x000fc60000000a00 */
[----:B------:R-:W-:Y:S01]  /*70d0*/  IMAD.U32 R8, RZ, RZ, UR13 ;  /* 0x0000000dff087e24 */ /* 0x000fe2000f8e00ff */
[----:B------:R-:W-:Y:S01]  /*70e0*/  IADD3 R4, P0, R4, UR20, RZ ;  /* 0x0000001404047c10 */ /* 0x000fe2000ff1e0ff */
[----:B------:R-:W-:-:S03]  /*70f0*/  UIMAD UR13, UR16, UR14, URZ ;  /* 0x0000000e100d72a4 */ /* 0x000fc6000f8e023f */
[----:B------:R-:W-:Y:S01]  /*7100*/  IADD3.X R5, R5, UR23, R8, P0, !PT ;  /* 0x0000001705057c10 */ /* 0x000fe200087fe408 */
[----:B------:R-:W-:Y:S01]  /*7110*/  IMAD.U32 R8, RZ, RZ, UR14 ;  /* 0x0000000eff087e24 */ /* 0x000fe2000f8e00ff */
[----:B------:R3:W4:Y:S01]  /*7120*/  LDS.128 R36, [R247+0xd000] ;  /* 0x00d00000f7247984 */ /* 0x0007220000000c00 */
[----:B------:R-:W-:-:S03]  /*7130*/  UIMAD UR15, UR54, UR15, UR13 ;  /* 0x0000000f360f72a4 */ /* 0x000fc6000f8e020d */
[----:B------:R3:W3:Y:S04]  /*7140*/  LDS.128 R32, [R247+0xf000] ;  /* 0x00f00000f7207984 */ /* 0x0006e80000000c00 */
[----:B------:R3:W3:Y:S04]  /*7150*/  LDS.128 R28, [R247+0x11000] ;  /* 0x01100000f71c7984 */ /* 0x0006e80000000c00 */
[----:B------:R3:W3:Y:S04]  /*7160*/  LDS.128 R48, [R247+0x13000] ;  /* 0x01300000f7307984 */ /* 0x0006e80000000c00 */
[----:B------:R3:W3:Y:S01]  /*7170*/  LDS.128 R44, [R247+0x15000] ;  /* 0x01500000f72c7984 */ /* 0x0006e20000000c00 */
[----:B-1----:R-:W-:-:S03]  /*7180*/  SHF.R.S32.HI R53, RZ, 0x1f, R53 ;  /* 0x0000001fff357819 */ /* 0x002fc60000011435 */
[----:B------:R1:W1:Y:S01]  /*7190*/  LDS.128 R40, [R247+0x17000] ;  /* 0x01700000f7287984 */ /* 0x0002620000000c00 */
[----:B--2---:R-:W-:-:S04]  /*71a0*/  LEA.HI R53, R53, R54, RZ, 0x3 ;  /* 0x0000003635357211 */ /* 0x004fc800078f18ff */
[----:B------:R-:W-:-:S04]  /*71b0*/  SHF.R.S32.HI R53, RZ, 0x3, R53 ;  /* 0x00000003ff357819 */ /* 0x000fc80000011435 */
[C---:B------:R-:W-:Y:S01]  /*71c0*/  ISETP.GE.AND P2, PT, R53.reuse, UR5, PT ;  /* 0x0000000535007c0c */ /* 0x040fe2000bf46270 */
[----:B------:R-:W-:Y:S01]  /*71d0*/  VIADD R9, R53, 0x20 ;  /* 0x0000002035097836 */ /* 0x000fe20000000000 */
[----:B------:R-:W-:-:S04]  /*71e0*/  SHF.R.S32.HI R52, RZ, 0x1f, R53 ;  /* 0x0000001fff347819 */ /* 0x000fc80000011435 */
[----:B------:R-:W-:Y:S01]  /*71f0*/  ISETP.GE.AND P1, PT, R9, UR5, PT ;  /* 0x0000000509007c0c */ /* 0x000fe2000bf26270 */
[----:B------:R-:W-:-:S04]  /*7200*/  IMAD.WIDE.U32 R8, R8, UR54, R4 ;  /* 0x0000003608087c25 */ /* 0x000fc8000f8e0004 */
[----:B------:R-:W-:Y:S02]  /*7210*/  VIADD R12, R9, UR15 ;  /* 0x0000000f090c7c36 */ /* 0x000fe40008000000 */
[----:B----4-:R-:W-:Y:S06]  /*7220*/  @P2 BRA `(.L_x_107) ;  /* 0x00000000003c2947 */ /* 0x010fec0003800000 */
[----:B------:R-:W2:Y:S01]  /*7230*/  LDS.128 R20, [R247+0xe000] ;  /* 0x00e00000f7147984 */ /* 0x000ea20000000c00 */
[----:B------:R-:W-:Y:S01]  /*7240*/  MOV R4, R8 ;  /* 0x0000000800047202 */ /* 0x000fe20000000f00 */
[----:B------:R-:W-:Y:S01]  /*7250*/  IMAD R13, R52, UR8, RZ ;  /* 0x00000008340d7c24 */ /* 0x000fe2000f8e02ff */
[----:B------:R-:W-:Y:S01]  /*7260*/  MOV R5, R12 ;  /* 0x0000000c00057202 */ /* 0x000fe20000000f00 */
[----:B------:R-:W4:Y:S01]  /*7270*/  LDS.128 R16, [R247+0xc000] ;  /* 0x00c00000f7107984 */ /* 0x000f220000000c00 */
[----:B------:R-:W-:-:S03]  /*7280*/  ULDC.64 UR14, c[0x0][0x3f0] ;  /* 0x0000fc00000e7ab9 */ /* 0x000fc60000000a00 */
[----:B------:R-:W5:Y:S01]  /*7290*/  LDS.128 R24, [R247+0x10000] ;  /* 0x01000000f7187984 */ /* 0x000f620000000c00 */
[----:B------:R-:W-:-:S04]  /*72a0*/  IMAD.WIDE.U32 R10, R53, UR8, R4 ;  /* 0x00000008350a7c25 */ /* 0x000fc8000f8e0004 */
[----:B------:R-:W-:-:S05]  /*72b0*/  IMAD R4, R53, UR9, R13 ;  /* 0x0000000935047c24 */ /* 0x000fca000f8e020d */
[----:B------:R-:W-:Y:S02]  /*72c0*/  IADD3 R5, R11, R4, RZ ;  /* 0x000000040b057210 */ /* 0x000fe40007ffe0ff */
[----:B------:R-:W-:-:S04]  /*72d0*/  LEA R4, P0, R10, UR14, 0x1 ;  /* 0x0000000e0a047c11 */ /* 0x000fc8000f8008ff */
[----:B------:R-:W-:-:S05]  /*72e0*/  LEA.HI.X R5, R10, UR15, R5, 0x1, P0 ;  /* 0x0000000f0a057c11 */ /* 0x000fca00080f0c05 */
[----:B--2---:R2:W-:Y:S04]  /*72f0*/  STG.E.128 desc[UR6][R4.64+0x80], R20 ;  /* 0x0000801404007986 */ /* 0x0045e8000c101d06 */
[----:B----4-:R2:W-:Y:S04]  /*7300*/  STG.E.128 desc[UR6][R4.64], R16 ;  /* 0x0000001004007986 */ /* 0x0105e8000c101d06 */
[----:B-----5:R2:W-:Y:S02]  /*7310*/  STG.E.128 desc[UR6][R4.64+0x100], R24 ;  /* 0x0001001804007986 */ /* 0x0205e4000c101d06 */
.L_x_107:
[----:B------:R-:W-:Y:S05]  /*7320*/  BSYNC B0 ;  /* 0x0000000000007941 */ /* 0x000fea0003800000 */
.L_x_106:
[----:B------:R-:W-:Y:S04]  /*7330*/  BSSY B0, `(.L_x_108) ;  /* 0x000000f000007945 */ /* 0x000fe80003800000 */
[----:B------:R-:W-:Y:S05]  /*7340*/  @P1 BRA `(.L_x_109) ;  /* 0x0000000000341947 */ /* 0x000fea0003800000 */
[----:B--2---:R-:W-:Y:S01]  /*7350*/  IADD3 R4, P0, R53, 0x20, RZ ;  /* 0x0000002035047810 */ /* 0x004fe20007f1e0ff */
[----:B------:R-:W-:Y:S01]  /*7360*/  ULDC.64 UR14, c[0x0][0x3f0] ;  /* 0x0000fc00000e7ab9 */ /* 0x000fe20000000a00 */
[----:B------:R-:W-:Y:S02]  /*7370*/  MOV R9, R12 ;  /* 0x0000000c00097202 */ /* 0x000fe40000000f00 */
[----:B------:R-:W-:Y:S01]  /*7380*/  IADD3.X R5, RZ, R52, RZ, P0, !PT ;  /* 0x00000034ff057210 */ /* 0x000fe200007fe4ff */
[----:B------:R-:W-:-:S04]  /*7390*/  IMAD.WIDE.U32 R8, R4, UR8, R8 ;  /* 0x0000000804087c25 */ /* 0x000fc8000f8e0008 */
[----:B------:R-:W-:-:S04]  /*73a0*/  IMAD R5, R5, UR8, RZ ;  /* 0x0000000805057c24 */ /* 0x000fc8000f8e02ff */
[----:B------:R-:W-:Y:S01]  /*73b0*/  IMAD R5, R4, UR9, R5 ;  /* 0x0000000904057c24 */ /* 0x000fe2000f8e0205 */
[----:B------:R-:W-:-:S04]  /*73c0*/  LEA R4, P0, R8, UR14, 0x1 ;  /* 0x0000000e08047c11 */ /* 0x000fc8000f8008ff */
[----:B------:R-:W-:-:S04]  /*73d0*/  IADD3 R5, R9, R5, RZ ;  /* 0x0000000509057210 */ /* 0x000fc80007ffe0ff */
[----:B------:R-:W-:-:S05]  /*73e0*/  LEA.HI.X R5, R8, UR15, R5, 0x1, P0 ;  /* 0x0000000f08057c11 */ /* 0x000fca00080f0c05 */
[----:B------:R4:W-:Y:S04]  /*73f0*/  STG.E.128 desc[UR6][R4.64], R36 ;  /* 0x0000002404007986 */ /* 0x0009e8000c101d06 */
[----:B---3--:R4:W-:Y:S04]  /*7400*/  STG.E.128 desc[UR6][R4.64+0x80], R32 ;  /* 0x0000802004007986 */ /* 0x0089e8000c101d06 */
[----:B------:R4:W-:Y:S02]  /*7410*/  STG.E.128 desc[UR6][R4.64+0x100], R28 ;  /* 0x0001001c04007986 */ /* 0x0009e4000c101d06 */
.L_x_109:
[----:B------:R-:W-:Y:S05]  /*7420*/  BSYNC B0 ;  /* 0x0000000000007941 */ /* 0x000fea0003800000 */
.L_x_108:
[----:B--2---:R2:W1:Y:S01]  /*7430*/  LDS.128 R20, [R247+0x12000] ;  /* 0x01200000f7147984 */ /* 0x0044620000000c00 */
[----:B------:R-:W-:Y:S01]  /*7440*/  UIMAD UR5, UR12, UR10, URZ ;  /* 0x0000000a0c0572a4 */ /* 0x000fe2000f8e023f */
[----:B----4-:R-:W-:Y:S01]  /*7450*/  IMAD.U32 R4, RZ, RZ, UR10 ;  /* 0x0000000aff047e24 */ /* 0x010fe2000f8e00ff */
[----:B------:R-:W-:Y:S01]  /*7460*/  USHF.R.S32.HI UR13, URZ, 0x1f, UR54 ;  /* 0x0000001f3f0d7899 */ /* 0x000fe20008011436 */
[----:B------:R2:W4:Y:S01]  /*7470*/  LDS.128 R16, [R247+0x14000] ;  /* 0x01400000f7107984 */ /* 0x0005220000000c00 */
        /* <DEDUP_REMOVED lines=15> */
[----:B------:R-:W-:Y:S01]  /*7570*/  IMAD R11, R52, UR10, RZ ;  /* 0x0000000a340b7c24 */ /* 0x000fe2000f8e02ff */
[----:B------:R-:W-:Y:S01]  /*7580*/  MOV R5, R10 ;  /* 0x0000000a00057202 */ /* 0x000fe20000000f00 */
[----:B------:R-:W-:Y:S02]  /*7590*/  ULDC.64 UR8, c[0x0][0x3f8] ;  /* 0x0000fe0000087ab9 */ /* 0x000fe40000000a00 */
[----:B------:R-:W-:-:S04]  /*75a0*/  IMAD.WIDE.U32 R8, R53, UR10, R4 ;  /* 0x0000000a35087c25 */ /* 0x000fc8000f8e0004 */
[----:B------:R-:W-:-:S05]  /*75b0*/  IMAD R4, R53, UR11, R11 ;  /* 0x0000000b35047c24 */ /* 0x000fca000f8e020b */
[----:B------:R-:W-:Y:S02]  /*75c0*/  IADD3 R5, R9, R4, RZ ;  /* 0x0000000409057210 */ /* 0x000fe40007ffe0ff */
[----:B------:R-:W-:-:S04]  /*75d0*/  LEA R4, P0, R8, UR8, 0x1 ;  /* 0x0000000808047c11 */ /* 0x000fc8000f8008ff */
[----:B------:R-:W-:-:S05]  /*75e0*/  LEA.HI.X R5, R8, UR9, R5, 0x1, P0 ;  /* 0x0000000908057c11 */ /* 0x000fca00080f0c05 */
[----:B-1----:R1:W-:Y:S04]  /*75f0*/  STG.E.128 desc[UR6][R4.64], R20 ;  /* 0x0000001404007986 */ /* 0x0023e8000c101d06 */
[----:B----4-:R1:W-:Y:S04]  /*7600*/  STG.E.128 desc[UR6][R4.64+0x80], R16 ;  /* 0x0000801004007986 */ /* 0x0103e8000c101d06 */
[----:B------:R1:W-:Y:S02]  /*7610*/  STG.E.128 desc[UR6][R4.64+0x100], R12 ;  /* 0x0001000c04007986 */ /* 0x0003e4000c101d06 */
.L_x_111:
[----:B------:R-:W-:Y:S05]  /*7620*/  BSYNC B0 ;  /* 0x0000000000007941 */ /* 0x000fea0003800000 */
.L_x_110:
[----:B------:R-:W-:Y:S05]  /*7630*/  @P1 BRA `(.L_x_112) ;  /* 0x0000000800681947 */ /* 0x000fea0003800000 */
[----:B-1----:R-:W-:Y:S01]  /*7640*/  IADD3 R4, P0, R53, 0x20, RZ ;  /* 0x0000002035047810 */ /* 0x002fe20007f1e0ff */
        /* <DEDUP_REMOVED lines=9> */
[----:B---3--:R1:W-:Y:S04]  /*76e0*/  STG.E.128 desc[UR6][R4.64], R48 ;  /* 0x0000003004007986 */ /* 0x0083e8000c101d06 */
[----:B------:R1:W-:Y:S04]  /*76f0*/  STG.E.128 desc[UR6][R4.64+0x80], R44 ;  /* 0x0000802c04007986 */ /* 0x0003e8000c101d06 */
[----:B------:R1:W-:Y:S01]  /*7700*/  STG.E.128 desc[UR6][R4.64+0x100], R40 ;  /* 0x0001002804007986 */ /* 0x0003e2000c101d06 */
[----:B------:R-:W-:Y:S05]  /*7710*/  BRA `(.L_x_112) ;  /* 0x0000000800307947 */ /* 0x000fea0003800000 */
.L_x_100:
[----:B------:R-:W-:Y:S02]  /*7720*/  UISETP.NE.AND UP0, UPT, UR22, -0x1, UPT ;  /* 0xffffffff1600788c */ /* 0x000fe4000bf05270 */
        /* <DEDUP_REMOVED lines=22> */
.L_x_113:
[----:B------:R-:W-:Y:S01]  /*7890*/  @UP0 UIADD3 UR14, UR16, UR22, URZ ;  /* 0x00000016100e0290 */ /* 0x000fe2000fffe03f */
        /* <DEDUP_REMOVED lines=20> */
.L_x_114:
[----:B------:R-:W1:Y:S01]  /*79e0*/  S2R R15, SR_TID.X ;  /* 0x00000000000f7919 */ /* 0x000e620000002100 */
[----:B------:R-:W-:Y:S01]  /*79f0*/  UIMAD UR12, UR19, UR8, URZ ;  /* 0x00000008130c72a4 */ /* 0x000fe2000f8e023f */
[----:B------:R-:W-:Y:S01]  /*7a00*/  IMAD.U32 R6, RZ, RZ, UR8 ;  /* 0x00000008ff067e24 */ /* 0x000fe2000f8e00ff */
[----:B------:R-:W-:Y:S01]  /*7a10*/  UIMAD UR5, UR21, -0x40, UR5 ;  /* 0xffffffc0150578a4 */ /* 0x000fe2000f8e0205 */
[----:B------:R-:W2:Y:S01]  /*7a20*/  S2R R16, SR_TID.X ;  /* 0x0000000000107919 */ /* 0x000ea20000002100 */
[----:B------:R-:W-:Y:S01]  /*7a30*/  UIMAD UR12, UR18, UR9, UR12 ;  /* 0x00000009120c72a4 */ /* 0x000fe2000f8e020c */
[----:B------:R-:W-:Y:S01]  /*7a40*/  IMAD.WIDE.U32 R6, R6, UR18, R4 ;  /* 0x0000001206067c25 */ /* 0x000fe2000f8e0004 */
[----:B------:R-:W-:Y:S04]  /*7a50*/  BSSY B0, `(.L_x_115) ;  /* 0x000001e000007945 */ /* 0x000fe80003800000 */
[----:B------:R-:W-:Y:S01]  /*7a60*/  IMAD.U32 R9, RZ, RZ, UR12 ;  /* 0x0000000cff097e24 */ /* 0x000fe2000f8e00ff */
[----:B------:R-:W-:Y:S01]  /*7a70*/  IADD3 R8, P0, R6, UR20, RZ ;  /* 0x0000001406087c10 */ /* 0x000fe2000ff1e0ff */
[----:B------:R-:W-:-:S02]  /*7a80*/  ULDC.64 UR12, c[0x0][0x468] ;  /* 0x00011a00000c7ab9 */ /* 0x000fc40000000a00 */
[----:B------:R-:W-:Y:S01]  /*7a90*/  UIMAD UR14, UR61, UR12, URZ ;  /* 0x0000000c3d0e72a4 */ /* 0x000fe2000f8e023f */
[----:B------:R-:W-:Y:S01]  /*7aa0*/  IADD3.X R9, R7, UR23, R9, P0, !PT ;  /* 0x0000001707097c10 */ /* 0x000fe200087fe409 */
[----:B------:R-:W-:Y:S02]  /*7ab0*/  IMAD.U32 R6, RZ, RZ, UR12 ;  /* 0x0000000cff067e24 */ /* 0x000fe4000f8e00ff */
[----:B------:R-:W-:Y:S02]  /*7ac0*/  UIMAD UR13, UR54, UR13, UR14 ;  /* 0x0000000d360d72a4 */ /* 0x000fe4000f8e020e */
[----:B------:R-:W-:-:S04]  /*7ad0*/  IMAD.WIDE.U32 R8, R6, UR54, R8 ;  /* 0x0000003606087c25 */ /* 0x000fc8000f8e0008 */
[----:B------:R-:W-:Y:S01]  /*7ae0*/  VIADD R12, R9, UR13 ;  /* 0x0000000d090c7c36 */ /* 0x000fe20008000000 */
[----:B-1----:R-:W-:-:S04]  /*7af0*/  SHF.R.S32.HI R15, RZ, 0x1f, R15 ;  /* 0x0000001fff0f7819 */ /* 0x002fc8000001140f */
[----:B--2---:R-:W-:-:S04]  /*7b00*/  LEA.HI R15, R15, R16, RZ, 0x3 ;  /* 0x000000100f0f7211 */ /* 0x004fc800078f18ff */
[----:B------:R-:W-:-:S04]  /*7b10*/  SHF.R.S32.HI R15, RZ, 0x3, R15 ;  /* 0x00000003ff0f7819 */ /* 0x000fc8000001140f */
[C---:B------:R-:W-:Y:S01]  /*7b20*/  ISETP.GE.AND P2, PT, R15.reuse, UR5, PT ;  /* 0x000000050f007c0c */ /* 0x040fe2000bf46270 */
[----:B------:R-:W-:Y:S01]  /*7b30*/  VIADD R10, R15, 0x20 ;  /* 0x000000200f0a7836 */ /* 0x000fe20000000000 */
[----:B------:R-:W-:-:S04]  /*7b40*/  SHF.R.S32.HI R14, RZ, 0x1f, R15 ;  /* 0x0000001fff0e7819 */ /* 0x000fc8000001140f */
[----:B------:R-:W-:-:S07]  /*7b50*/  ISETP.GE.AND P1, PT, R10, UR5, PT ;  /* 0x000000050a007c0c */ /* 0x000fce000bf26270 */
        /* <DEDUP_REMOVED lines=10> */
[----:B------:R1:W-:Y:S04]  /*7c00*/  STG.E.128 desc[UR6][R6.64], RZ ;  /* 0x000000ff06007986 */ /* 0x0003e8000c101d06 */
[----:B------:R1:W-:Y:S04]  /*7c10*/  STG.E.128 desc[UR6][R6.64+0x80], RZ ;  /* 0x000080ff06007986 */ /* 0x0003e8000c101d06 */
[----:B------:R1:W-:Y:S02]  /*7c20*/  STG.E.128 desc[UR6][R6.64+0x100], RZ ;  /* 0x000100ff06007986 */ /* 0x0003e4000c101d06 */
.L_x_116:
[----:B------:R-:W-:Y:S05]  /*7c30*/  BSYNC B0 ;  /* 0x0000000000007941 */ /* 0x000fea0003800000 */
.L_x_115:
[----:B------:R-:W-:Y:S04]  /*7c40*/  BSSY B0, `(.L_x_117) ;  /* 0x000000f000007945 */ /* 0x000fe80003800000 */
        /* <DEDUP_REMOVED lines=11> */
[----:B------:R2:W-:Y:S04]  /*7d00*/  STG.E.128 desc[UR6][R6.64], RZ ;  /* 0x000000ff06007986 */ /* 0x0005e8000c101d06 */
[----:B------:R2:W-:Y:S04]  /*7d10*/  STG.E.128 desc[UR6][R6.64+0x80], RZ ;  /* 0x000080ff06007986 */ /* 0x0005e8000c101d06 */
[----:B------:R2:W-:Y:S02]  /*7d20*/  STG.E.128 desc[UR6][R6.64+0x100], RZ ;  /* 0x000100ff06007986 */ /* 0x0005e4000c101d06 */
.L_x_118:
[----:B------:R-:W-:Y:S05]  /*7d30*/  BSYNC B0 ;  /* 0x0000000000007941 */ /* 0x000fea0003800000 */
.L_x_117:
[----:B-12---:R-:W-:Y:S01]  /*7d40*/  IMAD.U32 R6, RZ, RZ, UR10 ;  /* 0x0000000aff067e24 */ /* 0x006fe2000f8e00ff */
[----:B------:R-:W-:Y:S01]  /*7d50*/  UIMAD UR5, UR19, UR10, URZ ;  /* 0x0000000a130572a4 */ /* 0x000fe2000f8e023f */
[----:B------:R-:W-:Y:S01]  /*7d60*/  BSSY B0, `(.L_x_119) ;  /* 0x0000019000007945 */ /* 0x000fe20003800000 */
[----:B------:R-:W-:Y:S01]  /*7d70*/  ULDC.64 UR8, c[0x0][0x470] ;  /* 0x00011c0000087ab9 */ /* 0x000fe20000000a00 */
[----:B------:R-:W-:Y:S01]  /*7d80*/  IMAD.WIDE.U32 R4, R6, UR18, R4 ;  /* 0x0000001206047c25 */ /* 0x000fe2000f8e0004 */
[----:B------:R-:W-:Y:S02]  /*7d90*/  UIMAD UR5, UR18, UR11, UR5 ;  /* 0x0000000b120572a4 */ /* 0x000fe4000f8e0205 */
[----:B------:R-:W-:-:S04]  /*7da0*/  IADD3 R6, P0, R4, UR15, RZ ;  /* 0x0000000f04067c10 */ /* 0x000fc8000ff1e0ff */
        /* <DEDUP_REMOVED lines=20> */
.L_x_120:
[----:B------:R-:W-:Y:S05]  /*7ef0*/  BSYNC B0 ;  /* 0x0000000000007941 */ /* 0x000fea0003800000 */
.L_x_119:
        /* <DEDUP_REMOVED lines=14> */
.L_x_112:
[----:B------:R-:W-:Y:S05]  /*7fe0*/  BSYNC B1 ;  /* 0x0000000000017941 */ /* 0x000fea0003800000 */
.L_x_95:
[----:B------:R-:W-:Y:S02]  /*7ff0*/  ULDC UR5, c[0x0][0xc] ;  /* 0x0000030000057ab9 */ /* 0x000fe40000000800 */
[----:B------:R-:W-:-:S04]  /*8000*/  UIADD3 UR21, UR5, UR21, URZ ;  /* 0x0000001505157290 */ /* 0x000fc8000fffe03f */
[----:B------:R-:W-:-:S06]  /*8010*/  UISETP.GE.AND UP0, UPT, UR21, UR60, UPT ;  /* 0x0000003c1500728c */ /* 0x000fcc000bf06270 */
[----:B------:R-:W-:-:S13]  /*8020*/  PLOP3.LUT P0, PT, PT, PT, UP0, 0x80, 0x0 ;  /* 0x000000000000781c */ /* 0x000fda0003f0f008 */
[----:B------:R-:W-:Y:S05]  /*8030*/  @P0 BRA `(.L_x_121) ;  /* 0x0000000000040947 */ /* 0x000fea0003800000 */
[----:B------:R-:W-:Y:S05]  /*8040*/  BRA `(.L_x_122) ;  /* 0xffffff8800b47947 */ /* 0x000fea000383ffff */
.L_x_121:
[----:B------:R-:W-:Y:S05]  /*8050*/  EXIT ;  /* 0x000000000000794d */ /* 0x000fea0003800000 */
.L_x_123:
        /* <DEDUP_REMOVED lines=10> */
.L_x_1584:


//--------------------- .text._ZN5flash44flash_bwd_dq_dk_dv_loop_seqk_parallel_kernelI23Flash_bwd_kernel_traitsILi192ELi64ELi64ELi8ELi4ELi2ELi2ELb1ELb1EN7cutlass6half_tE19Flash_kernel_traitsILi192ELi64ELi64ELi8ES3_EELb0ELb0ELb0ELb1ELb0ELb0ELb0EEEvNS_16Flash_bwd_paramsE --------------------------
	.section	.text._ZN5flash44flash_bwd_dq_dk_dv_loop_seqk_parallel_kernelI23Flash_bwd_kernel_traitsILi192ELi64ELi64ELi8ELi4ELi2ELi2ELb1ELb1EN7cutlass6half_tE19Flash_kernel_traitsILi192ELi64ELi64ELi8ES3_EELb0ELb0ELb0ELb1ELb0ELb0ELb0EEEvNS_16Flash_bwd_paramsE,"ax",@progbits
	.align	128
        .global         _ZN5flash44flash_bwd_dq_dk_dv_loop_seqk_parallel_kernelI23Flash_bwd_kernel_traitsILi192ELi64ELi64ELi8ELi4ELi2ELi2ELb1ELb1EN7cutlass6half_tE19Flash_kernel_traitsILi192ELi64ELi64ELi8ES3_EELb0ELb0ELb0ELb1ELb0ELb0ELb0EEEvNS_16Flash_bwd_paramsE
        .type           _ZN5flash44flash_bwd_dq_dk_dv_loop_seqk_parallel_kernelI23Flash_bwd_kernel_traitsILi192ELi64ELi64ELi8ELi4ELi2ELi2ELb1ELb1EN7cutlass6half_tE19Flash_kernel_traitsILi192ELi64ELi64ELi8ES3_EELb0ELb0ELb0ELb1ELb0ELb0ELb0EEEvNS_16Flash_bwd_paramsE,@function
        .size           _ZN5flash44flash_bwd_dq_dk_dv_loop_seqk_parallel_kernelI23Flash_bwd_kernel_traitsILi192ELi64ELi64ELi8ELi4ELi2ELi2ELb1ELb1EN7cutlass6half_tE19Flash_kernel_traitsILi192ELi64ELi64ELi8ES3_EELb0ELb0ELb0ELb1ELb0ELb0ELb0EEEvNS_16Flash_bwd_paramsE,(.L_x_1585 - _ZN5flash44flash_bwd_dq_dk_dv_loop_seqk_parallel_kernelI23Flash_bwd_kernel_traitsILi192ELi64ELi64ELi8ELi4ELi2ELi2ELb1ELb1EN7cutlass6half_tE19Flash_kernel_traitsILi192ELi64ELi64ELi8ES3_EELb0ELb0ELb0ELb1ELb0ELb0ELb0EEEvNS_16Flash_bwd_paramsE)
        .other          _ZN5flash44flash_bwd_dq_dk_dv_loop_seqk_parallel_kernelI23Flash_bwd_kernel_traitsILi192ELi64ELi64ELi8ELi4ELi2ELi2ELb1ELb1EN7cutlass6half_tE19Flash_kernel_traitsILi192ELi64ELi64ELi8ES3_EELb0ELb0ELb0ELb1ELb0ELb0ELb0EEEvNS_16Flash_bwd_paramsE,@"STO_CUDA_ENTRY STV_DEFAULT"
_ZN5flash44flash_bwd_dq_dk_dv_loop_seqk_parallel_kernelI23Flash_bwd_kernel_traitsILi192ELi64ELi64ELi8ELi4ELi2ELi2ELb1ELb1EN7cutlass6half_tE19Flash_kernel_traitsILi192ELi64ELi64ELi8ES3_EELb0ELb0ELb0ELb1ELb0ELb0ELb0EEEvNS_16Flash_bwd_paramsE:
.text._ZN5flash44flash_bwd_dq_dk_dv_loop_seqk_parallel_kernelI23Flash_bwd_kernel_traitsILi192ELi64ELi64ELi8ELi4ELi2ELi2ELb1ELb1EN7cutlass6half_tE19Flash_kernel_traitsILi192ELi64ELi64ELi8ES3_EELb0ELb0ELb0ELb1ELb0ELb0ELb0EEEvNS_16Flash_bwd_paramsE:
        /* <DEDUP_REMOVED lines=15> */
[----:B------:R-:W3:Y:S08]  /*00f0*/  S2UR UR6, SR_CgaCtaId ;  /* 0x00000000000679c3 */ /* 0x000ef00000008800 */
[----:B------:R-:W4:Y:S08]  /*0100*/  S2UR UR45, SR_CTAID.Y ;  /* 0x00000000002d79c3 */ /* 0x000f300000002600 */
[----:B------:R-:W5:Y:S01]  /*0110*/  S2UR UR55, SR_CTAID.Z ;  /* 0x00000000003779c3 */ /* 0x000f620000002700 */
[----:B--2---:R-:W-:Y:S01]  /*0120*/  ULEA UR5, UR5, UR4, 0x18 ;  /* 0x0000000405057291 */ /* 0x004fe2000f8ec03f */
[----:B-1----:R-:W-:Y:S01]  /*0130*/  SHF.R.S32.HI R2, RZ, 0x1f, R8 ;  /* 0x0000001fff027819 */ /* 0x002fe20000011408 */
[----:B---3--:R-:W-:-:S03]  /*0140*/  ULEA UR4, UR6, UR7, 0x18 ;  /* 0x0000000706047291 */ /* 0x008fc6000f8ec03f */
[CC--:B------:R-:W-:Y:S02]  /*0150*/  LEA.HI R4, R2.reuse, R8.reuse, RZ, 0x5 ;  /* 0x0000000802047211 */ /* 0x0c0fe400078f28ff */
[CC--:B------:R-:W-:Y:S02]  /*0160*/  LEA.HI R11, R2.reuse, R8.reuse, RZ, 0x3 ;  /* 0x00000008020b7211 */ /* 0x0c0fe400078f18ff */
[CC--:B------:R-:W-:Y:S01]  /*0170*/  LEA.HI R3, R2.reuse, R8.reuse, RZ, 0x4 ;  /* 0x0000000802037211 */ /* 0x0c0fe200078f20ff */
[----:B----4-:R-:W-:Y:S01]  /*0180*/  USHF.R.S32.HI UR6, URZ, 0x1f, UR45 ;  /* 0x0000001f3f067899 */ /* 0x010fe2000801142d */
[CC--:B------:R-:W-:Y:S01]  /*0190*/  LEA.HI R15, R2.reuse, R8.reuse, RZ, 0x7 ;  /* 0x00000008020f7211 */ /* 0x0c0fe200078f38ff */
[----:B------:R-:W-:Y:S01]  /*01a0*/  USHF.L.U32 UR8, UR45, 0x7, URZ ;  /* 0x000000072d087899 */ /* 0x000fe2000800063f */
[CC--:B------:R-:W-:Y:S02]  /*01b0*/  LEA.HI R18, R2.reuse, R8.reuse, RZ, 0x6 ;  /* 0x0000000802127211 */ /* 0x0c0fe400078f30ff */
[----:B------:R-:W-:-:S02]  /*01c0*/  LEA.HI R2, R2, R8, RZ, 0x2 ;  /* 0x0000000802027211 */ /* 0x000fc400078f10ff */
[----:B------:R-:W-:Y:S01]  /*01d0*/  LOP3.LUT R6, R11, 0xfffffff8, RZ, 0xc0, !PT ;  /* 0xfffffff80b067812 */ /* 0x000fe200078ec0ff */
[----:B-----5:R-:W-:Y:S01]  /*01e0*/  USHF.R.S32.HI UR7, URZ, 0x1f, UR55 ;  /* 0x0000001f3f077899 */ /* 0x020fe20008011437 */
[----:B------:R-:W-:Y:S01]  /*01f0*/  LOP3.LUT R5, R3, 0xfffffff0, RZ, 0xc0, !PT ;  /* 0xfffffff003057812 */ /* 0x000fe200078ec0ff */
[----:B------:R-:W-:Y:S01]  /*0200*/  USHF.R.S32.HI UR61, URZ, 0x1f, UR55 ;  /* 0x0000001f3f3d7899 */ /* 0x000fe20008011437 */
[----:B------:R-:W-:Y:S01]  /*0210*/  LOP3.LUT R7, R2, 0x7ffffffc, RZ, 0xc0, !PT ;  /* 0x7ffffffc02077812 */ /* 0x000fe200078ec0ff */
[C---:B------:R-:W-:Y:S01]  /*0220*/  IMAD.IADD R6, R8.reuse, 0x1, -R6 ;  /* 0x0000000108067824 */ /* 0x040fe200078e0a06 */
[--C-:B------:R-:W-:Y:S01]  /*0230*/  SHF.R.S32.HI R0, RZ, 0x5, R4.reuse ;  /* 0x00000005ff007819 */ /* 0x100fe20000011404 */
[C---:B------:R-:W-:Y:S01]  /*0240*/  IMAD.IADD R9, R8.reuse, 0x1, -R5 ;  /* 0x0000000108097824 */ /* 0x040fe200078e0a05 */
[----:B------:R-:W-:Y:S01]  /*0250*/  SHF.R.S32.HI R12, RZ, 0x1f, R4 ;  /* 0x0000001fff0c7819 */ /* 0x000fe20000011404 */
[----:B------:R-:W-:Y:S01]  /*0260*/  IMAD.IADD R20, R8, 0x1, -R7 ;  /* 0x0000000108147824 */ /* 0x000fe200078e0a07 */
[--C-:B------:R-:W-:Y:S01]  /*0270*/  SHF.R.S32.HI R10, RZ, 0x2, R2.reuse ;  /* 0x00000002ff0a7819 */ /* 0x100fe20000011402 */
[----:B------:R-:W-:Y:S01]  /*0280*/  IMAD.SHL.U32 R22, R6, 0x8, RZ ;  /* 0x0000000806167824 */ /* 0x000fe200078e00ff */
[----:B------:R-:W-:-:S02]  /*0290*/  SHF.R.S32.HI R8, RZ, 0x1f, R2 ;  /* 0x0000001fff087819 */ /* 0x000fc40000011402 */
[-C--:B------:R-:W-:Y:S02]  /*02a0*/  LEA.HI R2, R4, R0.reuse, RZ, 0x1 ;  /* 0x0000000004027211 */ /* 0x080fe400078f08ff */
[----:B------:R-:W-:Y:S01]  /*02b0*/  LEA.HI R5, R12, R0, RZ, 0x2 ;  /* 0x000000000c057211 */ /* 0x000fe200078f10ff */
[----:B------:R-:W-:Y:S01]  /*02c0*/  STL [R1+0x50], R22 ;  /* 0x0000501601007387 */ /* 0x000fe20000100800 */
[----:B------:R-:W-:Y:S02]  /*02d0*/  SHF.R.S32.HI R7, RZ, 0x4, R3 ;  /* 0x00000004ff077819 */ /* 0x000fe40000011403 */
[----:B------:R-:W-:Y:S02]  /*02e0*/  SHF.R.S32.HI R4, RZ, 0x3, R11 ;  /* 0x00000003ff047819 */ /* 0x000fe4000001140b */
[----:B------:R-:W-:Y:S02]  /*02f0*/  LOP3.LUT R5, R5, 0xfffffffc, RZ, 0xc0, !PT ;  /* 0xfffffffc05057812 */ /* 0x000fe400078ec0ff */
[----:B------:R-:W-:Y:S01]  /*0300*/  LOP3.LUT R2, R2, 0xfffffffe, RZ, 0xc0, !PT ;  /* 0xfffffffe02027812 */ /* 0x000fe200078ec0ff */
[----:B------:R-:W-:Y:S01]  /*0310*/  IMAD.SHL.U32 R4, R4, 0x40, RZ ;  /* 0x0000004004047824 */ /* 0x000fe200078e00ff */
[----:B------:R-:W-:Y:S01]  /*0320*/  LEA.HI R3, R3, R7, RZ, 0x1 ;  /* 0x0000000703037211 */ /* 0x000fe200078f08ff */
[----:B------:R-:W-:Y:S01]  /*0330*/  IMAD.IADD R17, R0, 0x1, -R5 ;  /* 0x0000000100117824 */ /* 0x000fe200078e0a05 */
[----:B------:R-:W-:Y:S01]  /*0340*/  LOP3.LUT P4, RZ, R6, 0x4, RZ, 0xc0, !PT ;  /* 0x0000000406ff7812 */ /* 0x000fe2000788c0ff */
[----:B------:R-:W-:Y:S01]  /*0350*/  IMAD.IADD R16, R0, 0x1, -R2 ;  /* 0x0000000100107824 */ /* 0x000fe200078e0a02 */
[----:B------:R-:W-:-:S02]  /*0360*/  LOP3.LUT R3, R3, 0xfffffffe, RZ, 0xc0, !PT ;  /* 0xfffffffe03037812 */ /* 0x000fc400078ec0ff */
[----:B------:R-:W-:Y:S02]  /*0370*/  LOP3.LUT R0, R4, 0x1c0, RZ, 0xc0, !PT ;  /* 0x000001c004007812 */ /* 0x000fe400078ec0ff */
[----:B------:R-:W-:Y:S01]  /*0380*/  LEA.HI R2, R8, R10, RZ, 0x3 ;  /* 0x0000000a08027211 */ /* 0x000fe200078f18ff */
[----:B------:R-:W-:Y:S01]  /*0390*/  IMAD.IADD R13, R7, 0x1, -R3 ;  /* 0x00000001070d7824 */ /* 0x000fe200078e0a03 */
[----:B------:R-:W-:Y:S02]  /*03a0*/  LOP3.LUT R4, R0, 0x38, R22, 0xf8, !PT ;  /* 0x0000003800047812 */ /* 0x000fe400078ef816 */
[----:B------:R-:W-:Y:S01]  /*03b0*/  SHF.R.U32.HI R3, RZ, 0x3, R0 ;  /* 0x00000003ff037819 */ /* 0x000fe20000011600 */
[----:B------:R-:W-:Y:S01]  /*03c0*/  IMAD.SHL.U32 R0, R6, 0x40, RZ ;  /* 0x0000004006007824 */ /* 0x000fe200078e00ff */
[----:B------:R-:W-:Y:S01]  /*03d0*/  LOP3.LUT R2, R2, 0xfffffff8, RZ, 0xc0, !PT ;  /* 0xfffffff802027812 */ /* 0x000fe200078ec0ff */
[----:B------:R-:W-:Y:S01]  /*03e0*/  IMAD.SHL.U32 R12, R13, 0x200, RZ ;  /* 0x000002000d0c7824 */ /* 0x000fe200078e00ff */
[----:B------:R-:W-:Y:S01]  /*03f0*/  LOP3.LUT R14, R4, R3, RZ, 0x3c, !PT ;  /* 0x00000003040e7212 */ /* 0x000fe200078e3cff */
[----:B------:R-:W-:Y:S01]  /*0400*/  IMAD.SHL.U32 R3, R16, 0x10, RZ ;  /* 0x0000001010037824 */ /* 0x000fe200078e00ff */
[----:B------:R-:W-:Y:S01]  /*0410*/  SHF.R.S32.HI R4, RZ, 0x1f, R9 ;  /* 0x0000001fff047819 */ /* 0x000fe20000011409 */
[----:B------:R-:W-:Y:S01]  /*0420*/  IMAD.IADD R2, R10, 0x1, -R2 ;  /* 0x000000010a027824 */ /* 0x000fe200078e0a02 */
[----:B------:R-:W-:-:S02]  /*0430*/  LOP3.LUT R0, R0, 0x1c0, RZ, 0xc0, !PT ;  /* 0x000001c000007812 */ /* 0x000fc400078ec0ff */
[----:B------:R-:W-:Y:S02]  /*0440*/  LOP3.LUT P3, RZ, R6, 0x2, RZ, 0xc0, !PT ;  /* 0x0000000206ff7812 */ /* 0x000fe4000786c0ff */
[----:B------:R-:W-:Y:S02]  /*0450*/  SHF.R.S32.HI R6, RZ, 0x7, R15 ;  /* 0x00000007ff067819 */ /* 0x000fe4000001140f */
[----:B------:R-:W-:Y:S02]  /*0460*/  LEA.HI R15, R4, R9, RZ, 0x3 ;  /* 0x00000009040f7211 */ /* 0x000fe400078f18ff */
[C---:B------:R-:W-:Y:S02]  /*0470*/  LOP3.LUT R4, R0.reuse, 0x8, R11, 0xf8, !PT ;  /* 0x0000000800047812 */ /* 0x040fe400078ef80b */
[----:B------:R-:W-:Y:S02]  /*0480*/  SHF.R.U32.HI R10, RZ, 0x3, R0 ;  /* 0x00000003ff0a7819 */ /* 0x000fe40000011600 */
[----:B------:R-:W-:-:S02]  /*0490*/  LOP3.LUT R8, R0, 0x10, R3, 0xf8, !PT ;  /* 0x0000001000087812 */ /* 0x000fc400078ef803 */
[----:B------:R-:W-:Y:S02]  /*04a0*/  LOP3.LUT R0, R2, 0x1, RZ, 0xc0, !PT ;  /* 0x0000000102007812 */ /* 0x000fe400078ec0ff */
[----:B------:R-:W-:Y:S01]  /*04b0*/  LOP3.LUT R3, R4, R10, RZ, 0x3c, !PT ;  /* 0x0000000a04037212 */ /* 0x000fe200078e3cff */
[----:B------:R-:W-:Y:S01]  /*04c0*/  IMAD R4, R6, 0x800, R12 ;  /* 0x0000080006047824 */ /* 0x000fe200078e020c */
[----:B------:R-:W-:Y:S02]  /*04d0*/  ISETP.NE.U32.AND P0, PT, R0, 0x1, PT ;  /* 0x000000010000780c */ /* 0x000fe40003f05070 */
[----:B------:R-:W-:Y:S01]  /*04e0*/  SHF.R.S32.HI R0, RZ, 0x6, R18 ;  /* 0x00000006ff007819 */ /* 0x000fe20000011412 */
[----:B------:R-:W-:Y:S01]  /*04f0*/  IMAD.IADD R19, R4, 0x1, R3 ;  /* 0x0000000104137824 */ /* 0x000fe200078e0203 */
[----:B------:R-:W-:Y:S01]  /*0500*/  LOP3.LUT R5, R15, 0xfffffff8, RZ, 0xc0, !PT ;  /* 0xfffffff80f057812 */ /* 0x000fe200078ec0ff */
[C---:B------:R-:W-:Y:S01]  /*0510*/  IMAD.SHL.U32 R3, R2.reuse, 0x40, RZ ;  /* 0x0000004002037824 */ /* 0x040fe200078e00ff */
[----:B------:R-:W-:Y:S01]  /*0520*/  R2P PR, R2, 0x6 ;  /* 0x0000000602007804 */ /* 0x000fe20000000000 */
[----:B------:R-:W-:-:S02]  /*0530*/  IMAD R18, R0, 0x200, R14 ;  /* 0x0000020000127824 */ /* 0x000fc400078e020e */
[----:B------:R-:W-:Y:S01]  /*0540*/  IMAD.SHL.U32 R2, R0, 0x8, RZ ;  /* 0x0000000800027824 */ /* 0x000fe200078e00ff */
[----:B------:R-:W-:Y:S01]  /*0550*/  LOP3.LUT R0, R3, 0x1c0, RZ, 0xc0, !PT ;  /* 0x000001c003007812 */ /* 0x000fe200078ec0ff */
[----:B------:R-:W-:Y:S01]  /*0560*/  IMAD.IADD R7, R9, 0x1, -R5 ;  /* 0x0000000109077824 */ /* 0x000fe200078e0a05 */
[----:B------:R-:W-:Y:S01]  /*0570*/  LOP3.LUT R9, R8, 0x8, R11, 0xf8, !PT ;  /* 0x0000000808097812 */ /* 0x000fe200078ef80b */
[----:B------:R-:W-:Y:S01]  /*0580*/  IMAD.SHL.U32 R5, R6, 0x20, RZ ;  /* 0x0000002006057824 */ /* 0x000fe200078e00ff */
[----:B------:R-:W-:Y:S01]  /*0590*/  LOP3.LUT R2, R2, 0x18, RZ, 0xc0, !PT ;  /* 0x0000001802027812 */ /* 0x000fe200078ec0ff */
[----:B------:R-:W-:Y:S01]  /*05a0*/  IMAD.SHL.U32 R6, R13, 0x20, RZ ;  /* 0x000000200d067824 */ /* 0x000fe200078e00ff */
[----:B------:R-:W-:Y:S01]  /*05b0*/  SHF.R.U32.HI R3, RZ, 0x3, R0 ;  /* 0x00000003ff037819 */ /* 0x000fe20000011600 */
[----:B------:R-:W-:Y:S01]  /*05c0*/  IMAD.SHL.U32 R4, R20, 0x2, RZ ;  /* 0x0000000214047824 */ /* 0x000fe200078e00ff */
[----:B------:R-:W-:Y:S02]  /*05d0*/  LOP3.LUT R5, R0, 0x20, R5, 0xf8, !PT ;  /* 0x0000002000057812 */ /* 0x000fe400078ef805 */
[----:B------:R-:W-:Y:S01]  /*05e0*/  LOP3.LUT R11, R2, 0x20, R6, 0xf8, !PT ;  /* 0x00000020020b7812 */ /* 0x000fe200078ef806 */
[----:B------:R-:W-:Y:S01]  /*05f0*/  IMAD R6, R17, 0x400, R4 ;  /* 0x0000040011067824 */ /* 0x000fe200078e0204 */
[----:B------:R-:W-:Y:S01]  /*0600*/  LOP3.LUT R8, R3, R0, R2, 0x1e, !PT ;  /* 0x0000000003087212 */ /* 0x000fe200078e1e02 */
[----:B------:R-:W-:Y:S01]  /*0610*/  IMAD R0, R16, 0x400, R4 ;  /* 0x0000040010007824 */ /* 0x000fe200078e0204 */
[----:B------:R-:W-:Y:S01]  /*0620*/  LOP3.LUT R5, R5, R3, RZ, 0x3c, !PT ;  /* 0x0000000305057212 */ /* 0x000fe200078e3cff */
[C---:B------:R-:W-:Y:S01]  /*0630*/  IMAD.SHL.U32 R2, R7.reuse, 0x40, RZ ;  /* 0x0000004007027824 */ /* 0x040fe200078e00ff */
[----:B------:R-:W-:Y:S01]  /*0640*/  LOP3.LUT R3, R12, R9, R10, 0xf6, !PT ;  /* 0x000000090c037212 */ /* 0x000fe200078ef60a */
[----:B------:R-:W-:Y:S01]  /*0650*/  IMAD.IADD R12, R0, 0x1, R8 ;  /* 0x00000001000c7824 */ /* 0x000fe200078e0208 */
[----:B------:R-:W-:Y:S01]  /*0660*/  LOP3.LUT P6, RZ, R7, 0x4, RZ, 0xc0, !PT ;  /* 0x0000000407ff7812 */ /* 0x000fe200078cc0ff */
[----:B------:R-:W-:Y:S01]  /*0670*/  IMAD.SHL.U32 R9, R15, 0x40, RZ ;  /* 0x000000400f097824 */ /* 0x000fe200078e00ff */
[----:B------:R-:W-:Y:S01]  /*0680*/  LOP3.LUT R0, R2, 0x1c0, RZ, 0xc0, !PT ;  /* 0x000001c002007812 */ /* 0x000fe200078ec0ff */
[----:B------:R-:W-:Y:S01]  /*0690*/  IMAD.SHL.U32 R4, R13, 0x8, RZ ;  /* 0x000000080d047824 */ /* 0x000fe200078e00ff */
[----:B------:R-:W-:Y:S01]  /*06a0*/  LOP3.LUT P5, RZ, R7, 0x2, RZ, 0xc0, !PT ;  /* 0x0000000207ff7812 */ /* 0x000fe200078ac0ff */
[----:B------:R-:W-:Y:S01]  /*06b0*/  VIADD R13, R22, 0x40 ;  /* 0x00000040160d7836 */ /* 0x000fe20000000000 */
[----:B------:R-:W-:Y:S01]  /*06c0*/  SHF.R.U32.HI R2, RZ, 0x3, R0 ;  /* 0x00000003ff027819 */ /* 0x000fe20000011600 */
[----:B------:R-:W-:Y:S01]  /*06d0*/  IMAD.IADD R14, R6, 0x1, R5 ;  /* 0x00000001060e7824 */ /* 0x000fe200078e0205 */
[----:B------:R-:W-:Y:S01]  /*06e0*/  LOP3.LUT R9, R9, 0xfffffe00, RZ, 0xc0, !PT ;  /* 0xfffffe0009097812 */ /* 0x000fe200078ec0ff */
[----:B------:R-:W-:Y:S01]  /*06f0*/  IMAD.MOV.U32 R6, RZ, RZ, 0x20 ;  /* 0x00000020ff067424 */ /* 0x000fe200078e00ff */
[----:B------:R-:W-:Y:S01]  /*0700*/  LOP3.LUT R4, R0, 0x8, R4, 0xf8, !PT ;  /* 0x0000000800047812 */ /* 0x000fe200078ef804 */
[----:B------:R1:W-:Y:S01]  /*0710*/  STL [R1+0x6c], R13 ;  /* 0x00006c0d01007387 */ /* 0x0003e20000100800 */
[----:B------:R-:W-:Y:S01]  /*0720*/  LOP3.LUT R0, R2, R11, R0, 0x1e, !PT ;  /* 0x0000000b02007212 */ /* 0x000fe200078e1e00 */
        /* <DEDUP_REMOVED lines=8> */
[----:B------:R-:W-:Y:S01]  /*07b0*/  VIADD R0, R22, 0x80 ;  /* 0x0000008016007836 */ /* 0x000fe20000000000 */
[----:B------:R-:W-:Y:S01]  /*07c0*/  LEA R14, R14, UR5, 0x1 ;  /* 0x000000050e0e7c11 */ /* 0x000fe2000f8e08ff */
[----:B------:R-:W-:Y:S01]  /*07d0*/  IMAD.IADD R7, R7, 0x1, R2 ;  /* 0x0000000107077824 */ /* 0x000fe200078e0202 */
[----:B------:R-:W-:Y:S01]  /*07e0*/  LEA R3, R3, UR5, 0x1 ;  /* 0x0000000503037c11 */ /* 0x000fe2000f8e08ff */
        /* <DEDUP_REMOVED lines=8> */
[----:B------:R-:W-:Y:S01]  /*0870*/  IMAD.MOV.U32 R10, RZ, RZ, -0x10 ;  /* 0xfffffff0ff0a7424 */ /* 0x000fe200078e00ff */
[----:B------:R-:W-:-:S02]  /*0880*/  SEL R4, R5, 0xffffffc0, !P4 ;  /* 0xffffffc005047807 */ /* 0x000fc40006000000 */
[----:B------:R-:W-:Y:S02]  /*0890*/  LEA R8, R8, UR6, 0x1 ;  /* 0x0000000608087c11 */ /* 0x000fe4000f8e08ff */
[----:B------:R-:W-:Y:S02]  /*08a0*/  SEL R10, R10, 0x10, !P0 ;  /* 0x000000100a0a7807 */ /* 0x000fe40004000000 */
[----:B-1----:R-:W-:Y:S01]  /*08b0*/  LEA R13, R12, UR7, 0x1 ;  /* 0x000000070c0d7c11 */ /* 0x002fe2000f8e08ff */
[----:B------:R-:W-:Y:S01]  /*08c0*/  VIADD R12, R14, 0x20 ;  /* 0x000000200e0c7836 */ /* 0x000fe20000000000 */
[----:B------:R-:W-:Y:S01]  /*08d0*/  SEL R6, R6, 0xffffffe0, !P5 ;  /* 0xffffffe006067807 */ /* 0x000fe20006800000 */
[----:B------:R-:W-:Y:S01]  /*08e0*/  @P1 VIADD R12, R14, 0xffffffe0 ;  /* 0xffffffe00e0c1836 */ /* 0x000fe20000000000 */
[----:B------:R-:W-:Y:S02]  /*08f0*/  SEL R5, R5, 0xffffffc0, !P6 ;  /* 0xffffffc005057807 */ /* 0x000fe40007000000 */
[----:B--2---:R-:W-:Y:S01]  /*0900*/  LEA R0, R19, UR6, 0x1 ;  /* 0x0000000613007c11 */ /* 0x004fe2000f8e08ff */
[----:B------:R-:W-:-:S04]  /*0910*/  ULDC.64 UR6, c[0x0][0x208] ;  /* 0x0000820000067ab9 */ /* 0x000fc80000000a00 */
        /* <DEDUP_REMOVED lines=33> */
.L_x_168:
        /* <DEDUP_REMOVED lines=29> */
[----:B------:R-:W-:Y:S01]  /*0d00*/  IMAD.U32 R7, RZ, RZ, UR11 ;  /* 0x0000000bff077e24 */ /* 0x000fe2000f8e00ff */
[----:B------:R-:W-:-:S02]  /*0d10*/  UIADD3 UR8, UP0, UR16, UR12, URZ ;  /* 0x0000000c10087290 */ /* 0x000fc4000ff1e03f */
[----:B------:R-:W-:Y:S02]  /*0d20*/  UISETP.EQ.OR.EX UP4, UPT, UR13, URZ, !UP1, UP4 ;  /* 0x0000003f0d00728c */ /* 0x000fe4000cf82740 */
[----:B---3--:R-:W3:Y:S01]  /*0d30*/  @P1 LDG.E R10, desc[UR6][R6.64] ;  /* 0x00000006060a1981 */ /* 0x008ee2000c1e1900 */
[----:B------:R-:W-:Y:S01]  /*0d40*/  UIADD3.X UR5, UR5, UR13, URZ, UP0, !UPT ;  /* 0x0000000d05057290 */ /* 0x000fe200087fe43f */
[----:B------:R-:W-:Y:S02]  /*0d50*/  UMOV UR19, URZ ;  /* 0x0000003f00137c82 */ /* 0x000fe40008000000 */
[----:B------:R-:W-:Y:S01]  /*0d60*/  PLOP3.LUT P2, PT, PT, PT, UP4, 0x80, 0x0 ;  /* 0x000000000000781c */ /* 0x000fe20003f4f048 */
[----:B------:R-:W-:Y:S01]  /*0d70*/  @!UP3 ULDC.64 UR10, c[0x0][0x318] ;  /* 0x0000c600000abab9 */ /* 0x000fe20000000a00 */
[----:B-1----:R-:W-:Y:S02]  /*0d80*/  IMAD.U32 R4, RZ, RZ, UR15 ;  /* 0x0000000fff047e24 */ /* 0x002fe4000f8e00ff */
[----:B------:R-:W-:-:S05]  /*0d90*/  IMAD.U32 R5, RZ, RZ, UR14 ;  /* 0x0000000eff057e24 */ /* 0x000fca000f8e00ff */
[----:B----4-:R-:W4:Y:S04]  /*0da0*/  @P3 LDG.E R9, desc[UR6][R4.64] ;  /* 0x0000000604093981 */ /* 0x010f28000c1e1900 */
[----:B-----5:R1:W5:Y:S02]  /*0db0*/  @P3 LDG.E R6, desc[UR6][R4.64+0x4] ;  /* 0x0000040604063981 */ /* 0x020364000c1e1900 */
[----:B-1----:R-:W-:Y:S02]  /*0dc0*/  IMAD.U32 R4, RZ, RZ, UR8 ;  /* 0x00000008ff047e24 */ /* 0x002fe4000f8e00ff */
[----:B------:R-:W-:Y:S01]  /*0dd0*/  IMAD.U32 R5, RZ, RZ, UR5 ;  /* 0x00000005ff057e24 */ /* 0x000fe2000f8e00ff */
[----:B------:R-:W-:Y:S01]  /*0de0*/  @!UP3 UISETP.NE.U32.AND UP0, UPT, UR10, URZ, UPT ;  /* 0x0000003f0a00b28c */ /* 0x000fe2000bf05070 */
[----:B------:R-:W-:-:S03]  /*0df0*/  @!UP3 ULDC UR5, c[0x0][0x2cc] ;  /* 0x0000b3000005bab9 */ /* 0x000fc60000000800 */
[----:B------:R-:W5:Y:S01]  /*0e00*/  @!P2 LDG.E R7, desc[UR6][R4.64] ;  /* 0x000000060407a981 */ /* 0x000f62000c1e1900 */
        /* <DEDUP_REMOVED lines=21> */
.L_x_124:
        /* <DEDUP_REMOVED lines=15> */
[----:B------:R-:W-:-:S02]  /*1050*/  USHF.L.U32 UR16, UR45, 0x7, URZ ;  /* 0x000000072d107899 */ /* 0x000fc4000800063f */
[----:B------:R-:W-:Y:S02]  /*1060*/  UIMAD UR22, UR45, UR11, UR10 ;  /* 0x0000000b2d1672a4 */ /* 0x000fe4000f8e020a */
[----:B------:R-:W-:Y:S01]  /*1070*/  USHF.R.S32.HI UR23, URZ, 0x1f, UR57 ;  /* 0x0000001f3f177899 */ /* 0x000fe20008011439 */
        /* <DEDUP_REMOVED lines=11> */
[----:B------:R-:W-:-:S02]  /*1130*/  UISETP.NE.AND UP3, UPT, UR24, URZ, UPT ;  /* 0x0000003f1800728c */ /* 0x000fc4000bf65270 */
[----:B------:R-:W-:Y:S02]  /*1140*/  USEL UR54, UR14, UR16, !UP1 ;  /* 0x000000100e367287 */ /* 0x000fe4000c800000 */
[----:B--2---:R-:W-:Y:S02]  /*1150*/  UIMAD.WIDE.U32 UR32, UR5, UR12, URZ ;  /* 0x0000000c052072a5 */ /* 0x004fe4000f8e003f */
[----:B------:R-:W-:Y:S02]  /*1160*/  UIADD3 UR47, UR15, UR22, URZ ;  /* 0x000000160f2f7290 */ /* 0x000fe4000fffe03f */
[----:B------:R-:W-:Y:S02]  /*1170*/  UIMAD UR50, UR5, UR13, UR33 ;  /* 0x0000000d053272a4 */ /* 0x000fe4000f8e0221 */
[----:B------:R-:W-:Y:S01]  /*1180*/  @!UP1 UIMAD UR5, UR56, UR10, URZ ;  /* 0x0000000a380592a4 */ /* 0x000fe2000f8e023f */
[----:B------:R-:W-:Y:S01]  /*1190*/  @UP1 ULDC.64 UR12, c[0x0][0x420] ;  /* 0x00010800000c1ab9 */ /* 0x000fe20000000a00 */
[----:B------:R-:W-:Y:S01]  /*11a0*/  ULDC UR37, c[0x0][0x2c4] ;  /* 0x0000b10000257ab9 */ /* 0x000fe20000000800 */
        /* <DEDUP_REMOVED lines=15> */
[----:B------:R-:W-:-:S02]  /*12a0*/  UIMAD.WIDE.U32 UR14, UR10, UR12, URZ ;  /* 0x0000000c0a0e72a5 */ /* 0x000fc4000f8e003f */
[----:B------:R-:W-:Y:S02]  /*12b0*/  UIMAD UR5, UR10, UR5, UR16 ;  /* 0x000000050a0572a4 */ /* 0x000fe4000f8e0210 */
[----:B------:R-:W-:Y:S02]  /*12c0*/  UIMAD.WIDE.U32 UR12, UR10, UR9, URZ ;  /* 0x000000090a0c72a5 */ /* 0x000fe4000f8e003f */
[----:B------:R-:W-:Y:S02]  /*12d0*/  UIADD3 UR46, UR15, UR5, URZ ;  /* 0x000000050f2e7290 */ /* 0x000fe4000fffe03f */
[----:B------:R-:W-:Y:S01]  /*12e0*/  USEL UR53, UR14, UR12, !UP1 ;  /* 0x0000000c0e357287 */ /* 0x000fe2000c800000 */
[----:B-1----:R-:W-:Y:S01]  /*12f0*/  IMAD.MOV R4, RZ, RZ, -R5 ;  /* 0x000000ffff047224 */ /* 0x002fe200078e0a05 */
[----:B------:R-:W-:Y:S02]  /*1300*/  @UP3 UIMAD UR5, UR45, UR37, URZ ;  /* 0x000000252d0532a4 */ /* 0x000fe4000f8e023f */
[----:B------:R-:W-:Y:S01]  /*1310*/  UIMAD UR16, UR11, UR9, URZ ;  /* 0x000000090b1072a4 */ /* 0x000fe2000f8e023f */
[----:B------:R-:W-:Y:S01]  /*1320*/  IMAD R6, R4, R8, RZ ;  /* 0x0000000804067224 */ /* 0x000fe200078e02ff */
[----:B------:R-:W-:Y:S01]  /*1330*/  ULOP3.LUT UR12, UR44, 0xffffffc0, URZ, 0xc0, !UPT ;  /* 0xffffffc02c0c7892 */ /* 0x000fe2000f8ec03f */
[----:B------:R-:W-:Y:S01]  /*1340*/  IMAD.MOV.U32 R4, RZ, RZ, RZ ;  /* 0x000000ffff047224 */ /* 0x000fe200078e00ff */
[----:B------:R-:W-:-:S02]  /*1350*/  UISETP.NE.AND UP0, UPT, UR26, -0x1, UPT ;  /* 0xffffffff1a00788c */ /* 0x000fc4000bf05270 */
[----:B------:R-:W-:Y:S01]  /*1360*/  UIMAD UR30, UR9, UR29, URZ ;  /* 0x0000001d091e72a4 */ /* 0x000fe2000f8e023f */
[----:B------:R-:W-:Y:S01]  /*1370*/  IMAD.HI.U32 R4, R5, R6, R4 ;  /* 0x0000000605047227 */ /* 0x000fe200078e0004 */
[----:B------:R-:W-:Y:S01]  /*1380*/  MOV R5, R7 ;  /* 0x0000000700057202 */ /* 0x000fe20000000f00 */
[----:B------:R-:W-:Y:S02]  /*1390*/  USHF.L.U64.HI UR18, UR45, 0x7, UR56 ;  /* 0x000000072d127899 */ /* 0x000fe40008010238 */
[----:B------:R-:W-:Y:S02]  /*13a0*/  @UP3 USEL UR5, UR5, UR9, !UP1 ;  /* 0x0000000905053287 */ /* 0x000fe4000c800000 */
[----:B------:R-:W-:Y:S01]  /*13b0*/  IMAD.HI.U32 R4, R4, R5, RZ ;  /* 0x0000000504047227 */ /* 0x000fe200078e00ff */
[----:B------:R-:W-:Y:S02]  /*13c0*/  @UP1 UIADD3 UR46, UR13, UR16, URZ ;  /* 0x000000100d2e1290 */ /* 0x000fe4000fffe03f */
[----:B------:R-:W-:Y:S01]  /*13d0*/  UIADD3 UR20, UR12, -0x40, URZ ;  /* 0xffffffc00c147890 */ /* 0x000fe2000fffe03f */
[----:B------:R-:W-:Y:S01]  /*13e0*/  IMAD.MOV R6, RZ, RZ, -R4 ;  /* 0x000000ffff067224 */ /* 0x000fe200078e0a04 */
[----:B------:R-:W-:Y:S01]  /*13f0*/  @UP3 ULDC UR13, c[0x0][0x2e4] ;  /* 0x0000b900000d3ab9 */ /* 0x000fe20000000800 */
[----:B------:R-:W-:-:S02]  /*1400*/  @UP1 UIADD3 UR47, UR17, UR30, URZ ;  /* 0x0000001e112f1290 */ /* 0x000fc4000fffe03f */
[C---:B------:R-:W-:Y:S01]  /*1410*/  IMAD R5, R8.reuse, R6, R5 ;  /* 0x0000000608057224 */ /* 0x040fe200078e0205 */
[----:B------:R-:W-:Y:S02]  /*1420*/  USEL UR18, UR18, URZ, UP2 ;  /* 0x0000003f12127287 */ /* 0x000fe40009000000 */
[----:B------:R-:W-:Y:S02]  /*1430*/  @!UP3 UIMAD UR12, UR45, UR58, UR55 ;  /* 0x0000003a2d0cb2a4 */ /* 0x000fe4000f8e0237 */
[----:B------:R-:W-:Y:S01]  /*1440*/  ISETP.GT.U32.AND P1, PT, R8, R5, PT ;  /* 0x000000050800720c */ /* 0x000fe20003f24070 */
[----:B------:R-:W-:Y:S02]  /*1450*/  @UP3 UIMAD UR17, UR55, UR13, UR5 ;  /* 0x0000000d371132a4 */ /* 0x000fe4000f8e0205 */
[----:B------:R-:W-:Y:S02]  /*1460*/  USHF.R.S32.HI UR16, URZ, 0x1f, UR20 ;  /* 0x0000001f3f107899 */ /* 0x000fe40008011414 */
[----:B------:R-:W-:-:S02]  /*1470*/  UIADD3 UR5, UP2, UR20, UR36, URZ ;  /* 0x0000002414057290 */ /* 0x000fc4000ff5e03f */
[----:B------:R-:W-:Y:S01]  /*1480*/  @!UP3 UIMAD UR17, UR12, UR37, URZ ;  /* 0x000000250c11b2a4 */ /* 0x000fe2000f8e023f */
[----:B------:R-:W-:Y:S01]  /*1490*/  ULDC.U8 UR25, c[0x0][0x480] ;  /* 0x0001200000197ab9 */ /* 0x000fe20000000000 */
[----:B------:R-:W-:Y:S02]  /*14a0*/  UIADD3.X UR12, UR16, UR18, URZ, UP2, !UPT ;  /* 0x00000012100c7290 */ /* 0x000fe400097fe43f */
[----:B------:R-:W-:Y:S02]  /*14b0*/  UIMAD UR11, UR11, UR5, URZ ;  /* 0x000000050b0b72a4 */ /* 0x000fe4000f8e023f */
[----:B------:R-:W-:Y:S01]  /*14c0*/  @!P1 IMAD.IADD R5, R5, 0x1, -R8 ;  /* 0x0000000105059824 */ /* 0x000fe200078e0a08 */
[----:B------:R-:W-:Y:S01]  /*14d0*/  @!P1 IADD3 R4, R4, 0x1, RZ ;  /* 0x0000000104049810 */ /* 0x000fe20007ffe0ff */
[----:B------:R-:W-:Y:S01]  /*14e0*/  @UP0 UIADD3 UR21, UR19, UR26, URZ ;  /* 0x0000001a13150290 */ /* 0x000fe2000fffe03f */
[----:B------:R-:W-:Y:S01]  /*14f0*/  PLOP3.LUT P1, PT, PT, PT, UP0, 0x80, 0x0 ;  /* 0x000000000000781c */ /* 0x000fe20003f2f008 */
[----:B------:R-:W-:Y:S01]  /*1500*/  @UP0 UIADD3 UR31, UR19, UR26, URZ ;  /* 0x0000001a131f0290 */ /* 0x000fe2000fffe03f */
[----:B------:R-:W-:Y:S01]  /*1510*/  ISETP.GE.U32.AND P0, PT, R5, R8, PT ;  /* 0x000000080500720c */ /* 0x000fe20003f06070 */
[----:B------:R-:W-:Y:S01]  /*1520*/  UISETP.NE.AND UP4, UPT, UR25, URZ, UPT ;  /* 0x0000003f1900728c */ /* 0x000fe2000bf85270 */
[----:B------:R-:W-:Y:S01]  /*1530*/  LOP3.LUT R5, R9, UR55, RZ, 0x3c, !PT ;  /* 0x0000003709057c12 */ /* 0x000fe2000f8e3cff */
[----:B------:R-:W-:Y:S01]  /*1540*/  @UP0 ULDC.64 UR22, c[0x0][0x250] ;  /* 0x0000940000160ab9 */ /* 0x000fe20000000a00 */
[----:B------:R-:W-:Y:S01]  /*1550*/  @UP0 ULDC.64 UR24, c[0x0][0x248] ;  /* 0x0000920000180ab9 */ /* 0x000fe20000000a00 */
[----:B------:R-:W-:Y:S01]  /*1560*/  UIMAD.WIDE.U32 UR36, UR10, UR5, URZ ;  /* 0x000000050a2472a5 */ /* 0x000fe2000f8e003f */
[----:B------:R-:W-:Y:S01]  /*1570*/  ISETP.GE.AND P2, PT, R5, RZ, PT ;  /* 0x000000ff0500720c */ /* 0x000fe20003f46270 */
[----:B------:R-:W-:-:S02]  /*1580*/  UIMAD UR5, UR10, UR12, UR11 ;  /* 0x0000000c0a0572a4 */ /* 0x000fc4000f8e020b */
[----:B------:R-:W-:Y:S02]  /*1590*/  @UP0 UIMAD.WIDE.U32 UR14, UR21, UR24, URZ ;  /* 0x00000018150e02a5 */ /* 0x000fe4000f8e003f */
[----:B------:R-:W-:Y:S02]  /*15a0*/  @UP0 UIMAD.WIDE.U32 UR10, UR31, UR22, URZ ;  /* 0x000000161f0a02a5 */ /* 0x000fe4000f8e003f */
[----:B------:R-:W-:Y:S01]  /*15b0*/  @P0 VIADD R4, R4, 0x1 ;  /* 0x0000000104040836 */ /* 0x000fe20000000000 */
[----:B------:R-:W-:Y:S01]  /*15c0*/  UIMAD UR49, UR55, UR59, URZ ;  /* 0x0000003b373172a4 */ /* 0x000fe2000f8e023f */
[----:B------:R-:W-:Y:S01]  /*15d0*/  PLOP3.LUT P0, PT, PT, PT, UP3, 0x80, 0x0 ;  /* 0x000000000000781c */ /* 0x000fe20003f0f038 */
[----:B------:R-:W-:Y:S01]  /*15e0*/  @UP0 UIMAD UR13, UR21, UR25, URZ ;  /* 0x00000019150d02a4 */ /* 0x000fe2000f8e023f */
[----:B------:R-:W-:Y:S01]  /*15f0*/  IMAD.MOV.U32 R17, RZ, RZ, R4 ;  /* 0x000000ffff117224 */ /* 0x000fe200078e0004 */
[----:B------:R-:W-:Y:S02]  /*1600*/  @UP0 UIMAD UR12, UR31, UR23, URZ ;  /* 0x000000171f0c02a4 */ /* 0x000fe4000f8e023f */
[----:B------:R-:W-:-:S02]  /*1610*/  USEL UR51, UR32, URZ, UP4 ;  /* 0x0000003f20337287 */ /* 0x000fc4000a000000 */
[----:B------:R-:W-:Y:S01]  /*1620*/  USHF.R.S32.HI UR42, URZ, 0x1f, UR27 ;  /* 0x0000001f3f2a7899 */ /* 0x000fe2000801141b */
[----:B------:R-:W-:Y:S01]  /*1630*/  @!P2 IADD3 R17, -R17, RZ, RZ ;  /* 0x000000ff1111a210 */ /* 0x000fe20007ffe1ff */
[----:B------:R-:W-:Y:S01]  /*1640*/  @!UP1 UIADD3 UR48, UR39, UR33, URZ ;  /* 0x0000002127309290 */ /* 0x000fe2000fffe03f */
[----:B------:R-:W-:Y:S01]  /*1650*/  @!P3 LOP3.LUT R17, RZ, R9, RZ, 0x33, !PT ;  /* 0x00000009ff11b212 */ /* 0x000fe200078e33ff */
[----:B------:R-:W-:Y:S02]  /*1660*/  USHF.R.S32.HI UR52, URZ, 0x1f, UR49 ;  /* 0x0000001f3f347899 */ /* 0x000fe40008011431 */
[----:B------:R-:W-:Y:S02]  /*1670*/  @UP0 UIADD3 UR43, UR11, UR12, URZ ;  /* 0x0000000c0b2b0290 */ /* 0x000fe4000fffe03f */
[----:B------:R-:W-:Y:S02]  /*1680*/  USEL UR50, UR50, URZ, UP4 ;  /* 0x0000003f32327287 */ /* 0x000fe4000a000000 */
[----:B------:R-:W-:-:S02]  /*1690*/  UIADD3 UR21, UR37, UR5, URZ ;  /* 0x0000000525157290 */ /* 0x000fc4000fffe03f */
        /* <DEDUP_REMOVED lines=16> */
.L_x_126:
        /* <DEDUP_REMOVED lines=13> */
.L_x_127:
        /* <DEDUP_REMOVED lines=11> */
.L_x_128:
[----:B------:R-:W-:-:S04]  /*1920*/  UIMAD UR9, UR45, UR58, UR55 ;  /* 0x0000003a2d0972a4 */ /* 0x000fc8000f8e0237 */
[----:B------:R-:W-:-:S12]  /*1930*/  UIMAD UR9, UR9, UR57, URZ ;  /* 0x00000039090972a4 */ /* 0x000fd8000f8e023f */
.L_x_129:
[----:B------:R-:W2:Y:S01]  /*1940*/  LDL.64 R8, [R1+0x50] ;  /* 0x0000500001087983 */ /* 0x000ea20000100a00 */
[----:B------:R-:W1:Y:S01]  /*1950*/  LDC.64 R18, c[0x0][0x420] ;  /* 0x00010800ff127b82 */ /* 0x000e620000000a00 */
[----:B------:R-:W-:Y:S02]  /*1960*/  ULDC.64 UR10, c[0x0][0x428] ;  /* 0x00010a00000a7ab9 */ /* 0x000fe40000000a00 */
[----:B------:R3:W2:Y:S01]  /*1970*/  LDL.64 R44, [R1+0x50] ;  /* 0x00005000012c7983 */ /* 0x0006a20000100a00 */
[----:B------:R-:W-:Y:S01]  /*1980*/  UIMAD UR14, UR59, UR58, URZ ;  /* 0x0000003a3b0e72a4 */ /* 0x000fe2000f8e023f */
[----:B------:R-:W-:Y:S01]  /*1990*/  BSSY B1, `(.L_x_125) ;  /* 0x00007e7000017945 */ /* 0x000fe20003800000 */
[----:B------:R-:W-:Y:S01]  /*19a0*/  UIADD3 UR18, UR20, UR9, URZ ;  /* 0x0000000914127290 */ /* 0x000fe2000fffe03f */
[----:B------:R-:W4:Y:S01]  /*19b0*/  S2R R39, SR_TID.X ;  /* 0x0000000000277919 */ /* 0x000f220000002100 */
[----:B------:R-:W-:Y:S02]  /*19c0*/  UIMAD UR9, UR61, UR10, URZ ;  /* 0x0000000a3d0972a4 */ /* 0x000fe4000f8e023f */
[----:B------:R-:W-:-:S02]  /*19d0*/  UISETP.GE.AND UP2, UPT, UR34, 0x1, UPT ;  /* 0x000000012200788c */ /* 0x000fc4000bf46270 */
[----:B------:R-:W-:Y:S01]  /*19e0*/  UIMAD UR15, UR55, UR11, UR9 ;  /* 0x0000000b370f72a4 */ /* 0x000fe2000f8e0209 */
[----:B------:R-:W-:Y:S01]  /*19f0*/  ULDC.64 UR12, c[0x0][0x258] ;  /* 0x00009600000c7ab9 */ /* 0x000fe20000000a00 */
[----:B------:R-:W-:Y:S01]  /*1a00*/  ULDC.64 UR40, c[0x0][0x478] ;  /* 0x00011e0000287ab9 */ /* 0x000fe20000000a00 */
[----:B------:R-:W-:Y:S01]  /*1a10*/  UIMAD UR9, UR61, UR12, URZ ;  /* 0x0000000c3d0972a4 */ /* 0x000fe2000f8e023f */
[----:B------:R-:W-:Y:S01]  /*1a20*/  ULDC.64 UR38, c[0x0][0x2b0] ;  /* 0x0000ac0000267ab9 */ /* 0x000fe20000000a00 */
[----:B------:R-:W-:Y:S02]  /*1a30*/  ULEA.HI.SX32 UR33, UR44, 0xffffffff, 0x1a ;  /* 0xffffffff2c217891 */ /* 0x000fe4000f8fd23f */
[----:B------:R-:W-:Y:S01]  /*1a40*/  UIMAD UR9, UR55, UR13, UR9 ;  /* 0x0000000d370972a4 */ /* 0x000fe2000f8e0209 */
        /* <DEDUP_REMOVED lines=11> */
[----:B-1----:R-:W-:-:S03]  /*1b00*/  IMAD R8, R18, UR16, RZ ;  /* 0x0000001012087c24 */ /* 0x002fc6000f8e02ff */
[----:B------:R-:W-:Y:S01]  /*1b10*/  SHF.R.S32.HI R45, RZ, 0x1f, R44 ;  /* 0x0000001fff2d7819 */ /* 0x000fe2000001142c */
[----:B------:R-:W-:Y:S01]  /*1b20*/  IMAD R9, R19, UR20, R8 ;  /* 0x0000001413097c24 */ /* 0x000fe2000f8e0208 */
[----:B------:R-:W-:Y:S01]  /*1b30*/  IADD3 R4, P0, R44, UR5, RZ ;  /* 0x000000052c047c10 */ /* 0x000fe2000ff1e0ff */
[----:B------:R-:W-:Y:S01]  /*1b40*/  USHF.L.U32 UR5, UR14, 0x6, URZ ;  /* 0x000000060e057899 */ /* 0x000fe2000800063f */
[----:B------:R-:W-:Y:S02]  /*1b50*/  IMAD.WIDE.U32 R6, R6, UR28, R44 ;  /* 0x0000001c06067c25 */ /* 0x000fe4000f8e002c */
[----:B------:R-:W-:Y:S01]  /*1b60*/  IADD3.X R5, R45, UR48, RZ, P0, !PT ;  /* 0x000000302d057c10 */ /* 0x000fe200087fe4ff */
[----:B------:R-:W-:Y:S01]  /*1b70*/  USHF.R.S32.HI UR11, URZ, 0x1f, UR5 ;  /* 0x0000001f3f0b7899 */ /* 0x000fe20008011405 */
[----:B------:R3:W-:Y:S01]  /*1b80*/  STL [R1+0x54], R45 ;  /* 0x0000542d01007387 */ /* 0x0007e20000100800 */
[----:B------:R-:W-:Y:S01]  /*1b90*/  IADD3 R8, P0, R6, UR54, RZ ;  /* 0x0000003606087c10 */ /* 0x000fe2000ff1e0ff */
[----:B------:R-:W-:Y:S01]  /*1ba0*/  IMAD.WIDE.U32 R4, R18, UR20, R4 ;  /* 0x0000001412047c25 */ /* 0x000fe2000f8e0004 */
[----:B------:R-:W-:-:S03]  /*1bb0*/  UIADD3 UR20, UR20, UR17, URZ ;  /* 0x0000001114147290 */ /* 0x000fc6000fffe03f */
        /* <DEDUP_REMOVED lines=8> */
[----:B------:R-:W-:Y:S02]  /*1c40*/  UIADD3.X UR5, UR21, UR11, UR52, UP1, UP0 ;  /* 0x0000000b15057290 */ /* 0x000fe40008fe0434 */
[----:B------:R-:W-:Y:S01]  /*1c50*/  VIADD R7, R5, UR15 ;  /* 0x0000000f05077c36 */ /* 0x000fe20008000000 */
[----:B------:R-:W-:Y:S01]  /*1c60*/  UIADD3 UR10, UP1, UP0, UR51, UR10, UR53 ;  /* 0x0000000a330a7290 */ /* 0x000fe2000f83e035 */
[----:B------:R-:W-:Y:S01]  /*1c70*/  IMAD.IADD R21, R39, 0x1, -R6 ;  /* 0x0000000127157824 */ /* 0x000fe200078e0a06 */
[----:B------:R-:W-:Y:S01]  /*1c80*/  UIMAD.WIDE UR20, UR20, 0x4, UR38 ;  /* 0x00000004141478a5 */ /* 0x000fe2000f8e0226 */
[----:B------:R-:W-:Y:S01]  /*1c90*/  IMAD.MOV.U32 R6, RZ, RZ, R4 ;  /* 0x000000ffff067224 */ /* 0x000fe200078e0004 */
[----:B------:R-:W-:Y:S01]  /*1ca0*/  UIADD3.X UR5, UR50, UR5, UR46, UP1, UP0 ;  /* 0x0000000532057290 */ /* 0x000fe20008fe042e */
[----:B------:R-:W-:Y:S01]  /*1cb0*/  IMAD R5, R31, UR14, R21 ;  /* 0x0000000e1f057c24 */ /* 0x000fe2000f8e0215 */
[----:B------:R-:W-:Y:S01]  /*1cc0*/  ULDC.64 UR14, c[0x0][0x3e0] ;  /* 0x0000f800000e7ab9 */ /* 0x000fe20000000a00 */
[----:B------:R-:W-:-:S03]  /*1cd0*/  IMAD.WIDE.U32 R8, R10, UR55, R8 ;  /* 0x000000370a087c25 */ /* 0x000fc6000f8e0008 */
[C---:B------:R-:W-:Y:S01]  /*1ce0*/  IADD3 R4, P0, R5.reuse, UR10, RZ ;  /* 0x0000000a05047c10 */ /* 0x040fe2000ff1e0ff */
[----:B------:R-:W-:Y:S01]  /*1cf0*/  ULDC.64 UR10, c[0x0][0x400] ;  /* 0x00010000000a7ab9 */ /* 0x000fe20000000a00 */
[-C--:B------:R-:W-:Y:S01]  /*1d00*/  IMAD R10, R40, R18.reuse, RZ ;  /* 0x00000012280a7224 */ /* 0x080fe200078e02ff */
[----:B------:R-:W-:Y:S01]  /*1d10*/  LEA R24, P2, R8, UR16, 0x1 ;  /* 0x0000001008187c11 */ /* 0x000fe2000f8408ff */
[----:B------:R-:W-:Y:S01]  /*1d20*/  IMAD.WIDE.U32 R6, R26, R18, R6 ;  /* 0x000000121a067225 */ /* 0x000fe200078e0006 */
[----:B------:R-:W-:Y:S02]  /*1d30*/  LEA.HI.X.SX32 R5, R5, UR5, 0x1, P0 ;  /* 0x0000000505057c11 */ /* 0x000fe400080f0eff */
[----:B------:R-:W-:Y:S01]  /*1d40*/  LEA R34, P0, R4, UR10, 0x2 ;  /* 0x0000000a04227c11 */ /* 0x000fe2000f8010ff */
[----:B------:R-:W-:Y:S01]  /*1d50*/  IMAD R10, R26, R19, R10 ;  /* 0x000000131a0a7224 */ /* 0x000fe200078e020a */
[----:B------:R-:W-:Y:S01]  /*1d60*/  LEA R22, P1, R6, UR14, 0x1 ;  /* 0x0000000e06167c11 */ /* 0x000fe2000f8208ff */
[----:B------:R-:W-:Y:S01]  /*1d70*/  VIADD R30, R9, UR9 ;  /* 0x00000009091e7c36 */ /* 0x000fe20008000000 */
[----:B------:R-:W-:Y:S01]  /*1d80*/  LEA.HI.X R35, R4, UR11, R5, 0x2, P0 ;  /* 0x0000000b04237c11 */ /* 0x000fe200080f1405 */
[----:B------:R-:W-:Y:S01]  /*1d90*/  IMAD.IADD R27, R7, 0x1, R10 ;  /* 0x00000001071b7824 */ /* 0x000fe200078e020a */
[----:B------:R-:W-:Y:S01]  /*1da0*/  PLOP3.LUT P0, PT, PT, PT, UP2, 0x80, 0x0 ;  /* 0x000000000000781c */ /* 0x000fe20003f0f028 */
[----:B------:R-:W-:Y:S01]  /*1db0*/  UIMAD.WIDE UR10, UR18, 0x4, UR40 ;  /* 0x00000004120a78a5 */ /* 0x000fe2000f8e0228 */
[----:B------:R-:W-:-:S02]  /*1dc0*/  LEA.HI.X R25, R8, UR17, R30, 0x1, P2 ;  /* 0x0000001108197c11 */ /* 0x000fc400090f0c1e */
[----:B------:R-:W-:-:S09]  /*1dd0*/  LEA.HI.X R23, R6, UR15, R27, 0x1, P1 ;  /* 0x0000000f06177c11 */ /* 0x000fd200088f0c1b */
[----:B---3--:R-:W-:Y:S05]  /*1de0*/  @!P0 BRA `(.L_x_130) ;  /* 0x0000007000008947 */ /* 0x008fea0003800000 */
[----:B------:R-:W2:Y:S01]  /*1df0*/  LDL R42, [R1+0x2c] ;  /* 0x00002c00012a7983 */ /* 0x000ea20000100800 */
[----:B------:R-:W-:Y:S01]  /*1e00*/  PLOP3.LUT P1, PT, PT, PT, UP4, 0x80, 0x0 ;  /* 0x000000000000781c */ /* 0x000fe20003f2f048 */
[----:B------:R-:W-:Y:S01]  /*1e10*/  UIMAD UR5, UR42, UR22, URZ ;  /* 0x000000162a0572a4 */ /* 0x000fe2000f8e023f */
[----:B------:R-:W-:Y:S01]  /*1e20*/  IMAD.U32 R4, RZ, RZ, UR22 ;  /* 0x00000016ff047e24 */ /* 0x000fe2000f8e00ff */
[----:B------:R-:W-:Y:S01]  /*1e30*/  UIMAD UR18, UR35, -0x40, UR8 ;  /* 0xffffffc0231278a4 */ /* 0x000fe2000f8e0208 */
[----:B------:R-:W-:Y:S01]  /*1e40*/  IADD3 R36, R26, 0x20, RZ ;  /* 0x000000201a247810 */ /* 0x000fe20007ffe0ff */
[----:B------:R-:W-:Y:S01]  /*1e50*/  UIMAD UR5, UR27, UR23, UR5 ;  /* 0x000000171b0572a4 */ /* 0x000fe2000f8e0205 */
[----:B------:R-:W-:Y:S01]  /*1e60*/  IMAD.WIDE.U32 R4, R4, UR27, R44 ;  /* 0x0000001b04047c25 */ /* 0x000fe2000f8e002c */
[----:B------:R-:W-:Y:S01]  /*1e70*/  ULDC.64 UR12, c[0x0][0x268] ;  /* 0x00009a00000c7ab9 */ /* 0x000fe20000000a00 */
[----:B------:R-:W-:Y:S01]  /*1e80*/  UMOV UR9, UR33 ;  /* 0x0000002100097c82 */ /* 0x000fe20008000000 */
[----:B------:R-:W-:Y:S01]  /*1e90*/  BSSY B0, `(.L_x_131) ;  /* 0x000003b000007945 */ /* 0x000fe20003800000 */
[----:B------:R-:W-:-:S03]  /*1ea0*/  IMAD R20, R32, UR12, RZ ;  /* 0x0000000c20147c24 */ /* 0x000fc6000f8e02ff */
[----:B------:R-:W-:Y:S01]  /*1eb0*/  @P1 BAR.SYNC.DEFER_BLOCKING 0x0 ;  /* 0x0000000000001b1d */ /* 0x000fe20000010000 */
[----:B------:R-:W-:Y:S01]  /*1ec0*/  IMAD.U32 R11, RZ, RZ, UR5 ;  /* 0x00000005ff0b7e24 */ /* 0x000fe2000f8e00ff */
[----:B------:R-:W-:Y:S01]  /*1ed0*/  IADD3 R10, P0, R4, UR32, RZ ;  /* 0x00000020040a7c10 */ /* 0x000fe2000ff1e0ff */
[----:B------:R-:W-:Y:S01]  /*1ee0*/  UIMAD UR5, UR9, -0x40, UR34 ;  /* 0xffffffc0090578a4 */ /* 0x000fe2000f8e0222 */
[----:B------:R-:W-:Y:S01]  /*1ef0*/  IMAD R20, R17, UR13, R20 ;  /* 0x0000000d11147c24 */ /* 0x000fe2000f8e0214 */
[----:B------:R-:W-:Y:S01]  /*1f00*/  ISETP.GE.AND P4, PT, R36, UR18, PT ;  /* 0x0000001224007c0c */ /* 0x000fe2000bf86270 */
[----:B------:R-:W-:Y:S01]  /*1f10*/  UMOV UR13, UR10 ;  /* 0x0000000a000d7c82 */ /* 0x000fe20008000000 */
[----:B------:R-:W-:Y:S01]  /*1f20*/  IADD3.X R11, R5, UR43, R11, P0, !PT ;  /* 0x0000002b050b7c10 */ /* 0x000fe200087fe40b */
[----:B------:R-:W-:Y:S01]  /*1f30*/  UMOV UR10, UR21 ;  /* 0x00000015000a7c82 */ /* 0x000fe20008000000 */
[C---:B------:R-:W-:Y:S02]  /*1f40*/  ISETP.GE.AND P0, PT, R26.reuse, UR18, PT ;  /* 0x000000121a007c0c */ /* 0x040fe4000bf06270 */
[----:B------:R-:W-:Y:S01]  /*1f50*/  ISETP.GE.AND P6, PT, R26, UR5, PT ;  /* 0x000000051a007c0c */ /* 0x000fe2000bfc6270 */
[----:B------:R-:W-:Y:S01]  /*1f60*/  IMAD.WIDE.U32 R10, R17, UR12, R10 ;  /* 0x0000000c110a7c25 */ /* 0x000fe2000f8e000a */
[----:B------:R-:W-:Y:S01]  /*1f70*/  UMOV UR12, UR11 ;  /* 0x0000000b000c7c82 */ /* 0x000fe20008000000 */
[----:B------:R-:W-:Y:S01]  /*1f80*/  UMOV UR11, UR20 ;  /* 0x00000014000b7c82 */ /* 0x000fe20008000000 */
[----:B------:R-:W-:Y:S01]  /*1f90*/  SHF.R.S32.HI R38, RZ, 0x1f, R21 ;  /* 0x0000001fff267819 */ /* 0x000fe20000011415 */
[----:B------:R-:W-:-:S06]  /*1fa0*/  IMAD.IADD R20, R11, 0x1, R20 ;  /* 0x000000010b147824 */ /* 0x000fcc00078e0214 */
        /* <DEDUP_REMOVED lines=41> */
.L_x_132:
[----:B------:R-:W-:Y:S05]  /*2240*/  BSYNC B0 ;  /* 0x0000000000007941 */ /* 0x000fea0003800000 */
.L_x_131:
        /* <DEDUP_REMOVED lines=44> */
.L_x_134:
[----:B------:R-:W-:Y:S05]  /*2510*/  BSYNC B0 ;  /* 0x0000000000007941 */ /* 0x000fea0003800000 */
.L_x_133:
[----:B-1----:R-:W-:Y:S01]  /*2520*/  IMAD.MOV.U32 R14, RZ, RZ, R22 ;  /* 0x000000ffff0e7224 */ /* 0x002fe200078e0016 */
[----:B------:R-:W0:Y:S01]  /*2530*/  LDGDEPBAR ;  /* 0x00000000000079af */ /* 0x000e220000000000 */
[----:B------:R-:W-:Y:S01]  /*2540*/  IMAD.MOV.U32 R15, RZ, RZ, R23 ;  /* 0x000000ffff0f7224 */ /* 0x000fe200078e0017 */
[----:B--2---:R-:W-:Y:S01]  /*2550*/  SHF.R.S32.HI R12, RZ, 0x1f, R33 ;  /* 0x0000001fff0c7819 */ /* 0x004fe20000011421 */
[----:B------:R-:W-:Y:S01]  /*2560*/  BSSY B0, `(.L_x_135) ;  /* 0x000001f000007945 */ /* 0x000fe20003800000 */
[----:B------:R1:W-:Y:S01]  /*2570*/  @P6 STS.128 [R42+0x6000], RZ ;  /* 0x006000ff2a006388 */ /* 0x0003e20000000c00 */
[----:B------:R-:W-:Y:S02]  /*2580*/  ISETP.GE.AND P5, PT, R36, UR5, PT ;  /* 0x0000000524007c0c */ /* 0x000fe4000bfa6270 */
[----:B------:R-:W-:Y:S01]  /*2590*/  LEA.HI R21, R38, R21, RZ, 0x2 ;  /* 0x0000001526157211 */ /* 0x000fe200078f10ff */
[----:B------:R1:W-:Y:S01]  /*25a0*/  @P6 STS.128 [R42+0x8000], RZ ;  /* 0x008000ff2a006388 */ /* 0x0003e20000000c00 */
[----:B------:R-:W-:-:S03]  /*25b0*/  LEA.HI R12, R12, R31, RZ, 0x2 ;  /* 0x0000001f0c0c7211 */ /* 0x000fc600078f10ff */
        /* <DEDUP_REMOVED lines=25> */
.L_x_136:
[----:B------:R-:W-:Y:S05]  /*2750*/  BSYNC B0 ;  /* 0x0000000000007941 */ /* 0x000fea0003800000 */
.L_x_135:
        /* <DEDUP_REMOVED lines=37> */
.L_x_138:
[----:B------:R-:W-:Y:S05]  /*29b0*/  BSYNC B0 ;  /* 0x0000000000007941 */ /* 0x000fea0003800000 */
.L_x_137:
[----:B-12---:R-:W-:Y:S01]  /*29c0*/  IMAD.MOV.U32 R14, RZ, RZ, R24 ;  /* 0x000000ffff0e7224 */ /* 0x006fe200078e0018 */
[----:B------:R-:W-:Y:S01]  /*29d0*/  MOV R15, R25 ;  /* 0x00000019000f7202 */ /* 0x000fe20000000f00 */
[----:B------:R1:W-:Y:S01]  /*29e0*/  @P6 STS.128 [R42], RZ ;  /* 0x000000ff2a006388 */ /* 0x0003e20000000c00 */
[----:B------:R-:W-:Y:S01]  /*29f0*/  BSSY B0, `(.L_x_139) ;  /* 0x000001d000007945 */ /* 0x000fe20003800000 */
[----:B----4-:R-:W-:Y:S01]  /*2a00*/  IMAD.U32 R10, RZ, RZ, UR24 ;  /* 0x00000018ff0a7e24 */ /* 0x010fe2000f8e00ff */
[----:B------:R-:W-:Y:S01]  /*2a10*/  LOP3.LUT R11, R12, 0xfffffffc, RZ, 0xc0, !PT ;  /* 0xfffffffc0c0b7812 */ /* 0x000fe200078ec0ff */
        /* <DEDUP_REMOVED lines=26> */
.L_x_140:
[----:B------:R-:W-:Y:S05]  /*2bc0*/  BSYNC B0 ;  /* 0x0000000000007941 */ /* 0x000fea0003800000 */
.L_x_139:
        /* <DEDUP_REMOVED lines=17> */
[C---:B------:R-:W-:Y:S02]  /*2ce0*/  @!P3 LEA R8, P1, R7.reuse, R14, 0x6 ;  /* 0x0000000e0708b211 */ /* 0x040fe400078230ff */
        /* <DEDUP_REMOVED lines=22> */
.L_x_142:
[----:B------:R-:W-:Y:S05]  /*2e50*/  BSYNC B0 ;  /* 0x0000000000007941 */ /* 0x000fea0003800000 */
.L_x_141:
[----:B------:R-:W-:Y:S01]  /*2e60*/  UIMAD UR14, UR42, UR24, URZ ;  /* 0x000000182a0e72a4 */ /* 0x000fe2000f8e023f */
[----:B------:R2:W-:Y:S01]  /*2e70*/  @P0 STS.128 [R42+0xc000], RZ ;  /* 0x00c000ff2a000388 */ /* 0x0005e20000000c00 */
[----:B-1----:R-:W-:Y:S01]  /*2e80*/  IMAD.IADD R7, R31, 0x1, -R11 ;  /* 0x000000011f077824 */ /* 0x002fe200078e0a0b */
[----:B------:R-:W-:Y:S01]  /*2e90*/  SHF.R.S32.HI R6, RZ, 0x2, R21 ;  /* 0x00000002ff067819 */ /* 0x000fe20000011415 */
[----:B------:R-:W-:Y:S01]  /*2ea0*/  UIMAD UR14, UR27, UR25, UR14 ;  /* 0x000000191b0e72a4 */ /* 0x000fe2000f8e020e */
[----:B------:R2:W-:Y:S01]  /*2eb0*/  @P0 STS.128 [R42+0xe000], RZ ;  /* 0x00e000ff2a000388 */ /* 0x0005e20000000c00 */
[----:B------:R-:W-:Y:S01]  /*2ec0*/  IMAD.WIDE.U32 R4, R10, UR27, R44 ;  /* 0x0000001b0a047c25 */ /* 0x000fe2000f8e002c */
[----:B------:R-:W-:Y:S01]  /*2ed0*/  LEA R16, R7, R6, 0x4 ;  /* 0x0000000607107211 */ /* 0x000fe200078e20ff */
[----:B------:R-:W-:Y:S01]  /*2ee0*/  BSSY B0, `(.L_x_143) ;  /* 0x0000033000007945 */ /* 0x000fe20003800000 */
[----:B------:R2:W-:Y:S01]  /*2ef0*/  @P0 STS.128 [R42+0x10000], RZ ;  /* 0x010000ff2a000388 */ /* 0x0005e20000000c00 */
[----:B------:R-:W-:Y:S01]  /*2f00*/  IMAD.U32 R7, RZ, RZ, UR14 ;  /* 0x0000000eff077e24 */ /* 0x000fe2000f8e00ff */
[----:B------:R-:W-:Y:S01]  /*2f10*/  IADD3 R6, P1, R4, UR30, RZ ;  /* 0x0000001e04067c10 */ /* 0x000fe2000ff3e0ff */
[----:B------:R-:W-:Y:S01]  /*2f20*/  ULDC.64 UR14, c[0x0][0x260] ;  /* 0x00009800000e7ab9 */ /* 0x000fe20000000a00 */
[----:B------:R-:W-:Y:S01]  /*2f30*/  IADD3 R4, R16, 0x8, RZ ;  /* 0x0000000810047810 */ /* 0x000fe20007ffe0ff */
[----:B------:R-:W-:Y:S01]  /*2f40*/  IMAD R9, R32, UR14, RZ ;  /* 0x0000000e20097c24 */ /* 0x000fe2000f8e02ff */
[----:B------:R-:W-:-:S02]  /*2f50*/  IADD3.X R7, R5, UR31, R7, P1, !PT ;  /* 0x0000001f05077c10 */ /* 0x000fc40008ffe407 */
[----:B------:R-:W-:Y:S01]  /*2f60*/  ISETP.GE.AND P5, PT, R4, UR5, PT ;  /* 0x0000000504007c0c */ /* 0x000fe2000bfa6270 */
[C---:B------:R-:W-:Y:S01]  /*2f70*/  IMAD R9, R17.reuse, UR15, R9 ;  /* 0x0000000f11097c24 */ /* 0x040fe2000f8e0209 */
[----:B------:R-:W-:Y:S01]  /*2f80*/  ISETP.GE.AND P6, PT, R16, UR5, PT ;  /* 0x0000000510007c0c */ /* 0x000fe2000bfc6270 */
[----:B------:R-:W-:-:S04]  /*2f90*/  IMAD.WIDE.U32 R6, R17, UR14, R6 ;  /* 0x0000000e11067c25 */ /* 0x000fc8000f8e0006 */
[----:B------:R-:W-:Y:S01]  /*2fa0*/  IMAD.IADD R9, R7, 0x1, R9 ;  /* 0x0000000107097824 */ /* 0x000fe200078e0209 */
[----:B------:R-:W-:Y:S07]  /*2fb0*/  @P0 BRA `(.L_x_144) ;  /* 0x0000000000940947 */ /* 0x000fee0003800000 */
[----:B------:R-:W5:Y:S01]  /*2fc0*/  LDL R8, [R1+0x6c] ;  /* 0x00006c0001087983 */ /* 0x000f620000100800 */
[----:B------:R-:W-:-:S03]  /*2fd0*/  ULDC UR5, c[0x0][0x2d0] ;  /* 0x0000b40000057ab9 */ /* 0x000fc60000000800 */
[----:B--2---:R-:W2:Y:S01]  /*2fe0*/  LDL R14, [R1+0x70] ;  /* 0x00007000010e7983 */ /* 0x004ea20000100800 */
[----:B------:R-:W-:Y:S01]  /*2ff0*/  ISETP.GE.AND P3, PT, R44, UR5, PT ;  /* 0x000000052c007c0c */ /* 0x000fe2000bf66270 */
[----:B------:R-:W-:Y:S02]  /*3000*/  IMAD.MOV.U32 R4, RZ, RZ, R6 ;  /* 0x000000ffff047224 */ /* 0x000fe400078e0006 */
[----:B------:R-:W-:Y:S02]  /*3010*/  IMAD.MOV.U32 R5, RZ, RZ, R9 ;  /* 0x000000ffff057224 */ /* 0x000fe400078e0009 */
[----:B------:R-:W-:-:S08]  /*3020*/  IMAD.WIDE.U32 R4, R26, UR24, R4 ;  /* 0x000000181a047c25 */ /* 0x000fd0000f8e0004 */
[----:B------:R-:W1:Y:S01]  /*3030*/  @!P3 LDC.64 R12, c[0x0][0x218] ;  /* 0x00008600ff0cbb82 */ /* 0x000e620000000a00 */
[----:B------:R1:W-:Y:S02]  /*3040*/  @P3 STS.128 [R42+0xc000], RZ ;  /* 0x00c000ff2a003388 */ /* 0x0003e40000000c00 */
[----:B-1----:R-:W-:Y:S02]  /*3050*/  @!P3 LEA R12, P1, R4, R12, 0x1 ;  /* 0x0000000c040cb211 */ /* 0x002fe400078208ff */
[----:B-----5:R-:W-:Y:S01]  /*3060*/  ISETP.GE.AND P2, PT, R8, UR5, PT ;  /* 0x0000000508007c0c */ /* 0x020fe2000bf46270 */
[----:B------:R-:W-:Y:S01]  /*3070*/  IMAD R8, R40, UR24, RZ ;  /* 0x0000001828087c24 */ /* 0x000fe2000f8e02ff */
[----:B--2---:R-:W-:-:S03]  /*3080*/  ISETP.GE.AND P0, PT, R14, UR5, PT ;  /* 0x000000050e007c0c */ /* 0x004fc6000bf06270 */
[----:B------:R-:W-:-:S04]  /*3090*/  IMAD R8, R26, UR25, R8 ;  /* 0x000000191a087c24 */ /* 0x000fc8000f8e0208 */
[----:B------:R-:W-:-:S04]  /*30a0*/  IMAD.IADD R8, R5, 0x1, R8 ;  /* 0x0000000105087824 */ /* 0x000fc800078e0208 */
        /* <DEDUP_REMOVED lines=22> */
.L_x_144:
[----:B------:R-:W-:Y:S05]  /*3210*/  BSYNC B0 ;  /* 0x0000000000007941 */ /* 0x000fea0003800000 */
.L_x_143:
        /* <DEDUP_REMOVED lines=11> */
[----:B--2---:R-:W2:Y:S01]  /*32d0*/  @!P3 LDC.64 R12, c[0x0][0x218] ;  /* 0x00008600ff0cbb82 */ /* 0x004ea20000000a00 */
[----:B------:R1:W-:Y:S01]  /*32e0*/  @P3 STS.128 [R42+0xd000], RZ ;  /* 0x00d000ff2a003388 */ /* 0x0003e20000000c00 */
[----:B-----5:R-:W-:Y:S01]  /*32f0*/  ISETP.GE.AND P2, PT, R4, UR5, PT ;  /* 0x0000000504007c0c */ /* 0x020fe2000bf46270 */
[----:B------:R-:W-:Y:S01]  /*3300*/  IMAD.X R4, RZ, RZ, R40, P0 ;  /* 0x000000ffff047224 */ /* 0x000fe200000e0628 */
[----:B---3--:R-:W-:-:S03]  /*3310*/  ISETP.GE.AND P0, PT, R8, UR5, PT ;  /* 0x0000000508007c0c */ /* 0x008fc6000bf06270 */
[----:B-1----:R-:W-:Y:S02]  /*3320*/  IMAD R10, R4, UR24, RZ ;  /* 0x00000018040a7c24 */ /* 0x002fe4000f8e02ff */
[----:B------:R-:W-:Y:S02]  /*3330*/  IMAD.MOV.U32 R4, RZ, RZ, R6 ;  /* 0x000000ffff047224 */ /* 0x000fe400078e0006 */
[C---:B------:R-:W-:Y:S02]  /*3340*/  IMAD R10, R7.reuse, UR25, R10 ;  /* 0x00000019070a7c24 */ /* 0x040fe4000f8e020a */
[----:B------:R-:W-:Y:S02]  /*3350*/  IMAD.WIDE.U32 R4, R7, UR24, R4 ;  /* 0x0000001807047c25 */ /* 0x000fe4000f8e0004 */
[----:B------:R-:W1:Y:S02]  /*3360*/  @!P2 LDC.64 R14, c[0x0][0x218] ;  /* 0x00008600ff0eab82 */ /* 0x000e640000000a00 */
[----:B------:R-:W-:Y:S01]  /*3370*/  IMAD.IADD R10, R5, 0x1, R10 ;  /* 0x00000001050a7824 */ /* 0x000fe200078e020a */
[----:B--2---:R-:W-:-:S04]  /*3380*/  @!P3 LEA R8, P4, R4, R12, 0x1 ;  /* 0x0000000c0408b211 */ /* 0x004fc800078808ff */
        /* <DEDUP_REMOVED lines=21> */
.L_x_146:
[----:B------:R-:W-:Y:S05]  /*34e0*/  BSYNC B0 ;  /* 0x0000000000007941 */ /* 0x000fea0003800000 */
.L_x_145:
[----:B------:R-:W-:Y:S01]  /*34f0*/  SHF.R.S32.HI R4, RZ, 0x1f, R16 ;  /* 0x0000001fff047819 */ /* 0x000fe20000011410 */
[C---:B------:R-:W-:Y:S01]  /*3500*/  IMAD.SHL.U32 R5, R16.reuse, 0x4, RZ ;  /* 0x0000000410057824 */ /* 0x040fe200078e00ff */
[----:B------:R-:W0:Y:S01]  /*3510*/  LDGDEPBAR ;  /* 0x00000000000079af */ /* 0x000e220000000000 */
[----:B-12---:R-:W-:Y:S01]  /*3520*/  IMAD.MOV.U32 R7, RZ, RZ, 0x7f800000 ;  /* 0x7f800000ff077424 */ /* 0x006fe200078e00ff */
[----:B------:R-:W-:Y:S01]  /*3530*/  SHF.L.U64.HI R6, R16, 0x2, R4 ;  /* 0x0000000210067819 */ /* 0x000fe20000010204 */
[----:B------:R-:W-:Y:S01]  /*3540*/  ULDC.64 UR16, c[0x0][0x3c8] ;  /* 0x0000f20000107ab9 */ /* 0x000fe20000000a00 */
[----:B------:R-:W-:Y:S01]  /*3550*/  IADD3 R4, P0, R5, UR11, RZ ;  /* 0x0000000b05047c10 */ /* 0x000fe2000ff1e0ff */
[----:B------:R1:W-:Y:S01]  /*3560*/  STL [R1+0x78], R5 ;  /* 0x0000780501007387 */ /* 0x0003e20000100800 */
[----:B------:R-:W-:Y:S01]  /*3570*/  UISETP.NE.U32.AND UP0, UPT, UR16, URZ, UPT ;  /* 0x0000003f1000728c */ /* 0x000fe2000bf05070 */
[----:B------:R-:W-:Y:S01]  /*3580*/  IMAD.MOV.U32 R240, RZ, RZ, 0x20 ;  /* 0x00000020fff07424 */ /* 0x000fe200078e00ff */
[----:B------:R-:W-:Y:S01]  /*3590*/  CS2R R142, SRZ ;  /* 0x00000000008e7805 */ /* 0x000fe2000001ff00 */
[----:B------:R2:W-:Y:S01]  /*35a0*/  STL [R1+0x74], R6 ;  /* 0x0000740601007387 */ /* 0x0005e20000100800 */
[----:B------:R-:W-:Y:S01]  /*35b0*/  UISETP.NE.AND.EX UP0, UPT, UR17, URZ, UPT, UP0 ;  /* 0x0000003f1100728c */ /* 0x000fe2000bf05300 */
        /* <DEDUP_REMOVED lines=9> */
[----:B------:R-:W-:Y:S01]  /*3650*/  CS2R R130, SRZ ;  /* 0x0000000000827805 */ /* 0x000fe2000001ff00 */
[----:B------:R-:W-:Y:S01]  /*3660*/  @UP0 ULDC.64 UR20, c[0x0][0x3d0] ;  /* 0x0000f40000140ab9 */ /* 0x000fe20000000a00 */
[----:B------:R-:W-:Y:S01]  /*3670*/  @UP0 UMOV UR14, UR55 ;  /* 0x00000037000e0c82 */ /* 0x000fe20008000000 */
[----:B------:R-:W-:Y:S01]  /*3680*/  @UP0 UIMAD UR5, UR56, UR20, URZ ;  /* 0x00000014380502a4 */ /* 0x000fe2000f8e023f */
[----:B------:R-:W-:-:S04]  /*3690*/  DEPBAR.LE SB0, 0x1 ;  /* 0x000080400000791a */ /* 0x000fc80000000000 */
[----:B------:R-:W-:Y:S01]  /*36a0*/  @UP0 UMOV UR15, UR61 ;  /* 0x0000003d000f0c82 */ /* 0x000fe20008000000 */
[----:B------:R-:W-:Y:S01]  /*36b0*/  @UP0 UIMAD UR5, UR45, UR21, UR5 ;  /* 0x000000152d0502a4 */ /* 0x000fe2000f8e0205 */
[----:B-1----:R-:W-:Y:S01]  /*36c0*/  IADD3.X R5, R6, UR10, RZ, P0, !PT ;  /* 0x0000000a06057c10 */ /* 0x002fe200087fe4ff */
[----:B------:R-:W-:Y:S01]  /*36d0*/  @UP0 UIMAD.WIDE.U32 UR14, UR45, UR20, UR14 ;  /* 0x000000142d0e02a5 */ /* 0x000fe2000f8e000e */
[----:B------:R-:W-:Y:S02]  /*36e0*/  PLOP3.LUT P0, PT, PT, PT, UP0, 0x80, 0x0 ;  /* 0x000000000000781c */ /* 0x000fe40003f0f008 */
[----:B------:R-:W-:Y:S01]  /*36f0*/  CS2R R128, SRZ ;  /* 0x0000000000807805 */ /* 0x000fe2000001ff00 */
[----:B--2---:R-:W-:Y:S01]  /*3700*/  IMAD.MOV.U32 R6, RZ, RZ, 0x7f800000 ;  /* 0x7f800000ff067424 */ /* 0x004fe200078e00ff */
[----:B------:R-:W2:Y:S01]  /*3710*/  @!P6 LDG.E R7, desc[UR6][R4.64] ;  /* 0x000000060407e981 */ /* 0x000ea2000c1e1900 */
[----:B------:R-:W-:Y:S02]  /*3720*/  @UP0 ULEA UR16, UP1, UR14, UR16, 0x2 ;  /* 0x000000100e100291 */ /* 0x000fe4000f82103f */
[----:B------:R-:W-:-:S02]  /*3730*/  @UP0 UIADD3 UR5, UR15, UR5, URZ ;  /* 0x000000050f050290 */ /* 0x000fc4000fffe03f */
[----:B------:R1:W5:Y:S01]  /*3740*/  @!P5 LDG.E R6, desc[UR6][R4.64+0x20] ;  /* 0x000020060406d981 */ /* 0x000362000c1e1900 */
[----:B------:R-:W-:Y:S01]  /*3750*/  CS2R R122, SRZ ;  /* 0x00000000007a7805 */ /* 0x000fe2000001ff00 */
[----:B------:R-:W-:Y:S01]  /*3760*/  @UP0 ULEA.HI.X UR17, UR14, UR17, UR5, 0x2, UP1 ;  /* 0x000000110e110291 */ /* 0x000fe200088f1405 */
[----:B------:R-:W-:Y:S06]  /*3770*/  BAR.SYNC.DEFER_BLOCKING 0x0 ;  /* 0x0000000000007b1d */ /* 0x000fec0000010000 */
[----:B------:R-:W-:Y:S01]  /*3780*/  @UP0 ULDC UR5, c[0x0][0x2e8] ;  /* 0x0000ba0000050ab9 */ /* 0x000fe20000000800 */
        /* <DEDUP_REMOVED lines=14> */
[----:B-1----:R-:W-:Y:S01]  /*3870*/  IMAD.U32 R4, RZ, RZ, UR16 ;  /* 0x00000010ff047e24 */ /* 0x002fe2000f8e00ff */
[----:B------:R-:W-:Y:S01]  /*3880*/  CS2R R64, SRZ ;  /* 0x0000000000407805 */ /* 0x000fe2000001ff00 */
[----:B------:R-:W-:Y:S01]  /*3890*/  IMAD.U32 R5, RZ, RZ, UR17 ;  /* 0x00000011ff057e24 */ /* 0x000fe2000f8e00ff */
[----:B------:R-:W1:Y:S01]  /*38a0*/  LDSM.16.M88.4 R164, [R252] ;  /* 0x00000000fca4783b */ /* 0x000e620000000200 */
[----:B------:R-:W-:Y:S02]  /*38b0*/  CS2R R58, SRZ ;  /* 0x00000000003a7805 */ /* 0x000fe4000001ff00 */
[----:B------:R-:W-:Y:S02]  /*38c0*/  CS2R R56, SRZ ;  /* 0x0000000000387805 */ /* 0x000fe4000001ff00 */
[----:B------:R-:W-:Y:S01]  /*38d0*/  CS2R R54, SRZ ;  /* 0x0000000000367805 */ /* 0x000fe2000001ff00 */
[----:B------:R2:W5:Y:S01]  /*38e0*/  @P0 LDG.E R11, desc[UR6][R4.64] ;  /* 0x00000006040b0981 */ /* 0x000562000c1e1900 */
[----:B------:R-:W-:-:S02]  /*38f0*/  CS2R R52, SRZ ;  /* 0x0000000000347805 */ /* 0x000fc4000001ff00 */
[----:B------:R-:W-:Y:S02]  /*3900*/  CS2R R46, SRZ ;  /* 0x00000000002e7805 */ /* 0x000fe4000001ff00 */
[----:B------:R-:W-:Y:S01]  /*3910*/  CS2R R44, SRZ ;  /* 0x00000000002c7805 */ /* 0x000fe2000001ff00 */
[----:B------:R-:W1:Y:S01]  /*3920*/  LDSM.16.M88.4 R168, [R252+0x800] ;  /* 0x00080000fca8783b */ /* 0x000e620000000200 */
[----:B------:R-:W-:Y:S02]  /*3930*/  CS2R R50, SRZ ;  /* 0x0000000000327805 */ /* 0x000fe4000001ff00 */
[----:B------:R-:W-:Y:S02]  /*3940*/  CS2R R48, SRZ ;  /* 0x0000000000307805 */ /* 0x000fe4000001ff00 */
[----:B---34-:R-:W-:Y:S01]  /*3950*/  CS2R R42, SRZ ;  /* 0x00000000002a7805 */ /* 0x018fe2000001ff00 */
[----:B------:R-:W3:Y:S01]  /*3960*/  LDSM.16.M88.4 R196, [R252+0x2000] ;  /* 0x00200000fcc4783b */ /* 0x000ee20000000200 */
[----:B------:R-:W-:-:S02]  /*3970*/  CS2R R30, SRZ ;  /* 0x00000000001e7805 */ /* 0x000fc4000001ff00 */
[----:B------:R-:W-:Y:S02]  /*3980*/  CS2R R28, SRZ ;  /* 0x00000000001c7805 */ /* 0x000fe4000001ff00 */
[----:B------:R-:W-:Y:S01]  /*3990*/  CS2R R32, SRZ ;  /* 0x0000000000207805 */ /* 0x000fe2000001ff00 */
[----:B------:R-:W4:Y:S01]  /*39a0*/  LDSM.16.M88.4 R200, [R252+0x2800] ;  /* 0x00280000fcc8783b */ /* 0x000f220000000200 */
[----:B------:R-:W-:Y:S02]  /*39b0*/  CS2R R26, SRZ ;  /* 0x00000000001a7805 */ /* 0x000fe4000001ff00 */
[----:B------:R-:W-:Y:S02]  /*39c0*/  CS2R R24, SRZ ;  /* 0x0000000000187805 */ /* 0x000fe4000001ff00 */
[----:B------:R-:W-:Y:S01]  /*39d0*/  CS2R R22, SRZ ;  /* 0x0000000000167805 */ /* 0x000fe2000001ff00 */
[----:B------:R-:W1:Y:S01]  /*39e0*/  LDSM.16.M88.4 R228, [R252+0x4000] ;  /* 0x00400000fce4783b */ /* 0x000e620000000200 */
[----:B------:R-:W-:Y:S01]  /*39f0*/  CS2R R20, SRZ ;  /* 0x0000000000147805 */ /* 0x000fe2000001ff00 */
[----:B------:R-:W-:-:S02]  /*3a00*/  ULDC UR18, c[0x0][0x2dc] ;  /* 0x0000b70000127ab9 */ /* 0x000fc40000000800 */
[----:B------:R-:W1:Y:S04]  /*3a10*/  LDSM.16.M88.4 R232, [R252+0x4800] ;  /* 0x00480000fce8783b */ /* 0x000e680000000200 */
[----:B--2---:R2:W-:Y:S01]  /*3a20*/  STL [R1+0x64], R7 ;  /* 0x0000640701007387 */ /* 0x0045e20000100800 */
[----:B------:R-:W-:Y:S01]  /*3a30*/  LEA.HI R5, R41, R39, RZ, 0x4 ;  /* 0x0000002729057211 */ /* 0x000fe200078f20ff */
[----:B------:R-:W3:Y:S01]  /*3a40*/  @P0 MUFU.RCP R10, UR5 ;  /* 0x00000005000a0d08 */ /* 0x000ee20008001000 */
[----:B------:R-:W-:Y:S01]  /*3a50*/  LOP3.LUT R4, R37, 0xfffffff8, RZ, 0xc0, !PT ;  /* 0xfffffff825047812 */ /* 0x000fe200078ec0ff */
[----:B------:R-:W-:Y:S01]  /*3a60*/  ULDC UR17, c[0x0][0x2d0] ;  /* 0x0000b40000117ab9 */ /* 0x000fe20000000800 */
[----:B-----5:R5:W-:Y:S03]  /*3a70*/  STL [R1+0x68], R6 ;  /* 0x0000680601007387 */ /* 0x020be60000100800 */
[----:B------:R-:W-:-:S04]  /*3a80*/  IMAD.IADD R4, R39, 0x1, -R4 ;  /* 0x0000000127047824 */ /* 0x000fc800078e0a04 */
[----:B------:R-:W-:Y:S01]  /*3a90*/  IMAD.SHL.U32 R9, R4, 0x40, RZ ;  /* 0x0000004004097824 */ /* 0x000fe200078e00ff */
[----:B--2---:R-:W-:-:S04]  /*3aa0*/  SHF.R.S32.HI R7, RZ, 0x4, R5 ;  /* 0x00000004ff077819 */ /* 0x004fc80000011405 */
[----:B------:R-:W-:Y:S02]  /*3ab0*/  LEA.HI R5, R5, R7, RZ, 0x1 ;  /* 0x0000000705057211 */ /* 0x000fe400078f08ff */
[----:B-----5:R-:W-:Y:S02]  /*3ac0*/  LEA.HI R6, R41, R39, RZ, 0x7 ;  /* 0x0000002729067211 */ /* 0x020fe400078f38ff */
[----:B------:R-:W-:Y:S02]  /*3ad0*/  LOP3.LUT R8, R5, 0xfffffffe, RZ, 0xc0, !PT ;  /* 0xfffffffe05087812 */ /* 0x000fe400078ec0ff */
[----:B------:R-:W-:Y:S02]  /*3ae0*/  SHF.R.S32.HI R5, RZ, 0x7, R6 ;  /* 0x00000007ff057819 */ /* 0x000fe40000011406 */
[----:B------:R-:W-:Y:S01]  /*3af0*/  LOP3.LUT R6, R9, 0x1c0, RZ, 0xc0, !PT ;  /* 0x000001c009067812 */ /* 0x000fe200078ec0ff */
[----:B------:R-:W-:Y:S02]  /*3b00*/  IMAD.IADD R7, R7, 0x1, -R8 ;  /* 0x0000000107077824 */ /* 0x000fe400078e0a08 */
[----:B------:R-:W-:Y:S01]  /*3b10*/  IMAD.SHL.U32 R39, R39, 0x2, RZ ;  /* 0x0000000227277824 */ /* 0x000fe200078e00ff */
[----:B------:R-:W-:Y:S01]  /*3b20*/  LOP3.LUT R8, R6, 0x8, R37, 0xf8, !PT ;  /* 0x0000000806087812 */ /* 0x000fe200078ef825 */
[----:B------:R-:W-:Y:S01]  /*3b30*/  IMAD.SHL.U32 R9, R5, 0x20, RZ ;  /* 0x0000002005097824 */ /* 0x000fe200078e00ff */
[----:B------:R-:W-:Y:S01]  /*3b40*/  SHF.R.U32.HI R6, RZ, 0x3, R6 ;  /* 0x00000003ff067819 */ /* 0x000fe20000011606 */
[----:B------:R-:W-:-:S03]  /*3b50*/  IMAD.SHL.U32 R7, R7, 0x200, RZ ;  /* 0x0000020007077824 */ /* 0x000fc600078e00ff */
[----:B------:R-:W-:Y:S01]  /*3b60*/  LOP3.LUT R8, R8, R6, RZ, 0x3c, !PT ;  /* 0x0000000608087212 */ /* 0x000fe200078e3cff */
[----:B------:R-:W-:Y:S01]  /*3b70*/  IMAD R6, R5, 0x800, R7 ;  /* 0x0000080005067824 */ /* 0x000fe200078e0207 */
[----:B------:R-:W-:Y:S01]  /*3b80*/  LOP3.LUT R9, R9, 0x6, R39, 0xf8, !PT ;  /* 0x0000000609097812 */ /* 0x000fe200078ef827 */
[----:B------:R-:W-:-:S04]  /*3b90*/  IMAD.U32 R5, RZ, RZ, UR35 ;  /* 0x00000023ff057e24 */ /* 0x000fc8000f8e00ff */
[----:B------:R-:W-:Y:S01]  /*3ba0*/  IMAD R12, R5, 0x40, R9 ;  /* 0x00000040050c7824 */ /* 0x000fe200078e0209 */
[----:B------:R-:W-:Y:S04]  /*3bb0*/  STL.64 [R1+0x30], R34 ;  /* 0x0000302201007387 */ /* 0x000fe80000100a00 */
[----:B------:R-:W-:Y:S04]  /*3bc0*/  STL [R1+0x38], R12 ;  /* 0x0000380c01007387 */ /* 0x000fe80000100800 */
[----:B------:R-:W2:Y:S01]  /*3bd0*/  LDL R5, [R1+0x4] ;  /* 0x0000040001057983 */ /* 0x000ea20000100800 */
[----:B------:R-:W-:-:S04]  /*3be0*/  LOP3.LUT P1, RZ, R4, 0x2, RZ, 0xc0, !PT ;  /* 0x0000000204ff7812 */ /* 0x000fc8000782c0ff */
[----:B------:R-:W-:-:S05]  /*3bf0*/  SEL R240, R240, 0xffffffe0, !P1 ;  /* 0xffffffe0f0f07807 */ /* 0x000fca0004800000 */
[----:B------:R-:W-:Y:S02]  /*3c00*/  IMAD.IADD R240, R240, 0x1, R252 ;  /* 0x00000001f0f07824 */ /* 0x000fe400078e02fc */
[----:B------:R-:W-:-:S03]  /*3c10*/  IMAD.IADD R4, R6, 0x1, R8 ;  /* 0x0000000106047824 */ /* 0x000fc600078e0208 */
[----:B------:R-:W1:Y:S04]  /*3c20*/  LDSM.16.M88.4 R172, [R240] ;  /* 0x00000000f0ac783b */ /* 0x000e680000000200 */
[----:B------:R-:W1:Y:S04]  /*3c30*/  LDSM.16.M88.4 R176, [R240+0x800] ;  /* 0x00080000f0b0783b */ /* 0x000e680000000200 */
[----:B------:R-:W1:Y:S04]  /*3c40*/  LDSM.16.M88.4 R204, [R240+0x2000] ;  /* 0x00200000f0cc783b */ /* 0x000e680000000200 */
[----:B------:R-:W1:Y:S04]  /*3c50*/  LDSM.16.M88.4 R208, [R240+0x2800] ;  /* 0x00280000f0d0783b */ /* 0x000e680000000200 */
[----:B------:R-:W1:Y:S04]  /*3c60*/  LDSM.16.M88.4 R236, [R240+0x4000] ;  /* 0x00400000f0ec783b */ /* 0x000e680000000200 */
[----:B------:R-:W1:Y:S01]  /*3c70*/  LDSM.16.M88.4 R240, [R240+0x4800] ;  /* 0x00480000f0f0783b */ /* 0x000e620000000200 */
[----:B------:R-:W-:-:S02]  /*3c80*/  LEA R4, R4, UR4, 0x1 ;  /* 0x0000000404047c11 */ /* 0x000fc4000f8e08ff */
[----:B------:R-:W-:-:S03]  /*3c90*/  IADD3 R16, R16, -UR34, -R12 ;  /* 0x8000002210107c10 */ /* 0x000fc6000fffe80c */
[----:B------:R-:W-:Y:S04]  /*3ca0*/  STL [R1], R4 ;  /* 0x0000000401007387 */ /* 0x000fe80000100800 */
[----:B------:R-:W1:Y:S04]  /*3cb0*/  LDSM.16.M88.4 R148, [R4+0x12000] ;  /* 0x012000000494783b */ /* 0x000e680000000200 */
[----:B------:R-:W1:Y:S04]  /*3cc0*/  LDSM.16.M88.4 R152, [R4+0x12800] ;  /* 0x012800000498783b */ /* 0x000e680000000200 */
[----:B------:R-:W1:Y:S04]  /*3cd0*/  LDSM.16.M88.4 R180, [R4+0x14000] ;  /* 0x0140000004b4783b */ /* 0x000e680000000200 */
[----:B------:R-:W1:Y:S04]  /*3ce0*/  LDSM.16.M88.4 R184, [R4+0x14800] ;  /* 0x0148000004b8783b */ /* 0x000e680000000200 */
[----:B------:R-:W1:Y:S04]  /*3cf0*/  LDSM.16.M88.4 R212, [R4+0x16000] ;  /* 0x0160000004d4783b */ /* 0x000e680000000200 */
[----:B------:R5:W1:Y:S01]  /*3d00*/  LDSM.16.M88.4 R216, [R4+0x16800] ;  /* 0x0168000004d8783b */ /* 0x000a620000000200 */
[----:B---3--:R-:W-:Y:S01]  /*3d10*/  @P0 FMUL.FTZ R7, R11, R10 ;  /* 0x0000000a0b070220 */ /* 0x008fe20000410000 */
[----:B------:R-:W-:-:S04]  /*3d20*/  USHF.L.U32 UR5, UR35, 0x6, URZ ;  /* 0x0000000623057899 */ /* 0x000fc8000800063f */
[----:B------:R-:W-:Y:S01]  /*3d30*/  @P0 R2UR UR15, R7 ;  /* 0x00000000070f02ca */ /* 0x000fe200000e0000 */
[----:B-----5:R-:W-:-:S05]  /*3d40*/  VIADD R4, R16, UR8 ;  /* 0x0000000810047c36 */ /* 0x020fca0008000000 */
[----:B------:R3:W-:Y:S01]  /*3d50*/  STL [R1+0x84], R4 ;  /* 0x0000840401007387 */ /* 0x0007e20000100800 */
[----:B------:R-:W-:Y:S01]  /*3d60*/  UIADD3 UR14, UR5, 0x40, URZ ;  /* 0x00000040050e7890 */ /* 0x000fe2000fffe03f */
[----:B------:R-:W-:Y:S02]  /*3d70*/  CS2R R40, SRZ ;  /* 0x0000000000287805 */ /* 0x000fe4000001ff00 */
[----:B------:R-:W-:Y:S02]  /*3d80*/  CS2R R38, SRZ ;  /* 0x0000000000267805 */ /* 0x000fe4000001ff00 */
[----:B------:R-:W-:Y:S02]  /*3d90*/  CS2R R36, SRZ ;  /* 0x0000000000247805 */ /* 0x000fe4000001ff00 */
[----:B------:R-:W-:Y:S01]  /*3da0*/  CS2R R34, SRZ ;  /* 0x0000000000227805 */ /* 0x000fe2000001ff00 */
[----:B------:R-:W-:Y:S01]  /*3db0*/  UMOV UR5, URZ ;  /* 0x0000003f00057c82 */ /* 0x000fe20008000000 */
[----:B------:R-:W-:Y:S01]  /*3dc0*/  UISETP.GE.AND UP1, UPT, UR14, UR8, UPT ;  /* 0x000000080e00728c */ /* 0x000fe2000bf26270 */
[----:B------:R-:W-:-:S02]  /*3dd0*/  @UP0 UMOV UR5, UR15 ;  /* 0x0000000f00050c82 */ /* 0x000fc40008000000 */
[----:B------:R-:W-:Y:S01]  /*3de0*/  ULDC UR14, c[0x0][0x2ec] ;  /* 0x0000bb00000e7ab9 */ /* 0x000fe20000000800 */
[----:B--2---:R3:W2:Y:S04]  /*3df0*/  LDSM.16.M88.4 R156, [R5] ;  /* 0x00000000059c783b */ /* 0x0046a80000000200 */
[----:B------:R3:W1:Y:S04]  /*3e00*/  LDSM.16.M88.4 R160, [R5+0x800] ;  /* 0x0008000005a0783b */ /* 0x0006680000000200 */
[----:B------:R3:W1:Y:S04]  /*3e10*/  LDSM.16.M88.4 R188, [R5+0x2000] ;  /* 0x0020000005bc783b */ /* 0x0006680000000200 */
[----:B------:R3:W1:Y:S04]  /*3e20*/  LDSM.16.M88.4 R192, [R5+0x2800] ;  /* 0x0028000005c0783b */ /* 0x0006680000000200 */
[----:B------:R3:W1:Y:S04]  /*3e30*/  LDSM.16.M88.4 R220, [R5+0x4000] ;  /* 0x0040000005dc783b */ /* 0x0006680000000200 */
[----:B----4-:R3:W1:Y:S02]  /*3e40*/  LDSM.16.M88.4 R224, [R5+0x4800] ;  /* 0x0048000005e0783b */ /* 0x0106640000000200 */
.L_x_149:
[----:B------:R-:W4:Y:S01]  /*3e50*/  LDL R98, [R1] ;  /* 0x0000000001627983 */ /* 0x000f220000100800 */
[----:B------:R-:W-:Y:S01]  /*3e60*/  PLOP3.LUT P0, PT, PT, PT, UP1, 0x80, 0x0 ;  /* 0x000000000000781c */ /* 0x000fe20003f0f018 */
[----:B------:R-:W-:Y:S01]  /*3e70*/  UISETP.GE.AND UP0, UPT, UR9, 0x1, UPT ;  /* 0x000000010900788c */ /* 0x000fe2000bf06270 */
[----:B------:R-:W-:Y:S02]  /*3e80*/  PLOP3.LUT P5, PT, PT, PT, UP1, 0x80, 0x0 ;  /* 0x000000000000781c */ /* 0x000fe40003faf018 */
[----:B------:R-:W2:Y:S01]  /*3e90*/  LDL R249, [R1+0x8] ;  /* 0x0000080001f97983 */ /* 0x000ea20000100800 */
[----:B------:R-:W-:Y:S02]  /*3ea0*/  PLOP3.LUT P2, PT, PT, PT, UP1, 0x80, 0x0 ;  /* 0x000000000000781c */ /* 0x000fe40003f4f018 */
[----:B------:R-:W-:Y:S02]  /*3eb0*/  PLOP3.LUT P4, PT, PT, PT, UP1, 0x80, 0x0 ;  /* 0x000000000000781c */ /* 0x000fe40003f8f018 */
[----:B---3--:R-:W3:Y:S01]  /*3ec0*/  LDL R97, [R1+0x4] ;  /* 0x0000040001617983 */ /* 0x008ee20000100800 */
[----:B------:R-:W-:Y:S04]  /*3ed0*/  PLOP3.LUT P3, PT, PT, PT, UP1, 0x80, 0x0 ;  /* 0x000000000000781c */ /* 0x000fe80003f6f018 */
[----:B------:R-:W3:Y:S05]  /*3ee0*/  LDL R248, [R1+0xc] ;  /* 0x00000c0001f87983 */ /* 0x000eea0000100800 */
[----:B------:R-:W3:Y:S05]  /*3ef0*/  LDL R247, [R1+0x18] ;  /* 0x0000180001f77983 */ /* 0x000eea0000100800 */
[----:B------:R-:W3:Y:S05]  /*3f00*/  LDL R96, [R1+0x10] ;  /* 0x0000100001607983 */ /* 0x000eea0000100800 */
[----:B------:R-:W3:Y:S05]  /*3f10*/  LDL R246, [R1+0x14] ;  /* 0x0000140001f67983 */ /* 0x000eea0000100800 */
[----:B------:R-:W0:Y:S05]  /*3f20*/  LDGDEPBAR ;  /* 0x00000000000079af */ /* 0x000e2a0000000000 */
[----:B------:R-:W3:Y:S05]  /*3f30*/  LDL R244, [R1+0x84] ;  /* 0x0000840001f47983 */ /* 0x000eea0000100800 */
[----:B------:R-:W3:Y:S05]  /*3f40*/  LDL R99, [R1+0x64] ;  /* 0x0000640001637983 */ /* 0x000eea0000100800 */
[----:B------:R-:W3:Y:S01]  /*3f50*/  LDL R245, [R1+0x3c] ;  /* 0x00003c0001f57983 */ /* 0x000ee20000100800 */
[----:B------:R-:W-:Y:S04]  /*3f60*/  DEPBAR.LE SB0, 0x0 ;  /* 0x000080000000791a */ /* 0x000fe80000000000 */
[----:B------:R-:W-:Y:S06]  /*3f70*/  BAR.SYNC.DEFER_BLOCKING 0x0 ;  /* 0x0000000000007b1d */ /* 0x000fec0000010000 */
[----:B------:R-:W-:Y:S05]  /*3f80*/  LDSM.16.M88.4 R88, [R252+-0x6000] ;  /* 0xffa00000fc58783b */ /* 0x000fea0000000200 */
[----:B----4-:R-:W-:Y:S05]  /*3f90*/  LDSM.16.M88.4 R8, [R98+0xc000] ;  /* 0x00c000006208783b */ /* 0x010fea0000000200 */
[----:B--2---:R-:W2:Y:S05]  /*3fa0*/  LDSM.16.M88.4 R16, [R249] ;  /* 0x00000000f910783b */ /* 0x004eaa0000000200 */
[----:B------:R-:W4:Y:S05]  /*3fb0*/  LDSM.16.M88.4 R68, [R98+0xc800] ;  /* 0x00c800006244783b */ /* 0x000f2a0000000200 */
[----:B---3--:R-:W-:Y:S05]  /*3fc0*/  LDSM.16.M88.4 R72, [R248] ;  /* 0x00000000f848783b */ /* 0x008fea0000000200 */
[----:B------:R-:W3:Y:S05]  /*3fd0*/  LDSM.16.M88.4 R76, [R97+-0x6000] ;  /* 0xffa00000614c783b */ /* 0x000eea0000000200 */
[----:B------:R-:W1:Y:S05]  /*3fe0*/  LDSM.16.M88.4 R80, [R97+-0x5800] ;  /* 0xffa800006150783b */ /* 0x000e6a0000000200 */
[----:B------:R-:W1:Y:S05]  /*3ff0*/  LDSM.16.M88.4 R84, [R247] ;  /* 0x00000000f754783b */ /* 0x000e6a0000000200 */
[----:B------:R-:W-:Y:S01]  /*4000*/  LDSM.16.M88.4 R92, [R96] ;  /* 0x00000000605c783b */ /* 0x000fe20000000200 */
[C---:B------:R-:W-:Y:S01]  /*4010*/  FSETP.NEU.FTZ.AND P6, PT, R99.reuse, -INF , PT ;  /* 0xff8000006300780b */ /* 0x040fe20003fdd000 */
[C---:B--2---:R-:W-:Y:S06]  /*4020*/  HMMA.16816.F32 R4, R16.reuse, R8, RZ ;  /* 0x000000081004723c */ /* 0x044fec00000018ff */
[C---:B------:R-:W-:Y:S06]  /*4030*/  HMMA.16816.F32 R8, R16.reuse, R10, RZ ;  /* 0x0000000a1008723c */ /* 0x040fec00000018ff */
[C---:B----4-:R-:W-:Y:S06]  /*4040*/  HMMA.16816.F32 R12, R16.reuse, R68, RZ ;  /* 0x00000044100c723c */ /* 0x050fec00000018ff */
[----:B------:R-:W-:Y:S01]  /*4050*/  HMMA.16816.F32 R16, R16, R70, RZ ;  /* 0x000000461010723c */ /* 0x000fe200000018ff */
[----:B------:R-:W2:Y:S05]  /*4060*/  LDSM.16.M88.4 R68, [R252+-0x5800] ;  /* 0xffa80000fc44783b */ /* 0x000eaa0000000200 */
[C---:B---3--:R-:W-:Y:S06]  /*4070*/  HMMA.16816.F32 R4, R72.reuse, R76, R4 ;  /* 0x0000004c4804723c */ /* 0x048fec0000001804 */
[C---:B------:R-:W-:Y:S01]  /*4080*/  HMMA.16816.F32 R8, R72.reuse, R78, R8 ;  /* 0x0000004e4808723c */ /* 0x040fe20000001808 */
[----:B------:R-:W3:Y:S05]  /*4090*/  LDSM.16.M88.4 R76, [R246] ;  /* 0x00000000f64c783b */ /* 0x000eea0000000200 */
[C---:B-1----:R-:W-:Y:S06]  /*40a0*/  HMMA.16816.F32 R12, R72.reuse, R80, R12 ;  /* 0x00000050480c723c */ /* 0x042fec000000180c */
[----:B------:R-:W-:Y:S01]  /*40b0*/  HMMA.16816.F32 R16, R72, R82, R16 ;  /* 0x000000524810723c */ /* 0x000fe20000001810 */
[----:B------:R-:W1:Y:S05]  /*40c0*/  LDSM.16.M88.4 R72, [R96+0x800] ;  /* 0x000800006048783b */ /* 0x000e6a0000000200 */
[C---:B------:R-:W-:Y:S01]  /*40d0*/  HMMA.16816.F32 R4, R84.reuse, R88, R4 ;  /* 0x000000585404723c */ /* 0x040fe20000001804 */
[----:B------:R-:W-:Y:S05]  /*40e0*/  LDSM.16.M88.4 R80, [R249+0x2000] ;  /* 0x00200000f950783b */ /* 0x000fea0000000200 */
[C---:B------:R-:W-:Y:S01]  /*40f0*/  HMMA.16816.F32 R8, R84.reuse, R90, R8 ;  /* 0x0000005a5408723c */ /* 0x040fe20000001808 */
[----:B------:R-:W4:Y:S05]  /*4100*/  LDSM.16.M88.4 R88, [R98+0xe000] ;  /* 0x00e000006258783b */ /* 0x000f2a0000000200 */
[C---:B--2---:R-:W-:Y:S06]  /*4110*/  HMMA.16816.F32 R12, R84.reuse, R68, R12 ;  /* 0x00000044540c723c */ /* 0x044fec000000180c */
[----:B------:R-:W-:Y:S01]  /*4120*/  HMMA.16816.F32 R16, R84, R70, R16 ;  /* 0x000000465410723c */ /* 0x000fe20000001810 */
[----:B------:R-:W2:Y:S05]  /*4130*/  LDSM.16.M88.4 R68, [R98+0xe800] ;  /* 0x00e800006244783b */ /* 0x000eaa0000000200 */
[C---:B---3--:R-:W-:Y:S01]  /*4140*/  HMMA.16816.F32 R4, R76.reuse, R92, R4 ;  /* 0x0000005c4c04723c */ /* 0x048fe20000001804 */
[----:B------:R-:W-:Y:S05]  /*4150*/  LDSM.16.M88.4 R84, [R248+0x2000] ;  /* 0x00200000f854783b */ /* 0x000fea0000000200 */
[C---:B------:R-:W-:Y:S01]  /*4160*/  HMMA.16816.F32 R8, R76.reuse, R94, R8 ;  /* 0x0000005e4c08723c */ /* 0x040fe20000001808 */
[----:B------:R-:W3:Y:S05]  /*4170*/  LDSM.16.M88.4 R92, [R97+-0x4000] ;  /* 0xffc00000615c783b */ /* 0x000eea0000000200 */
[C---:B-1----:R-:W-:Y:S06]  /*4180*/  HMMA.16816.F32 R12, R76.reuse, R72, R12 ;  /* 0x000000484c0c723c */ /* 0x042fec000000180c */
[----:B------:R-:W-:Y:S01]  /*4190*/  HMMA.16816.F32 R16, R76, R74, R16 ;  /* 0x0000004a4c10723c */ /* 0x000fe20000001810 */
[----:B------:R-:W1:Y:S05]  /*41a0*/  LDSM.16.M88.4 R72, [R97+-0x3800] ;  /* 0xffc800006148783b */ /* 0x000e6a0000000200 */
[C---:B----4-:R-:W-:Y:S01]  /*41b0*/  HMMA.16816.F32 R4, R80.reuse, R88, R4 ;  /* 0x000000585004723c */ /* 0x050fe20000001804 */
[----:B------:R-:W-:Y:S05]  /*41c0*/  LDSM.16.M88.4 R76, [R247+0x2000] ;  /* 0x00200000f74c783b */ /* 0x000fea0000000200 */
[C---:B------:R-:W-:Y:S01]  /*41d0*/  HMMA.16816.F32 R8, R80.reuse, R90, R8 ;  /* 0x0000005a5008723c */ /* 0x040fe20000001808 */
[----:B------:R-:W4:Y:S05]  /*41e0*/  LDSM.16.M88.4 R88, [R252+-0x4000] ;  /* 0xffc00000fc58783b */ /* 0x000f2a0000000200 */
[C---:B--2---:R-:W-:Y:S06]  /*41f0*/  HMMA.16816.F32 R12, R80.reuse, R68, R12 ;  /* 0x00000044500c723c */ /* 0x044fec000000180c */
[----:B------:R-:W-:Y:S01]  /*4200*/  HMMA.16816.F32 R16, R80, R70, R16 ;  /* 0x000000465010723c */ /* 0x000fe20000001810 */
[----:B------:R-:W2:Y:S05]  /*4210*/  LDSM.16.M88.4 R68, [R252+-0x3800] ;  /* 0xffc80000fc44783b */ /* 0x000eaa0000000200 */
[C---:B---3--:R-:W-:Y:S01]  /*4220*/  HMMA.16816.F32 R4, R84.reuse, R92, R4 ;  /* 0x0000005c5404723c */ /* 0x048fe20000001804 */
[----:B------:R-:W-:Y:S05]  /*4230*/  LDSM.16.M88.4 R80, [R246+0x2000] ;  /* 0x00200000f650783b */ /* 0x000fea0000000200 */
[C---:B------:R-:W-:Y:S01]  /*4240*/  HMMA.16816.F32 R8, R84.reuse, R94, R8 ;  /* 0x0000005e5408723c */ /* 0x040fe20000001808 */
[----:B------:R-:W3:Y:S05]  /*4250*/  LDSM.16.M88.4 R92, [R96+0x2000] ;  /* 0x00200000605c783b */ /* 0x000eea0000000200 */
[C---:B-1----:R-:W-:Y:S06]  /*4260*/  HMMA.16816.F32 R12, R84.reuse, R72, R12 ;  /* 0x00000048540c723c */ /* 0x042fec000000180c */
[----:B------:R-:W-:Y:S01]  /*4270*/  HMMA.16816.F32 R16, R84, R74, R16 ;  /* 0x0000004a5410723c */ /* 0x000fe20000001810 */
[----:B------:R-:W1:Y:S05]  /*4280*/  LDSM.16.M88.4 R72, [R96+0x2800] ;  /* 0x002800006048783b */ /* 0x000e6a0000000200 */
[C---:B----4-:R-:W-:Y:S01]  /*4290*/  HMMA.16816.F32 R4, R76.reuse, R88, R4 ;  /* 0x000000584c04723c */ /* 0x050fe20000001804 */
[----:B------:R-:W-:Y:S05]  /*42a0*/  LDSM.16.M88.4 R84, [R249+0x4000] ;  /* 0x00400000f954783b */ /* 0x000fea0000000200 */
[C---:B------:R-:W-:Y:S01]  /*42b0*/  HMMA.16816.F32 R8, R76.reuse, R90, R8 ;  /* 0x0000005a4c08723c */ /* 0x040fe20000001808 */
[----:B------:R-:W4:Y:S05]  /*42c0*/  LDSM.16.M88.4 R88, [R98+0x10000] ;  /* 0x010000006258783b */ /* 0x000f2a0000000200 */
[C---:B--2---:R-:W-:Y:S06]  /*42d0*/  HMMA.16816.F32 R12, R76.reuse, R68, R12 ;  /* 0x000000444c0c723c */ /* 0x044fec000000180c */
[----:B------:R-:W-:Y:S01]  /*42e0*/  HMMA.16816.F32 R16, R76, R70, R16 ;  /* 0x000000464c10723c */ /* 0x000fe20000001810 */
[----:B------:R2:W2:Y:S05]  /*42f0*/  LDSM.16.M88.4 R68, [R98+0x10800] ;  /* 0x010800006244783b */ /* 0x0004aa0000000200 */
[C---:B---3--:R-:W-:Y:S01]  /*4300*/  HMMA.16816.F32 R4, R80.reuse, R92, R4 ;  /* 0x0000005c5004723c */ /* 0x048fe20000001804 */
[----:B------:R-:W-:Y:S05]  /*4310*/  LDSM.16.M88.4 R76, [R248+0x4000] ;  /* 0x00400000f84c783b */ /* 0x000fea0000000200 */
[C---:B------:R-:W-:Y:S01]  /*4320*/  HMMA.16816.F32 R8, R80.reuse, R94, R8 ;  /* 0x0000005e5008723c */ /* 0x040fe20000001808 */
[----:B------:R-:W3:Y:S05]  /*4330*/  LDSM.16.M88.4 R92, [R97+-0x2000] ;  /* 0xffe00000615c783b */ /* 0x000eea0000000200 */
[C---:B-1----:R-:W-:Y:S06]  /*4340*/  HMMA.16816.F32 R12, R80.reuse, R72, R12 ;  /* 0x00000048500c723c */ /* 0x042fec000000180c */
[----:B------:R-:W-:Y:S01]  /*4350*/  HMMA.16816.F32 R16, R80, R74, R16 ;  /* 0x0000004a5010723c */ /* 0x000fe20000001810 */
[----:B------:R1:W3:Y:S05]  /*4360*/  LDSM.16.M88.4 R72, [R97+-0x1800] ;  /* 0xffe800006148783b */ /* 0x0002ea0000000200 */
[C---:B----4-:R-:W-:Y:S01]  /*4370*/  HMMA.16816.F32 R4, R84.reuse, R88, R4 ;  /* 0x000000585404723c */ /* 0x050fe20000001804 */
[----:B--2---:R-:W2:Y:S05]  /*4380*/  LDL R98, [R1+0x38] ;  /* 0x0000380001627983 */ /* 0x004eaa0000100800 */
[----:B------:R-:W-:Y:S01]  /*4390*/  LDSM.16.M88.4 R80, [R247+0x4000] ;  /* 0x00400000f750783b */ /* 0x000fe20000000200 */
[C---:B------:R-:W-:Y:S04]  /*43a0*/  HMMA.16816.F32 R8, R84.reuse, R90, R8 ;  /* 0x0000005a5408723c */ /* 0x040fe80000001808 */
[----:B------:R-:W4:Y:S02]  /*43b0*/  LDSM.16.M88.4 R88, [R252+-0x2000] ;  /* 0xffe00000fc58783b */ /* 0x000f240000000200 */
[C---:B------:R-:W-:Y:S06]  /*43c0*/  HMMA.16816.F32 R12, R84.reuse, R68, R12 ;  /* 0x00000044540c723c */ /* 0x040fec000000180c */
[----:B------:R-:W-:Y:S01]  /*43d0*/  HMMA.16816.F32 R16, R84, R70, R16 ;  /* 0x000000465410723c */ /* 0x000fe20000001810 */
[----:B-1----:R-:W2:Y:S05]  /*43e0*/  LDL R97, [R1+0x68] ;  /* 0x0000680001617983 */ /* 0x002eaa0000100800 */
[----:B------:R-:W1:Y:S01]  /*43f0*/  LDSM.16.M88.4 R68, [R252+-0x1800] ;  /* 0xffe80000fc44783b */ /* 0x000e620000000200 */
[C---:B---3--:R-:W-:Y:S04]  /*4400*/  HMMA.16816.F32 R4, R76.reuse, R92, R4 ;  /* 0x0000005c4c04723c */ /* 0x048fe80000001804 */
[----:B------:R-:W-:Y:S02]  /*4410*/  LDSM.16.M88.4 R84, [R246+0x4000] ;  /* 0x00400000f654783b */ /* 0x000fe40000000200 */
[C---:B------:R-:W-:Y:S03]  /*4420*/  HMMA.16816.F32 R8, R76.reuse, R94, R8 ;  /* 0x0000005e4c08723c */ /* 0x040fe60000001808 */
[----:B------:R-:W3:Y:S03]  /*4430*/  LDSM.16.M88.4 R92, [R96+0x4000] ;  /* 0x00400000605c783b */ /* 0x000ee60000000200 */
[C---:B------:R-:W-:Y:S06]  /*4440*/  HMMA.16816.F32 R12, R76.reuse, R72, R12 ;  /* 0x000000484c0c723c */ /* 0x040fec000000180c */
[----:B------:R-:W-:Y:S01]  /*4450*/  HMMA.16816.F32 R16, R76, R74, R16 ;  /* 0x0000004a4c10723c */ /* 0x000fe20000001810 */
[----:B------:R-:W-:Y:S04]  /*4460*/  IMAD.U32 R72, RZ, RZ, UR9 ;  /* 0x00000009ff487e24 */ /* 0x000fe8000f8e00ff */
[----:B------:R-:W-:Y:S02]  /*4470*/  IMAD R72, R72, 0x40, R244 ;  /* 0x0000004048487824 */ /* 0x000fe400078e02f4 */
[----:B------:R-:W2:Y:S01]  /*4480*/  LDL R244, [R1+0x60] ;  /* 0x0000600001f47983 */ /* 0x000ea20000100800 */
[C---:B----4-:R-:W-:Y:S05]  /*4490*/  HMMA.16816.F32 R4, R80.reuse, R88, R4 ;  /* 0x000000585004723c */ /* 0x050fea0000001804 */
[C---:B------:R-:W-:Y:S01]  /*44a0*/  VIADD R76, R72.reuse, 0xffffffff ;  /* 0xffffffff484c7836 */ /* 0x040fe20000000000 */
[C---:B------:R-:W-:Y:S05]  /*44b0*/  HMMA.16816.F32 R8, R80.reuse, R90, R8 ;  /* 0x0000005a5008723c */ /* 0x040fea0000001808 */
[----:B------:R-:W-:Y:S01]  /*44c0*/  FMUL.FTZ R74, R99, 1.4426950216293334961 ;  /* 0x3fb8aa3b634a7820 */ /* 0x000fe20000410000 */
[C---:B------:R-:W-:Y:S01]  /*44d0*/  VIADD R75, R72.reuse, 0x7 ;  /* 0x00000007484b7836 */ /* 0x040fe20000000000 */
[C---:B-1----:R-:W-:Y:S01]  /*44e0*/  HMMA.16816.F32 R12, R80.reuse, R68, R12 ;  /* 0x00000044500c723c */ /* 0x042fe2000000180c */
[----:B------:R-:W4:Y:S03]  /*44f0*/  LDL R99, [R1+0x58] ;  /* 0x0000580001637983 */ /* 0x000f260000100800 */
[----:B------:R-:W-:Y:S01]  /*4500*/  VIADD R77, R72, 0xfffffff8 ;  /* 0xfffffff8484d7836 */ /* 0x000fe20000000000 */
[----:B------:R-:W-:Y:S01]  /*4510*/  FSEL R74, R74, RZ, P6 ;  /* 0x000000ff4a4a7208 */ /* 0x000fe20003000000 */
[----:B------:R-:W-:Y:S01]  /*4520*/  HMMA.16816.F32 R16, R80, R70, R16 ;  /* 0x000000465010723c */ /* 0x000fe20000001810 */
[----:B------:R-:W-:Y:S04]  /*4530*/  PLOP3.LUT P6, PT, PT, PT, UP1, 0x80, 0x0 ;  /* 0x000000000000781c */ /* 0x000fe80003fcf018 */
[----:B------:R-:W-:Y:S01]  /*4540*/  VIADD R68, R72, 0x8 ;  /* 0x0000000848447836 */ /* 0x000fe20000000000 */
[C---:B---3--:R-:W-:Y:S05]  /*4550*/  HMMA.16816.F32 R4, R84.reuse, R92, R4 ;  /* 0x0000005c5404723c */ /* 0x048fea0000001804 */
[----:B------:R-:W-:Y:S01]  /*4560*/  ISETP.GE.AND P1, PT, R68, RZ, PT ;  /* 0x000000ff4400720c */ /* 0x000fe20003f26270 */
[C---:B------:R-:W-:Y:S11]  /*4570*/  HMMA.16816.F32 R8, R84.reuse, R94, R8 ;  /* 0x0000005e5408723c */ /* 0x040ff60000001808 */
[----:B------:R-:W-:Y:S01]  /*4580*/  @!UPT UIADD3 URZ, URZ, URZ, URZ ;  /* 0x0000003f3f3ff290 */ /* 0x000fe2000fffe03f */
[----:B------:R-:W-:Y:S04]  /*4590*/  @!P1 IADD3 R68, -R72, -0x8, RZ ;  /* 0xfffffff848449810 */ /* 0x000fe80007ffe1ff */
[----:B------:R-:W-:Y:S05]  /*45a0*/  I2FP.F32.S32 R68, R68 ;  /* 0x0000004400447245 */ /* 0x000fea0000201400 */
[----:B------:R-:W-:Y:S01]  /*45b0*/  FFMA.FTZ R6, R68, -UR5, R6 ;  /* 0x8000000544067c23 */ /* 0x000fe20008010006 */
[----:B------:R-:W-:Y:S04]  /*45c0*/  IABS R68, R72 ;  /* 0x0000004800447213 */ /* 0x000fe80000000000 */
[----:B------:R-:W-:Y:S05]  /*45d0*/  I2FP.F32.S32 R79, R68 ;  /* 0x00000044004f7245 */ /* 0x000fea0000201400 */
[C---:B------:R-:W-:Y:S01]  /*45e0*/  FFMA.FTZ R4, R79.reuse, -UR5, R4 ;  /* 0x800000054f047c23 */ /* 0x040fe20008010004 */
[----:B------:R-:W-:Y:S01]  /*45f0*/  FFMA.FTZ R10, R79, -UR5, R10 ;  /* 0x800000054f0a7c23 */ /* 0x000fe2000801000a */
[C---:B--2---:R-:W-:Y:S01]  /*4600*/  @P0 VIADD R69, R98.reuse, 0x1 ;  /* 0x0000000162450836 */ /* 0x044fe20000000000 */
[----:B------:R-:W-:Y:S01]  /*4610*/  PLOP3.LUT P0, PT, PT, PT, UP1, 0x80, 0x0 ;  /* 0x000000000000781c */ /* 0x000fe20003f0f018 */
[C---:B------:R-:W-:Y:S01]  /*4620*/  @P3 VIADD R80, R98.reuse, 0x8 ;  /* 0x0000000862503836 */ /* 0x040fe20000000000 */
[C---:B------:R-:W-:Y:S01]  /*4630*/  @P5 ISETP.GE.AND P5, PT, R98.reuse, UR8, PT ;  /* 0x0000000862005c0c */ /* 0x040fe2000bfa6270 */
[----:B------:R-:W-:Y:S01]  /*4640*/  @P6 VIADD R81, R98, 0x9 ;  /* 0x0000000962516836 */ /* 0x000fe20000000000 */
[----:B------:R-:W-:Y:S02]  /*4650*/  @P2 ISETP.GE.AND P2, PT, R69, UR8, PT ;  /* 0x0000000845002c0c */ /* 0x000fe4000bf46270 */
[----:B------:R-:W-:Y:S01]  /*4660*/  @P4 FSEL R4, R4, -INF , !P5 ;  /* 0xff80000004044808 */ /* 0x000fe20006800000 */
[----:B------:R-:W1:Y:S01]  /*4670*/  LDSM.16.M88.4 R68, [R96+0x4800] ;  /* 0x004800006044783b */ /* 0x000e620000000200 */
[----:B------:R-:W-:Y:S02]  /*4680*/  PLOP3.LUT P3, PT, PT, PT, UP1, 0x80, 0x0 ;  /* 0x000000000000781c */ /* 0x000fe40003f6f018 */
[----:B------:R-:W-:Y:S01]  /*4690*/  ISETP.GE.AND P6, PT, R77, RZ, PT ;  /* 0x000000ff4d00720c */ /* 0x000fe20003fc6270 */
[----:B------:R-:W-:Y:S01]  /*46a0*/  FFMA.FTZ R4, R4, UR14, -R74 ;  /* 0x0000000e04047c23 */ /* 0x000fe2000801084a */
[----:B------:R-:W-:Y:S02]  /*46b0*/  PLOP3.LUT P4, PT, PT, PT, UP1, 0x80, 0x0 ;  /* 0x000000000000781c */ /* 0x000fe40003f8f018 */
[----:B------:R-:W-:Y:S01]  /*46c0*/  @P0 FSEL R6, R6, -INF , !P5 ;  /* 0xff80000006060808 */ /* 0x000fe20006800000 */
[----:B------:R-:W-:Y:S01]  /*46d0*/  MUFU.EX2 R95, R4 ;  /* 0x00000004005f7308 */ /* 0x000fe20000000800 */
[----:B------:R-:W-:Y:S01]  /*46e0*/  ISETP.GE.AND P5, PT, R75, RZ, PT ;  /* 0x000000ff4b00720c */ /* 0x000fe20003fa6270 */
[C---:B------:R-:W-:Y:S01]  /*46f0*/  FMUL.FTZ R73, R97.reuse, 1.4426950216293334961 ;  /* 0x3fb8aa3b61497820 */ /* 0x040fe20000410000 */
[----:B------:R-:W-:Y:S02]  /*4700*/  FSETP.NEU.FTZ.AND P1, PT, R97, -INF , PT ;  /* 0xff8000006100780b */ /* 0x000fe40003f3d000 */
[----:B------:R-:W-:Y:S01]  /*4710*/  PLOP3.LUT P0, PT, PT, PT, UP1, 0x80, 0x0 ;  /* 0x000000000000781c */ /* 0x000fe20003f0f018 */
[----:B------:R-:W-:Y:S01]  /*4720*/  @P3 VIADD R82, R98, 0x10 ;  /* 0x0000001062523836 */ /* 0x000fe20000000000 */
[----:B------:R-:W-:Y:S02]  /*4730*/  FSEL R73, R73, RZ, P1 ;  /* 0x000000ff49497208 */ /* 0x000fe40000800000 */
[----:B------:R-:W-:Y:S01]  /*4740*/  ISETP.GE.AND P1, PT, R76, RZ, PT ;  /* 0x000000ff4c00720c */ /* 0x000fe20003f26270 */
[----:B------:R-:W-:Y:S01]  /*4750*/  @P4 VIADD R83, R98, 0x11 ;  /* 0x0000001162534836 */ /* 0x000fe20000000000 */
[----:B------:R-:W-:Y:S01]  /*4760*/  @!P6 IADD3 R77, -R72, 0x8, RZ ;  /* 0x00000008484de810 */ /* 0x000fe20007ffe1ff */
[----:B------:R-:W-:Y:S01]  /*4770*/  FFMA.FTZ R6, R6, UR14, -R73 ;  /* 0x0000000e06067c23 */ /* 0x000fe20008010849 */
[----:B------:R-:W-:Y:S02]  /*4780*/  PLOP3.LUT P3, PT, PT, PT, UP1, 0x80, 0x0 ;  /* 0x000000000000781c */ /* 0x000fe40003f6f018 */
[C---:B------:R-:W-:Y:S01]  /*4790*/  @!P5 IADD3 R75, -R72.reuse, -0x7, RZ ;  /* 0xfffffff9484bd810 */ /* 0x040fe20007ffe1ff */
[----:B------:R2:W-:Y:S01]  /*47a0*/  MUFU.EX2 R97, R6 ;  /* 0x0000000600617308 */ /* 0x0005e20000000800 */
[----:B------:R-:W-:Y:S02]  /*47b0*/  I2FP.F32.S32 R77, R77 ;  /* 0x0000004d004d7245 */ /* 0x000fe40000201400 */
[----:B------:R-:W-:Y:S02]  /*47c0*/  I2FP.F32.S32 R75, R75 ;  /* 0x0000004b004b7245 */ /* 0x000fe40000201400 */
[----:B------:R-:W-:Y:S01]  /*47d0*/  PLOP3.LUT P4, PT, PT, PT, UP1, 0x80, 0x0 ;  /* 0x000000000000781c */ /* 0x000fe20003f8f018 */
[----:B------:R-:W-:Y:S01]  /*47e0*/  FFMA.FTZ R8, R77, -UR5, R8 ;  /* 0x800000054d087c23 */ /* 0x000fe20008010008 */
[C---:B------:R-:W-:Y:S01]  /*47f0*/  @!P1 IADD3 R76, -R72.reuse, 0x1, RZ ;  /* 0x00000001484c9810 */ /* 0x040fe20007ffe1ff */
[----:B------:R-:W-:Y:S01]  /*4800*/  FFMA.FTZ R7, R75, -UR5, R7 ;  /* 0x800000054b077c23 */ /* 0x000fe20008010007 */
[----:B------:R-:W-:Y:S02]  /*4810*/  PLOP3.LUT P1, PT, PT, PT, UP1, 0x80, 0x0 ;  /* 0x000000000000781c */ /* 0x000fe40003f2f018 */
[----:B------:R-:W-:Y:S01]  /*4820*/  I2FP.F32.S32 R78, R76 ;  /* 0x0000004c004e7245 */ /* 0x000fe20000201400 */
[----:B------:R-:W-:Y:S01]  /*4830*/  VIADD R76, R72, 0xfffffff7 ;  /* 0xfffffff7484c7836 */ /* 0x000fe20000000000 */
[----:B------:R-:W-:Y:S02]  /*4840*/  @P3 ISETP.GE.AND P3, PT, R81, UR8, PT ;  /* 0x0000000851003c0c */ /* 0x000fe4000bf66270 */
[----:B------:R-:W-:Y:S01]  /*4850*/  PLOP3.LUT P6, PT, PT, PT, UP1, 0x80, 0x0 ;  /* 0x000000000000781c */ /* 0x000fe20003fcf018 */
[C---:B-1----:R-:W-:Y:S03]  /*4860*/  HMMA.16816.F32 R12, R84.reuse, R68, R12 ;  /* 0x00000044540c723c */ /* 0x042fe6000000180c */
[----:B------:R-:W-:Y:S01]  /*4870*/  FFMA.FTZ R5, R78, -UR5, R5 ;  /* 0x800000054e057c23 */ /* 0x000fe20008010005 */
[----:B------:R-:W-:Y:S01]  /*4880*/  ISETP.GE.AND P5, PT, R76, RZ, PT ;  /* 0x000000ff4c00720c */ /* 0x000fe20003fa6270 */
[----:B--2---:R-:W-:Y:S01]  /*4890*/  VIADD R6, R72, 0xffffffe8 ;  /* 0xffffffe848067836 */ /* 0x004fe20000000000 */
[----:B------:R-:W-:Y:S03]  /*48a0*/  HMMA.16816.F32 R16, R84, R70, R16 ;  /* 0x000000465410723c */ /* 0x000fe60000001810 */
[----:B------:R-:W-:Y:S02]  /*48b0*/  @P1 ISETP.GE.AND P1, PT, R80, UR8, PT ;  /* 0x0000000850001c0c */ /* 0x000fe4000bf26270 */
[----:B------:R-:W-:Y:S01]  /*48c0*/  @P0 FSEL R5, R5, -INF , !P2 ;  /* 0xff80000005050808 */ /* 0x000fe20005000000 */
[----:B------:R-:W-:Y:S01]  /*48d0*/  FFMA.FTZ R11, R78, -UR5, R11 ;  /* 0x800000054e0b7c23 */ /* 0x000fe2000801000b */
[----:B------:R-:W-:Y:S02]  /*48e0*/  PLOP3.LUT P0, PT, PT, PT, UP1, 0x80, 0x0 ;  /* 0x000000000000781c */ /* 0x000fe40003f0f018 */
[----:B------:R-:W-:Y:S02]  /*48f0*/  @P4 ISETP.GE.AND P4, PT, R82, UR8, PT ;  /* 0x0000000852004c0c */ /* 0x000fe4000bf86270 */
[----:B------:R-:W-:Y:S01]  /*4900*/  @!P5 IADD3 R76, -R72, 0x9, RZ ;  /* 0x00000009484cd810 */ /* 0x000fe20007ffe1ff */
[----:B------:R-:W-:Y:S01]  /*4910*/  FFMA.FTZ R5, R5, UR14, -R74 ;  /* 0x0000000e05057c23 */ /* 0x000fe2000801084a */
[----:B------:R-:W-:Y:S02]  /*4920*/  PLOP3.LUT P5, PT, PT, PT, UP1, 0x80, 0x0 ;  /* 0x000000000000781c */ /* 0x000fe40003faf018 */
[----:B------:R-:W-:Y:S01]  /*4930*/  I2FP.F32.S32 R76, R76 ;  /* 0x0000004c004c7245 */ /* 0x000fe20000201400 */
[----:B------:R1:W-:Y:S01]  /*4940*/  MUFU.EX2 R94, R5 ;  /* 0x00000005005e7308 */ /* 0x0003e20000000800 */
[----:B------:R-:W-:Y:S01]  /*4950*/  @P6 ISETP.GE.AND P6, PT, R83, UR8, PT ;  /* 0x0000000853006c0c */ /* 0x000fe2000bfc6270 */
[----:B------:R-:W-:Y:S02]  /*4960*/  FFMA.FTZ R14, R77, -UR5, R14 ;  /* 0x800000054d0e7c23 */ /* 0x000fe4000801000e */
[----:B------:R-:W-:Y:S01]  /*4970*/  @P0 FSEL R7, R7, -INF , !P2 ;  /* 0xff80000007070808 */ /* 0x000fe20005000000 */
[C---:B------:R-:W-:Y:S01]  /*4980*/  FFMA.FTZ R9, R76.reuse, -UR5, R9 ;  /* 0x800000054c097c23 */ /* 0x040fe20008010009 */
[----:B------:R-:W-:Y:S01]  /*4990*/  PLOP3.LUT P2, PT, PT, PT, UP1, 0x80, 0x0 ;  /* 0x000000000000781c */ /* 0x000fe20003f4f018 */
[----:B------:R-:W-:Y:S01]  /*49a0*/  FFMA.FTZ R15, R76, -UR5, R15 ;  /* 0x800000054c0f7c23 */ /* 0x000fe2000801000f */
[----:B------:R-:W-:Y:S01]  /*49b0*/  PLOP3.LUT P0, PT, PT, PT, UP1, 0x80, 0x0 ;  /* 0x000000000000781c */ /* 0x000fe20003f0f018 */
[--C-:B------:R-:W-:Y:S01]  /*49c0*/  FFMA.FTZ R4, R7, UR14, -R73.reuse ;  /* 0x0000000e07047c23 */ /* 0x100fe20008010849 */
[----:B------:R-:W-:Y:S01]  /*49d0*/  VIADD R7, R72, 0xfffffff0 ;  /* 0xfffffff048077836 */ /* 0x000fe20000000000 */
[----:B------:R-:W-:Y:S02]  /*49e0*/  @P5 FSEL R8, R8, -INF , !P1 ;  /* 0xff80000008085808 */ /* 0x000fe40004800000 */
[----:B------:R2:W-:Y:S02]  /*49f0*/  MUFU.EX2 R96, R4 ;  /* 0x0000000400607308 */ /* 0x0005e40000000800 */
[----:B------:R-:W-:Y:S01]  /*4a00*/  ISETP.GE.AND P5, PT, R7, RZ, PT ;  /* 0x000000ff0700720c */ /* 0x000fe20003fa6270 */
[--C-:B------:R-:W-:Y:S01]  /*4a10*/  FFMA.FTZ R8, R8, UR14, -R74.reuse ;  /* 0x0000000e08087c23 */ /* 0x100fe2000801084a */
[----:B-1----:R-:W-:Y:S02]  /*4a20*/  VIADD R5, R72, 0xffffffe7 ;  /* 0xffffffe748057836 */ /* 0x002fe40000000000 */
[----:B------:R-:W-:Y:S02]  /*4a30*/  @P2 FSEL R9, R9, -INF , !P3 ;  /* 0xff80000009092808 */ /* 0x000fe40005800000 */
[----:B------:R-:W-:Y:S02]  /*4a40*/  PLOP3.LUT P2, PT, PT, PT, UP1, 0x80, 0x0 ;  /* 0x000000000000781c */ /* 0x000fe40003f4f018 */
[----:B------:R-:W-:Y:S01]  /*4a50*/  MUFU.EX2 R92, R8 ;  /* 0x00000008005c7308 */ /* 0x000fe20000000800 */
[----:B------:R-:W-:Y:S01]  /*4a60*/  @P0 FSEL R10, R10, -INF , !P1 ;  /* 0xff8000000a0a0808 */ /* 0x000fe20004800000 */
[----:B------:R-:W-:Y:S01]  /*4a70*/  FFMA.FTZ R9, R9, UR14, -R74 ;  /* 0x0000000e09097c23 */ /* 0x000fe2000801084a */
[----:B------:R-:W-:Y:S02]  /*4a80*/  PLOP3.LUT P0, PT, PT, PT, UP1, 0x80, 0x0 ;  /* 0x000000000000781c */ /* 0x000fe40003f0f018 */
[----:B------:R-:W-:Y:S01]  /*4a90*/  @!P5 IADD3 R7, -R72, 0x10, RZ ;  /* 0x000000104807d810 */ /* 0x000fe20007ffe1ff */
[--C-:B------:R-:W-:Y:S01]  /*4aa0*/  FFMA.FTZ R10, R10, UR14, -R73.reuse ;  /* 0x0000000e0a0a7c23 */ /* 0x100fe20008010849 */
[----:B------:R-:W-:Y:S03]  /*4ab0*/  ISETP.GE.AND P5, PT, R6, RZ, PT ;  /* 0x000000ff0600720c */ /* 0x000fe60003fa6270 */
[----:B------:R1:W3:Y:S01]  /*4ac0*/  MUFU.EX2 R90, R9 ;  /* 0x00000009005a7308 */ /* 0x0002e20000000800 */
[----:B------:R-:W-:Y:S01]  /*4ad0*/  I2FP.F32.S32 R7, R7 ;  /* 0x0000000700077245 */ /* 0x000fe20000201400 */
[----:B--2---:R-:W-:Y:S01]  /*4ae0*/  VIADD R4, R72, 0xffffffef ;  /* 0xffffffef48047836 */ /* 0x004fe20000000000 */
[----:B------:R-:W-:Y:S02]  /*4af0*/  @P2 FSEL R11, R11, -INF , !P3 ;  /* 0xff8000000b0b2808 */ /* 0x000fe40005800000 */
[----:B------:R-:W-:Y:S01]  /*4b00*/  ISETP.GE.AND P3, PT, R5, RZ, PT ;  /* 0x000000ff0500720c */ /* 0x000fe20003f66270 */
[----:B------:R-:W-:Y:S01]  /*4b10*/  FFMA.FTZ R12, R7, -UR5, R12 ;  /* 0x80000005070c7c23 */ /* 0x000fe2000801000c */
[----:B------:R-:W-:Y:S03]  /*4b20*/  ISETP.GE.AND P1, PT, R4, RZ, PT ;  /* 0x000000ff0400720c */ /* 0x000fe60003f26270 */
[----:B------:R2:W-:Y:S01]  /*4b30*/  MUFU.EX2 R93, R10 ;  /* 0x0000000a005d7308 */ /* 0x0005e20000000800 */
[----:B------:R-:W-:Y:S01]  /*4b40*/  PLOP3.LUT P2, PT, PT, PT, UP1, 0x80, 0x0 ;  /* 0x000000000000781c */ /* 0x000fe20003f4f018 */
[----:B------:R-:W-:Y:S01]  /*4b50*/  FFMA.FTZ R11, R11, UR14, -R73 ;  /* 0x0000000e0b0b7c23 */ /* 0x000fe20008010849 */
[----:B------:R-:W-:Y:S01]  /*4b60*/  @P0 FSEL R12, R12, -INF , !P4 ;  /* 0xff8000000c0c0808 */ /* 0x000fe20006000000 */
[----:B------:R-:W-:Y:S01]  /*4b70*/  FFMA.FTZ R18, R7, -UR5, R18 ;  /* 0x8000000507127c23 */ /* 0x000fe20008010012 */
[C---:B------:R-:W-:Y:S02]  /*4b80*/  @!P5 IADD3 R6, -R72.reuse, 0x18, RZ ;  /* 0x000000184806d810 */ /* 0x040fe40007ffe1ff */
[----:B------:R-:W-:Y:S03]  /*4b90*/  PLOP3.LUT P0, PT, PT, PT, UP1, 0x80, 0x0 ;  /* 0x000000000000781c */ /* 0x000fe60003f0f018 */
[----:B------:R-:W4:Y:S01]  /*4ba0*/  MUFU.EX2 R91, R11 ;  /* 0x0000000b005b7308 */ /* 0x000f220000000800 */
[----:B------:R-:W-:Y:S01]  /*4bb0*/  PLOP3.LUT P5, PT, PT, PT, UP1, 0x80, 0x0 ;  /* 0x000000000000781c */ /* 0x000fe20003faf018 */
[----:B-1----:R-:W4:Y:S01]  /*4bc0*/  LDL R9, [R1+0x74] ;  /* 0x0000740001097983 */ /* 0x002f220000100800 */
[----:B------:R-:W-:Y:S01]  /*4bd0*/  @!P3 IADD3 R5, -R72, 0x19, RZ ;  /* 0x000000194805b810 */ /* 0x000fe20007ffe1ff */
[----:B------:R-:W-:Y:S01]  /*4be0*/  FFMA.FTZ R12, R12, UR14, -R74 ;  /* 0x0000000e0c0c7c23 */ /* 0x000fe2000801084a */
[----:B------:R-:W-:Y:S02]  /*4bf0*/  @!P1 IADD3 R4, -R72, 0x11, RZ ;  /* 0x0000001148049810 */ /* 0x000fe40007ffe1ff */
[----:B------:R-:W-:Y:S03]  /*4c00*/  I2FP.F32.S32 R5, R5 ;  /* 0x0000000500057245 */ /* 0x000fe60000201400 */
[----:B------:R-:W-:Y:S01]  /*4c10*/  MUFU.EX2 R87, R12 ;  /* 0x0000000c00577308 */ /* 0x000fe20000000800 */
[----:B--2---:R-:W2:Y:S01]  /*4c20*/  LDL R10, [R1+0x78] ;  /* 0x00007800010a7983 */ /* 0x004ea20000100800 */
[----:B------:R-:W-:Y:S01]  /*4c30*/  PLOP3.LUT P1, PT, PT, PT, UP1, 0x80, 0x0 ;  /* 0x000000000000781c */ /* 0x000fe20003f2f018 */
[----:B------:R-:W-:Y:S01]  /*4c40*/  FFMA.FTZ R17, R5, -UR5, R17 ;  /* 0x8000000505117c23 */ /* 0x000fe20008010011 */
[C---:B------:R-:W-:Y:S01]  /*4c50*/  @P0 VIADD R8, R98.reuse, 0x18 ;  /* 0x0000001862080836 */ /* 0x040fe20000000000 */
[----:B------:R-:W-:Y:S01]  /*4c60*/  I2FP.F32.S32 R4, R4 ;  /* 0x0000000400047245 */ /* 0x000fe20000201400 */
[----:B------:R-:W-:Y:S01]  /*4c70*/  @P5 VIADD R5, R98, 0x19 ;  /* 0x0000001962055836 */ /* 0x000fe20000000000 */
[----:B------:R-:W-:Y:S01]  /*4c80*/  PLOP3.LUT P3, PT, PT, PT, UP1, 0x80, 0x0 ;  /* 0x000000000000781c */ /* 0x000fe20003f6f018 */
[----:B------:R-:W2:Y:S01]  /*4c90*/  LDL R98, [R1+0x5c] ;  /* 0x00005c0001627983 */ /* 0x000ea20000100800 */
[----:B------:R-:W-:Y:S01]  /*4ca0*/  I2FP.F32.S32 R6, R6 ;  /* 0x0000000600067245 */ /* 0x000fe20000201400 */
[C---:B------:R-:W-:Y:S01]  /*4cb0*/  FFMA.FTZ R13, R4.reuse, -UR5, R13 ;  /* 0x80000005040d7c23 */ /* 0x040fe2000801000d */
[----:B------:R-:W-:Y:S01]  /*4cc0*/  PLOP3.LUT P0, PT, PT, PT, UP1, 0x80, 0x0 ;  /* 0x000000000000781c */ /* 0x000fe20003f0f018 */
[----:B------:R-:W-:Y:S01]  /*4cd0*/  FFMA.FTZ R19, R4, -UR5, R19 ;  /* 0x8000000504137c23 */ /* 0x000fe20008010013 */
[----:B---3--:R-:W-:Y:S01]  /*4ce0*/  F2FP.F16.F32.PACK_AB R4, R90, R92 ;  /* 0x0000005c5a04723e */ /* 0x008fe200000000ff */
[----:B------:R-:W-:Y:S01]  /*4cf0*/  FFMA.FTZ R16, R6, -UR5, R16 ;  /* 0x8000000506107c23 */ /* 0x000fe20008010010 */
[----:B------:R-:W-:Y:S02]  /*4d00*/  @P2 FSEL R13, R13, -INF , !P6 ;  /* 0xff8000000d0d2808 */ /* 0x000fe40007000000 */
[----:B------:R-:W-:Y:S02]  /*4d10*/  @P1 FSEL R14, R14, -INF , !P4 ;  /* 0xff8000000e0e1808 */ /* 0x000fe40006000000 */
[----:B------:R-:W-:Y:S01]  /*4d20*/  PLOP3.LUT P2, PT, PT, PT, UP1, 0x80, 0x0 ;  /* 0x000000000000781c */ /* 0x000fe20003f4f018 */
[--C-:B------:R-:W-:Y:S01]  /*4d30*/  FFMA.FTZ R13, R13, UR14, -R74.reuse ;  /* 0x0000000e0d0d7c23 */ /* 0x100fe2000801084a */
[----:B------:R-:W-:Y:S01]  /*4d40*/  PLOP3.LUT P1, PT, PT, PT, UP1, 0x80, 0x0 ;  /* 0x000000000000781c */ /* 0x000fe20003f2f018 */
[--C-:B------:R-:W-:Y:S01]  /*4d50*/  FFMA.FTZ R14, R14, UR14, -R73.reuse ;  /* 0x0000000e0e0e7c23 */ /* 0x100fe20008010849 */
[----:B------:R-:W-:Y:S01]  /*4d60*/  PLOP3.LUT P4, PT, PT, PT, UP1, 0x80, 0x0 ;  /* 0x000000000000781c */ /* 0x000fe20003f8f018 */
[----:B------:R-:W1:Y:S01]  /*4d70*/  MUFU.EX2 R86, R13 ;  /* 0x0000000d00567308 */ /* 0x000e620000000800 */
[----:B------:R-:W-:Y:S02]  /*4d80*/  @P3 ISETP.GE.AND P3, PT, R8, UR8, PT ;  /* 0x0000000808003c0c */ /* 0x000fe4000bf66270 */
[----:B------:R-:W-:Y:S02]  /*4d90*/  F2FP.F16.F32.PACK_AB R6, R94, R95 ;  /* 0x0000005f5e06723e */ /* 0x000fe400000000ff */
[----:B----4-:R-:W-:Y:S03]  /*4da0*/  F2FP.F16.F32.PACK_AB R8, R91, R93 ;  /* 0x0000005d5b08723e */ /* 0x010fe600000000ff */
[----:B------:R-:W-:Y:S01]  /*4db0*/  @P2 FSEL R15, R15, -INF , !P6 ;  /* 0xff8000000f0f2808 */ /* 0x000fe20007000000 */
[----:B------:R3:W-:Y:S01]  /*4dc0*/  STS [R245+0x14000], R6 ;  /* 0x01400006f5007388 */ /* 0x0007e20000000800 */
[----:B------:R-:W-:Y:S01]  /*4dd0*/  @P1 FSEL R16, R16, -INF , !P3 ;  /* 0xff80000010101808 */ /* 0x000fe20005800000 */
[----:B------:R-:W-:Y:S01]  /*4de0*/  MUFU.EX2 R89, R14 ;  /* 0x0000000e00597308 */ /* 0x000fe20000000800 */
[----:B------:R-:W-:Y:S01]  /*4df0*/  PLOP3.LUT P2, PT, PT, PT, UP1, 0x80, 0x0 ;  /* 0x000000000000781c */ /* 0x000fe20003f4f018 */
[--C-:B------:R-:W-:Y:S01]  /*4e00*/  FFMA.FTZ R15, R15, UR14, -R73.reuse ;  /* 0x0000000e0f0f7c23 */ /* 0x100fe20008010849 */
[----:B------:R-:W-:Y:S01]  /*4e10*/  PLOP3.LUT P1, PT, PT, PT, UP1, 0x80, 0x0 ;  /* 0x000000000000781c */ /* 0x000fe20003f2f018 */
[--C-:B------:R-:W-:Y:S01]  /*4e20*/  FFMA.FTZ R16, R16, UR14, -R74.reuse ;  /* 0x0000000e10107c23 */ /* 0x100fe2000801084a */
[----:B------:R-:W-:Y:S02]  /*4e30*/  @P4 ISETP.GE.AND P4, PT, R5, UR8, PT ;  /* 0x0000000805004c0c */ /* 0x000fe4000bf86270 */
[----:B------:R-:W-:Y:S03]  /*4e40*/  F2FP.F16.F32.PACK_AB R5, R96, R97 ;  /* 0x000000616005723e */ /* 0x000fe600000000ff */
[----:B------:R-:W3:Y:S01]  /*4e50*/  MUFU.EX2 R88, R15 ;  /* 0x0000000f00587308 */ /* 0x000ee20000000800 */
[----:B------:R-:W-:Y:S02]  /*4e60*/  @P0 FSEL R17, R17, -INF , !P4 ;  /* 0xff80000011110808 */ /* 0x000fe40006000000 */
[----:B-1----:R-:W-:Y:S01]  /*4e70*/  F2FP.F16.F32.PACK_AB R7, R86, R87 ;  /* 0x000000575607723e */ /* 0x002fe200000000ff */
[----:B------:R1:W-:Y:S01]  /*4e80*/  STS [R245+0x14400], R5 ;  /* 0x01440005f5007388 */ /* 0x0003e20000000800 */
[----:B------:R-:W-:Y:S01]  /*4e90*/  @P2 FSEL R18, R18, -INF , !P3 ;  /* 0xff80000012122808 */ /* 0x000fe20005800000 */
[----:B------:R-:W-:Y:S01]  /*4ea0*/  FFMA.FTZ R74, R17, UR14, -R74 ;  /* 0x0000000e114a7c23 */ /* 0x000fe2000801084a */
[----:B------:R-:W-:Y:S02]  /*4eb0*/  @P1 FSEL R19, R19, -INF , !P4 ;  /* 0xff80000013131808 */ /* 0x000fe40006000000 */
[----:B------:R4:W-:Y:S01]  /*4ec0*/  STS [R244+0x14000], R4 ;  /* 0x01400004f4007388 */ /* 0x0009e20000000800 */
[----:B------:R-:W-:Y:S01]  /*4ed0*/  MUFU.EX2 R83, R16 ;  /* 0x0000001000537308 */ /* 0x000fe20000000800 */
[--C-:B------:R-:W-:Y:S01]  /*4ee0*/  FFMA.FTZ R18, R18, UR14, -R73.reuse ;  /* 0x0000000e12127c23 */ /* 0x100fe20008010849 */
[----:B------:R-:W-:Y:S02]  /*4ef0*/  FFMA.FTZ R73, R19, UR14, -R73 ;  /* 0x0000000e13497c23 */ /* 0x000fe40008010849 */
[----:B------:R-:W-:Y:S01]  /*4f00*/  STS [R244+0x14400], R8 ;  /* 0x01440008f4007388 */ /* 0x000fe20000000800 */
[----:B---3--:R-:W-:Y:S05]  /*4f10*/  F2FP.F16.F32.PACK_AB R6, R88, R89 ;  /* 0x000000595806723e */ /* 0x008fea00000000ff */
[----:B------:R-:W1:Y:S01]  /*4f20*/  MUFU.EX2 R82, R74 ;  /* 0x0000004a00527308 */ /* 0x000e620000000800 */
[----:B------:R-:W-:Y:S05]  /*4f30*/  STS [R99+0x14000], R7 ;  /* 0x0140000763007388 */ /* 0x000fea0000000800 */
[----:B------:R-:W-:Y:S04]  /*4f40*/  STS [R99+0x14400], R6 ;  /* 0x0144000663007388 */ /* 0x000fe80000000800 */
[----:B------:R-:W-:Y:S10]  /*4f50*/  MUFU.EX2 R85, R18 ;  /* 0x0000001200557308 */ /* 0x000ff40000000800 */
[----:B------:R-:W4:Y:S01]  /*4f60*/  MUFU.EX2 R84, R73 ;  /* 0x0000004900547308 */ /* 0x000f220000000800 */
[----:B-1----:R-:W-:Y:S02]  /*4f70*/  F2FP.F16.F32.PACK_AB R5, R82, R83 ;  /* 0x000000535205723e */ /* 0x002fe400000000ff */
[----:B----4-:R-:W-:Y:S02]  /*4f80*/  F2FP.F16.F32.PACK_AB R4, R84, R85 ;  /* 0x000000555404723e */ /* 0x010fe400000000ff */
[----:B--2---:R-:W-:Y:S04]  /*4f90*/  IADD3 R12, P0, R10, UR13, RZ ;  /* 0x0000000d0a0c7c10 */ /* 0x004fe8000ff1e0ff */
[----:B------:R-:W-:Y:S02]  /*4fa0*/  IADD3.X R13, R9, UR12, RZ, P0, !PT ;  /* 0x0000000c090d7c10 */ /* 0x000fe400087fe4ff */
[----:B------:R-:W-:Y:S01]  /*4fb0*/  PLOP3.LUT P0, PT, PT, PT, UP0, 0x80, 0x0 ;  /* 0x000000000000781c */ /* 0x000fe20003f0f008 */
[----:B------:R-:W-:Y:S05]  /*4fc0*/  STS [R98+0x14000], R5 ;  /* 0x0140000562007388 */ /* 0x000fea0000000800 */
[----:B------:R-:W-:Y:S05]  /*4fd0*/  STS [R98+0x14400], R4 ;  /* 0x0144000462007388 */ /* 0x000fea0000000800 */
[----:B------:R-:W1:Y:S05]  /*4fe0*/  LDSM.16.M88.4 R16, [R249+0x6000] ;  /* 0x00600000f910783b */ /* 0x000e6a0000000200 */
[----:B------:R-:W2:Y:S05]  /*4ff0*/  LDSM.16.M88.4 R68, [R248+0x6000] ;  /* 0x00600000f844783b */ /* 0x000eaa0000000200 */
[----:B------:R-:W3:Y:S05]  /*5000*/  LDG.E R81, desc[UR6][R12.64] ;  /* 0x000000060c517981 */ /* 0x000eea000c1e1900 */
[----:B------:R4:W3:Y:S05]  /*5010*/  LDG.E R80, desc[UR6][R12.64+0x20] ;  /* 0x000020060c507981 */ /* 0x0008ea000c1e1900 */
[----:B------:R-:W2:Y:S05]  /*5020*/  LDSM.16.M88.4 R72, [R247+0x6000] ;  /* 0x00600000f748783b */ /* 0x000eaa0000000200 */
[----:B------:R-:W2:Y:S01]  /*5030*/  LDSM.16.M88.4 R76, [R246+0x6000] ;  /* 0x00600000f64c783b */ /* 0x000ea20000000200 */
[C---:B-1----:R-:W-:Y:S06]  /*5040*/  HMMA.16816.F32 R4, R16.reuse, R148, RZ ;  /* 0x000000941004723c */ /* 0x042fec00000018ff */
[C---:B------:R-:W-:Y:S06]  /*5050*/  HMMA.16816.F32 R8, R16.reuse, R150, RZ ;  /* 0x000000961008723c */ /* 0x040fec00000018ff */
[C---:B----4-:R-:W-:Y:S06]  /*5060*/  HMMA.16816.F32 R12, R16.reuse, R152, RZ ;  /* 0x00000098100c723c */ /* 0x050fec00000018ff */
[----:B------:R-:W-:Y:S06]  /*5070*/  HMMA.16816.F32 R16, R16, R154, RZ ;  /* 0x0000009a1010723c */ /* 0x000fec00000018ff */
[C---:B--2---:R-:W-:Y:S06]  /*5080*/  HMMA.16816.F32 R4, R68.reuse, R156, R4 ;  /* 0x0000009c4404723c */ /* 0x044fec0000001804 */
        /* <DEDUP_REMOVED lines=8> */
[----:B------:R-:W2:Y:S05]  /*5110*/  LDSM.16.M88.4 R72, [R248+0x8000] ;  /* 0x00800000f848783b */ /* 0x000eaa0000000200 */
[C---:B------:R-:W-:Y:S06]  /*5120*/  HMMA.16816.F32 R4, R76.reuse, R172, R4 ;  /* 0x000000ac4c04723c */ /* 0x040fec0000001804 */
[C---:B------:R-:W-:Y:S06]  /*5130*/  HMMA.16816.F32 R8, R76.reuse, R174, R8 ;  /* 0x000000ae4c08723c */ /* 0x040fec0000001808 */
[C---:B------:R-:W-:Y:S06]  /*5140*/  HMMA.16816.F32 R12, R76.reuse, R176, R12 ;  /* 0x000000b04c0c723c */ /* 0x040fec000000180c */
[----:B------:R-:W-:Y:S01]  /*5150*/  HMMA.16816.F32 R16, R76, R178, R16 ;  /* 0x000000b24c10723c */ /* 0x000fe20000001810 */
[----:B------:R-:W4:Y:S05]  /*5160*/  LDSM.16.M88.4 R76, [R247+0x8000] ;  /* 0x00800000f74c783b */ /* 0x000f2a0000000200 */
        /* <DEDUP_REMOVED lines=37> */
[C---:B---3--:R-:W-:Y:S01]  /*53c0*/  FADD.FTZ R68, -R81.reuse, R4 ;  /* 0x0000000451447221 */ /* 0x048fe20000010100 */
        /* <DEDUP_REMOVED lines=40> */
[----:B------:R-:W-:Y:S04]  /*5650*/  FMUL.FTZ R12, R85, R12 ;  /* 0x0000000c550c7220 */ /* 0x000fe80000410000 */
[----:B------:R-:W-:Y:S05]  /*5660*/  STS [R244+0x12000], R9 ;  /* 0x01200009f4007388 */ /* 0x000fea0000000800 */
[----:B------:R-:W-:Y:S05]  /*5670*/  STS [R244+0x12400], R6 ;  /* 0x01240006f4007388 */ /* 0x000fea0000000800 */
[----:B------:R-:W-:Y:S05]  /*5680*/  STS [R99+0x12000], R8 ;  /* 0x0120000863007388 */ /* 0x000fea0000000800 */
[----:B------:R-:W-:Y:S05]  /*5690*/  STS [R99+0x12400], R5 ;  /* 0x0124000563007388 */ /* 0x000fea0000000800 */
[----:B------:R-:W-:Y:S01]  /*56a0*/  STS [R98+0x12000], R7 ;  /* 0x0120000762007388 */ /* 0x000fe20000000800 */
[----:B-1----:R-:W-:Y:S05]  /*56b0*/  F2FP.F16.F32.PACK_AB R4, R11, R12 ;  /* 0x0000000c0b04723e */ /* 0x002fea00000000ff */
[----:B------:R-:W-:Y:S01]  /*56c0*/  STS [R98+0x12400], R4 ;  /* 0x0124000462007388 */ /* 0x000fe20000000800 */
[----:B------:R-:W-:Y:S06]  /*56d0*/  BAR.SYNC.DEFER_BLOCKING 0x0 ;  /* 0x0000000000007b1d */ /* 0x000fec0000010000 */
[----:B------:R-:W-:Y:S05]  /*56e0*/  LDSM.16.MT88.4 R4, [R3+0x14000] ;  /* 0x014000000304783b */ /* 0x000fea0000004200 */
[----:B------:R-:W1:Y:S05]  /*56f0*/  LDSM.16.MT88.4 R8, [R0+0x6000] ;  /* 0x006000000008783b */ /* 0x000e6a0000004200 */
[----:B------:R-:W3:Y:S05]  /*5700*/  LDSM.16.MT88.4 R12, [R2+0x14000] ;  /* 0x01400000020c783b */ /* 0x000eea0000004200 */
[----:B------:R-:W4:Y:S05]  /*5710*/  LDSM.16.MT88.4 R16, [R0+0x8000] ;  /* 0x008000000010783b */ /* 0x000f2a0000004200 */
[----:B------:R-:W2:Y:S05]  /*5720*/  LDSM.16.MT88.4 R68, [R0+0xa000] ;  /* 0x00a000000044783b */ /* 0x000eaa0000004200 */
[----:B------:R-:W-:Y:S05]  /*5730*/  LDSM.16.MT88.4 R72, [R3+0x14800] ;  /* 0x014800000348783b */ /* 0x000fea0000004200 */
[----:B------:R-:W2:Y:S05]  /*5740*/  LDSM.16.MT88.4 R76, [R0+0x6800] ;  /* 0x00680000004c783b */ /* 0x000eaa0000004200 */
[----:B------:R-:W2:Y:S05]  /*5750*/  LDSM.16.MT88.4 R80, [R2+0x14800] ;  /* 0x014800000250783b */ /* 0x000eaa0000004200 */
[----:B------:R-:W2:Y:S01]  /*5760*/  LDSM.16.MT88.4 R84, [R0+0x8800] ;  /* 0x008800000054783b */ /* 0x000ea20000004200 */
[-C--:B-1----:R-:W-:Y:S04]  /*5770*/  HMMA.16816.F32 R20, R4, R8.reuse, R20 ;  /* 0x000000080414723c */ /* 0x082fe80000001814 */
[----:B------:R-:W-:Y:S02]  /*5780*/  LDSM.16.MT88.4 R88, [R0+0x7800] ;  /* 0x007800000058783b */ /* 0x000fe40000004200 */
[C---:B---3--:R-:W-:Y:S03]  /*5790*/  HMMA.16816.F32 R24, R12.reuse, R8, R24 ;  /* 0x000000080c18723c */ /* 0x048fe60000001818 */
[----:B------:R-:W-:Y:S03]  /*57a0*/  LDSM.16.MT88.4 R92, [R2+0x15800] ;  /* 0x01580000025c783b */ /* 0x000fe60000004200 */
        /* <DEDUP_REMOVED lines=13> */
[----:B------:R-:W2:Y:S05]  /*5880*/  LDSM.16.MT88.4 R4, [R3+0x15000] ;  /* 0x015000000304783b */ /* 0x000eaa0000004200 */
[-C--:B------:R-:W-:Y:S01]  /*5890*/  HMMA.16816.F32 R20, R72, R76.reuse, R20 ;  /* 0x0000004c4814723c */ /* 0x080fe20000001814 */
[----:B------:R-:W3:Y:S05]  /*58a0*/  LDSM.16.MT88.4 R68, [R0+0x9000] ;  /* 0x009000000044783b */ /* 0x000eea0000004200 */
        /* <DEDUP_REMOVED lines=14> */
[----:B------:R-:W1:Y:S05]  /*5990*/  LDSM.16.MT88.4 R8, [R0+0xb800] ;  /* 0x00b800000008783b */ /* 0x000e6a0000004200 */
[-C--:B--2---:R-:W-:Y:S01]  /*59a0*/  HMMA.16816.F32 R20, R4, R12.reuse, R20 ;  /* 0x0000000c0414723c */ /* 0x084fe20000001814 */
[----:B------:R-:W-:Y:S05]  /*59b0*/  BAR.SYNC.DEFER_BLOCKING 0x0 ;  /* 0x0000000000007b1d */ /* 0x000fea0000010000 */
        /* <DEDUP_REMOVED lines=79> */
.L_x_147:
        /* <DEDUP_REMOVED lines=430> */
.L_x_148:
        /* <DEDUP_REMOVED lines=173> */
[----:B------:R-:W-:Y:S01]  /*8460*/  UIADD3 UR21, UR11, UR5, URZ ;  /* 0x000000050b157290 */ /* 0x000fe2000fffe03f */
[----:B------:R-:W-:-:S11]  /*8470*/  UMOV UR20, UR10 ;  /* 0x0000000a00147c82 */ /* 0x000fd60008000000 */
.L_x_150:
        /* <DEDUP_REMOVED lines=19> */
.L_x_151:
        /* <DEDUP_REMOVED lines=53> */
.L_x_153:
[----:B------:R-:W-:Y:S05]  /*8900*/  BSYNC B0 ;  /* 0x0000000000007941 */ /* 0x000fea0003800000 */
.L_x_152:
        /* <DEDUP_REMOVED lines=20> */
.L_x_155:
[----:B------:R-:W-:Y:S05]  /*8a50*/  BSYNC B0 ;  /* 0x0000000000007941 */ /* 0x000fea0003800000 */
.L_x_154:
        /* <DEDUP_REMOVED lines=35> */
.L_x_157:
[----:B------:R-:W-:Y:S05]  /*8c90*/  BSYNC B0 ;  /* 0x0000000000007941 */ /* 0x000fea0003800000 */
.L_x_156:
        /* <DEDUP_REMOVED lines=21> */
.L_x_130:
        /* <DEDUP_REMOVED lines=24> */
.L_x_159:
        /* <DEDUP_REMOVED lines=22> */
.L_x_160:
        /* <DEDUP_REMOVED lines=10> */
[----:B------:R-:W-:Y:S01]  /*9170*/  USHF.R.S32.HI UR19, URZ, 0x1f, UR55 ;  /* 0x0000001f3f137899 */ /* 0x000fe20008011437 */
[----:B------:R-:W-:-:S02]  /*9180*/  ULDC.64 UR14, c[0x0][0x468] ;  /* 0x00011a00000e7ab9 */ /* 0x000fc40000000a00 */
[----:B------:R-:W-:Y:S01]  /*9190*/  ISETP.GE.AND P4, PT, R4, UR8, PT ;  /* 0x0000000804007c0c */ /* 0x000fe2000bf86270 */
[----:B------:R-:W-:Y:S01]  /*91a0*/  IMAD.U32 R5, RZ, RZ, UR5 ;  /* 0x00000005ff057e24 */ /* 0x000fe2000f8e00ff */
[----:B------:R-:W-:Y:S01]  /*91b0*/  UIMAD UR5, UR19, UR14, URZ ;  /* 0x0000000e130572a4 */ /* 0x000fe2000f8e023f */
[----:B------:R-:W-:-:S03]  /*91c0*/  SHF.R.S32.HI R13, RZ, 0x1f, R4 ;  /* 0x0000001fff0d7819 */ /* 0x000fc60000011404 */
        /* <DEDUP_REMOVED lines=26> */
.L_x_162:
[----:B------:R-:W-:Y:S05]  /*9370*/  BSYNC B0 ;  /* 0x0000000000007941 */ /* 0x000fea0003800000 */
.L_x_161:
        /* <DEDUP_REMOVED lines=19> */
.L_x_164:
[----:B------:R-:W-:Y:S05]  /*94b0*/  BSYNC B0 ;  /* 0x0000000000007941 */ /* 0x000fea0003800000 */
.L_x_163:
        /* <DEDUP_REMOVED lines=32> */
.L_x_166:
[----:B------:R-:W-:Y:S05]  /*96c0*/  BSYNC B0 ;  /* 0x0000000000007941 */ /* 0x000fea0003800000 */
.L_x_165:
        /* <DEDUP_REMOVED lines=19> */
.L_x_158:
[----:B------:R-:W-:Y:S05]  /*9800*/  BSYNC B1 ;  /* 0x0000000000017941 */ /* 0x000fea0003800000 */
.L_x_125:
[----:B------:R-:W-:Y:S02]  /*9810*/  ULDC UR5, c[0x0][0xc] ;  /* 0x0000030000057ab9 */ /* 0x000fe40000000800 */
[----:B------:R-:W-:-:S04]  /*9820*/  UIADD3 UR35, UR5, UR35, URZ ;  /* 0x0000002305237290 */ /* 0x000fc8000fffe03f */
[----:B------:R-:W-:-:S06]  /*9830*/  UISETP.GE.AND UP0, UPT, UR35, UR60, UPT ;  /* 0x0000003c2300728c */ /* 0x000fcc000bf06270 */
[----:B------:R-:W-:-:S13]  /*9840*/  PLOP3.LUT P0, PT, PT, PT, UP0, 0x80, 0x0 ;  /* 0x000000000000781c */ /* 0x000fda0003f0f008 */
[----:B------:R-:W-:Y:S05]  /*9850*/  @P0 BRA `(.L_x_167) ;  /* 0x0000000000040947 */ /* 0x000fea0003800000 */
[----:B------:R-:W-:Y:S05]  /*9860*/  BRA `(.L_x_168) ;  /* 0xffffff7000b07947 */ /* 0x000fea000383ffff */
.L_x_167:
[----:B------:R-:W-:Y:S05]  /*9870*/  EXIT ;  /* 0x000000000000794d */ /* 0x000fea0003800000 */
.L_x_169:
        /* <DEDUP_REMOVED lines=16> */
.L_x_1585:


//--------------------- .text._ZN5flash44flash_bwd_dq_dk_dv_loop_seqk_parallel_kernelI23Flash_bwd_kernel_traitsILi192ELi64ELi64ELi8ELi4ELi2ELi2ELb1ELb1EN7cutlass6half_tE19Flash_kernel_traitsILi192ELi64ELi64ELi8ES3_EELb0ELb0ELb1ELb0ELb0ELb1ELb0EEEvNS_16Flash_bwd_paramsE --------------------------
	.section	.text._ZN5flash44flash_bwd_dq_dk_dv_loop_seqk_parallel_kernelI23Flash_bwd_kernel_traitsILi192ELi64ELi64ELi8ELi4ELi2ELi2ELb1ELb1EN7cutlass6half_tE19Flash_kernel_traitsILi192ELi64ELi64ELi8ES3_EELb0ELb0ELb1ELb0ELb0ELb1ELb0EEEvNS_16Flash_bwd_paramsE,"ax",@progbits
	.align	128
        .global         _ZN5flash44flash_bwd_dq_dk_dv_loop_seqk_parallel_kernelI23Flash_bwd_kernel_traitsILi192ELi64ELi64ELi8ELi4ELi2ELi2ELb1ELb1EN7cutlass6half_tE19Flash_kernel_traitsILi192ELi64ELi64ELi8ES3_EELb0ELb0ELb1ELb0ELb0ELb1ELb0EEEvNS_16Flash_bwd_paramsE
        .type           _ZN5flash44flash_bwd_dq_dk_dv_loop_seqk_parallel_kernelI23Flash_bwd_kernel_traitsILi192ELi64ELi64ELi8ELi4ELi2ELi2ELb1ELb1EN7cutlass6half_tE19Flash_kernel_traitsILi192ELi64ELi64ELi8ES3_EELb0ELb0ELb1ELb0ELb0ELb1ELb0EEEvNS_16Flash_bwd_paramsE,@function
        .size           _ZN5flash44flash_bwd_dq_dk_dv_loop_seqk_parallel_kernelI23Flash_bwd_kernel_traitsILi192ELi64ELi64ELi8ELi4ELi2ELi2ELb1ELb1EN7cutlass6half_tE19Flash_kernel_traitsILi192ELi64ELi64ELi8ES3_EELb0ELb0ELb1ELb0ELb0ELb1ELb0EEEvNS_16Flash_bwd_paramsE,(.L_x_1586 - _ZN5flash44flash_bwd_dq_dk_dv_loop_seqk_parallel_kernelI23Flash_bwd_kernel_traitsILi192ELi64ELi64ELi8ELi4ELi2ELi2ELb1ELb1EN7cutlass6half_tE19Flash_kernel_traitsILi192ELi64ELi64ELi8ES3_EELb0ELb0ELb1ELb0ELb0ELb1ELb0EEEvNS_16Flash_bwd_paramsE)
        .other          _ZN5flash44flash_bwd_dq_dk_dv_loop_seqk_parallel_kernelI23Flash_bwd_kernel_traitsILi192ELi64ELi64ELi8ELi4ELi2ELi2ELb1ELb1EN7cutlass6half_tE19Flash_kernel_traitsILi192ELi64ELi64ELi8ES3_EELb0ELb0ELb1ELb0ELb0ELb1ELb0EEEvNS_16Flash_bwd_paramsE,@"STO_CUDA_ENTRY STV_DEFAULT"
_ZN5flash44flash_bwd_dq_dk_dv_loop_seqk_parallel_kernelI23Flash_bwd_kernel_traitsILi192ELi64ELi64ELi8ELi4ELi2ELi2ELb1ELb1EN7cutlass6half_tE19Flash_kernel_traitsILi192ELi64ELi64ELi8ES3_EELb0ELb0ELb1ELb0ELb0ELb1ELb0EEEvNS_16Flash_bwd_paramsE:
.text._ZN5flash44flash_bwd_dq_dk_dv_loop_seqk_parallel_kernelI23Flash_bwd_kernel_traitsILi192ELi64ELi64ELi8ELi4ELi2ELi2ELb1ELb1EN7cutlass6half_tE19Flash_kernel_traitsILi192ELi64ELi64ELi8ES3_EELb0ELb0ELb1ELb0ELb0ELb1ELb0EEEvNS_16Flash_bwd_paramsE:
        /* <DEDUP_REMOVED lines=16> */
[----:B------:R-:W-:-:S06]  /*0100*/  UMOV UR6, 0x400 ;  /* 0x0000040000067882 */ /* 0x000fcc0000000000 */
[----:B------:R-:W4:Y:S08]  /*0110*/  S2UR UR61, SR_CTAID.Z ;  /* 0x00000000003d79c3 */ /* 0x000f300000002700 */
[----:B------:R-:W5:Y:S08]  /*0120*/  S2UR UR50, SR_CTAID.Y ;  /* 0x00000000003279c3 */ /* 0x000f700000002600 */
[----:B------:R-:W5:Y:S01]  /*0130*/  S2UR UR7, SR_CgaCtaId ;  /* 0x00000000000779c3 */ /* 0x000f620000008800 */
[----:B---3--:R-:W-:Y:S01]  /*0140*/  ULEA UR5, UR4, UR5, 0x18 ;  /* 0x0000000504057291 */ /* 0x008fe2000f8ec03f */
[----:B--2---:R-:W-:Y:S01]  /*0150*/  SHF.R.S32.HI R11, RZ, 0x1f, R14 ;  /* 0x0000001fff0b7819 */ /* 0x004fe2000001140e */
[----:B----4-:R-:W-:-:S03]  /*0160*/  USHF.R.S32.HI UR4, URZ, 0x1f, UR61 ;  /* 0x0000001f3f047899 */ /* 0x010fc6000801143d */
[CC--:B------:R-:W-:Y:S02]  /*0170*/  LEA.HI R5, R11.reuse, R14.reuse, RZ, 0x5 ;  /* 0x0000000e0b057211 */ /* 0x0c0fe400078f28ff */
[----:B------:R-:W-:Y:S02]  /*0180*/  LEA.HI R19, R11, R14, RZ, 0x2 ;  /* 0x0000000e0b137211 */ /* 0x000fe400078f10ff */
[--C-:B------:R-:W-:Y:S02]  /*0190*/  SHF.R.S32.HI R6, RZ, 0x5, R5.reuse ;  /* 0x00000005ff067819 */ /* 0x100fe40000011405 */
[----:B-1----:R-:W-:Y:S02]  /*01a0*/  SHF.R.S32.HI R0, RZ, 0x1f, R5 ;  /* 0x0000001fff007819 */ /* 0x002fe40000011405 */
[-C--:B------:R-:W-:Y:S02]  /*01b0*/  LEA.HI R2, R5, R6.reuse, RZ, 0x1 ;  /* 0x0000000605027211 */ /* 0x080fe400078f08ff */
[----:B------:R-:W-:-:S02]  /*01c0*/  LEA.HI R0, R0, R6, RZ, 0x2 ;  /* 0x0000000600007211 */ /* 0x000fc400078f10ff */
[----:B------:R-:W-:Y:S02]  /*01d0*/  LEA.HI R9, R11, R14, RZ, 0x4 ;  /* 0x0000000e0b097211 */ /* 0x000fe400078f20ff */
[--C-:B------:R-:W-:Y:S02]  /*01e0*/  SHF.R.S32.HI R10, RZ, 0x2, R19.reuse ;  /* 0x00000002ff0a7819 */ /* 0x100fe40000011413 */
[----:B------:R-:W-:Y:S02]  /*01f0*/  SHF.R.S32.HI R4, RZ, 0x1f, R19 ;  /* 0x0000001fff047819 */ /* 0x000fe40000011413 */
[----:B------:R-:W-:Y:S02]  /*0200*/  LOP3.LUT R3, R0, 0xfffffffc, RZ, 0xc0, !PT ;  /* 0xfffffffc00037812 */ /* 0x000fe400078ec0ff */
[----:B------:R-:W-:Y:S02]  /*0210*/  LOP3.LUT R0, R2, 0xfffffffe, RZ, 0xc0, !PT ;  /* 0xfffffffe02007812 */ /* 0x000fe400078ec0ff */
[----:B------:R-:W-:Y:S01]  /*0220*/  SHF.R.S32.HI R7, RZ, 0x4, R9 ;  /* 0x00000004ff077819 */ /* 0x000fe20000011409 */
[----:B------:R-:W-:Y:S01]  /*0230*/  IMAD.IADD R16, R6, 0x1, -R3 ;  /* 0x0000000106107824 */ /* 0x000fe200078e0a03 */
[----:B------:R-:W-:Y:S01]  /*0240*/  LEA.HI R2, R4, R10, RZ, 0x3 ;  /* 0x0000000a04027211 */ /* 0x000fe200078f18ff */
[----:B------:R-:W-:Y:S01]  /*0250*/  IMAD.IADD R15, R6, 0x1, -R0 ;  /* 0x00000001060f7824 */ /* 0x000fe200078e0a00 */
[----:B------:R-:W-:-:S02]  /*0260*/  LEA.HI R8, R9, R7, RZ, 0x1 ;  /* 0x0000000709087211 */ /* 0x000fc400078f08ff */
[----:B------:R-:W-:Y:S02]  /*0270*/  LOP3.LUT R0, R2, 0xfffffff8, RZ, 0xc0, !PT ;  /* 0xfffffff802007812 */ /* 0x000fe400078ec0ff */
[-C--:B------:R-:W-:Y:S02]  /*0280*/  LEA.HI R17, R11, R14.reuse, RZ, 0x3 ;  /* 0x0000000e0b117211 */ /* 0x080fe400078f18ff */
[----:B------:R-:W-:Y:S02]  /*0290*/  LOP3.LUT R2, R5, 0xffffffe0, RZ, 0xc0, !PT ;  /* 0xffffffe005027812 */ /* 0x000fe400078ec0ff */
[----:B------:R-:W-:Y:S01]  /*02a0*/  LOP3.LUT R4, R8, 0xfffffffe, RZ, 0xc0, !PT ;  /* 0xfffffffe08047812 */ /* 0x000fe200078ec0ff */
[----:B------:R-:W-:Y:S01]  /*02b0*/  IMAD.IADD R8, R10, 0x1, -R0 ;  /* 0x000000010a087824 */ /* 0x000fe200078e0a00 */
[----:B------:R-:W-:Y:S01]  /*02c0*/  SHF.R.S32.HI R5, RZ, 0x3, R17 ;  /* 0x00000003ff057819 */ /* 0x000fe20000011411 */
[C---:B------:R-:W-:Y:S01]  /*02d0*/  IMAD.IADD R2, R14.reuse, 0x1, -R2 ;  /* 0x000000010e027824 */ /* 0x040fe200078e0a02 */
[----:B------:R-:W-:Y:S01]  /*02e0*/  LOP3.LUT R0, R17, 0xfffffff8, RZ, 0xc0, !PT ;  /* 0xfffffff811007812 */ /* 0x000fe200078ec0ff */
[----:B------:R-:W-:Y:S01]  /*02f0*/  IMAD.IADD R12, R7, 0x1, -R4 ;  /* 0x00000001070c7824 */ /* 0x000fe200078e0a04 */
[----:B------:R-:W-:Y:S01]  /*0300*/  LOP3.LUT R3, R9, 0xfffffff0, RZ, 0xc0, !PT ;  /* 0xfffffff009037812 */ /* 0x000fe200078ec0ff */
[----:B------:R-:W-:Y:S01]  /*0310*/  IMAD.SHL.U32 R5, R5, 0x40, RZ ;  /* 0x0000004005057824 */ /* 0x000fe200078e00ff */
[----:B------:R-:W-:Y:S01]  /*0320*/  SHF.R.S32.HI R6, RZ, 0x1f, R2 ;  /* 0x0000001fff067819 */ /* 0x000fe20000011402 */
[C---:B------:R-:W-:Y:S01]  /*0330*/  IMAD.IADD R0, R14.reuse, 0x1, -R0 ;  /* 0x000000010e007824 */ /* 0x040fe200078e0a00 */
[----:B------:R-:W-:Y:S01]  /*0340*/  LEA.HI R7, R11, R14, RZ, 0x7 ;  /* 0x0000000e0b077211 */ /* 0x000fe200078f38ff */
[----:B------:R-:W-:Y:S01]  /*0350*/  IMAD.IADD R4, R14, 0x1, -R3 ;  /* 0x000000010e047824 */ /* 0x000fe200078e0a03 */
[----:B------:R-:W-:Y:S01]  /*0360*/  LOP3.LUT R3, R5, 0x1c0, RZ, 0xc0, !PT ;  /* 0x000001c005037812 */ /* 0x000fe200078ec0ff */
[----:B------:R-:W-:Y:S01]  /*0370*/  IMAD.SHL.U32 R5, R0, 0x8, RZ ;  /* 0x0000000800057824 */ /* 0x000fe200078e00ff */
[----:B------:R-:W-:-:S02]  /*0380*/  LEA.HI R18, R6, R2, RZ, 0x2 ;  /* 0x0000000206127211 */ /* 0x000fc400078f10ff */
[----:B------:R-:W-:Y:S02]  /*0390*/  SHF.R.S32.HI R6, RZ, 0x1f, R4 ;  /* 0x0000001fff067819 */ /* 0x000fe40000011404 */
[----:B------:R-:W-:Y:S02]  /*03a0*/  LOP3.LUT R2, R3, 0x38, R5, 0xf8, !PT ;  /* 0x0000003803027812 */ /* 0x000fe400078ef805 */
[C---:B------:R-:W-:Y:S02]  /*03b0*/  LOP3.LUT P4, RZ, R0.reuse, 0x2, RZ, 0xc0, !PT ;  /* 0x0000000200ff7812 */ /* 0x040fe4000788c0ff */
[----:B------:R-:W-:Y:S02]  /*03c0*/  SHF.R.U32.HI R3, RZ, 0x3, R3 ;  /* 0x00000003ff037819 */ /* 0x000fe40000011603 */
[C---:B------:R-:W-:Y:S01]  /*03d0*/  LOP3.LUT P3, RZ, R0.reuse, 0x4, RZ, 0xc0, !PT ;  /* 0x0000000400ff7812 */ /* 0x040fe2000786c0ff */
[----:B------:R-:W-:Y:S01]  /*03e0*/  IMAD.SHL.U32 R0, R0, 0x40, RZ ;  /* 0x0000004000007824 */ /* 0x000fe200078e00ff */
[----:B------:R-:W-:-:S02]  /*03f0*/  LEA.HI R13, R6, R4, RZ, 0x3 ;  /* 0x00000004060d7211 */ /* 0x000fc400078f18ff */
[----:B------:R-:W-:Y:S01]  /*0400*/  LOP3.LUT R10, R2, R3, RZ, 0x3c, !PT ;  /* 0x00000003020a7212 */ /* 0x000fe200078e3cff */
[----:B------:R-:W-:Y:S01]  /*0410*/  IMAD.SHL.U32 R2, R15, 0x10, RZ ;  /* 0x000000100f027824 */ /* 0x000fe200078e00ff */
[----:B------:R-:W-:Y:S02]  /*0420*/  LOP3.LUT R0, R0, 0x1c0, RZ, 0xc0, !PT ;  /* 0x000001c000007812 */ /* 0x000fe400078ec0ff */
[----:B------:R-:W-:Y:S02]  /*0430*/  LOP3.LUT R3, R13, 0xfffffff8, RZ, 0xc0, !PT ;  /* 0xfffffff80d037812 */ /* 0x000fe400078ec0ff */
[----:B------:R-:W-:Y:S02]  /*0440*/  LOP3.LUT R2, R0, 0x10, R2, 0xf8, !PT ;  /* 0x0000001000027812 */ /* 0x000fe400078ef802 */
[----:B------:R-:W-:Y:S01]  /*0450*/  SHF.R.S32.HI R7, RZ, 0x7, R7 ;  /* 0x00000007ff077819 */ /* 0x000fe20000011407 */
[----:B------:R-:W-:Y:S01]  /*0460*/  IMAD.IADD R9, R4, 0x1, -R3 ;  /* 0x0000000104097824 */ /* 0x000fe200078e0a03 */
[----:B------:R-:W-:Y:S01]  /*0470*/  LOP3.LUT R5, R0, 0x8, R17, 0xf8, !PT ;  /* 0x0000000800057812 */ /* 0x000fe200078ef811 */
[----:B------:R-:W-:Y:S01]  /*0480*/  IMAD.SHL.U32 R3, R12, 0x200, RZ ;  /* 0x000002000c037824 */ /* 0x000fe200078e00ff */
[----:B------:R-:W-:-:S02]  /*0490*/  SHF.R.U32.HI R0, RZ, 0x3, R0 ;  /* 0x00000003ff007819 */ /* 0x000fc40000011600 */
[----:B------:R-:W-:Y:S01]  /*04a0*/  LOP3.LUT R4, R8, 0x1, RZ, 0xc0, !PT ;  /* 0x0000000108047812 */ /* 0x000fe200078ec0ff */
[----:B------:R-:W-:Y:S01]  /*04b0*/  IMAD R6, R7, 0x800, R3 ;  /* 0x0000080007067824 */ /* 0x000fe200078e0203 */
[----:B------:R-:W-:Y:S02]  /*04c0*/  LEA.HI R11, R11, R14, RZ, 0x6 ;  /* 0x0000000e0b0b7211 */ /* 0x000fe400078f30ff */
[----:B------:R-:W-:Y:S02]  /*04d0*/  LOP3.LUT R2, R2, 0x8, R17, 0xf8, !PT ;  /* 0x0000000802027812 */ /* 0x000fe400078ef811 */
[----:B------:R-:W-:Y:S02]  /*04e0*/  LOP3.LUT R5, R5, R0, RZ, 0x3c, !PT ;  /* 0x0000000005057212 */ /* 0x000fe400078e3cff */
[----:B------:R-:W-:Y:S02]  /*04f0*/  ISETP.NE.U32.AND P0, PT, R4, 0x1, PT ;  /* 0x000000010400780c */ /* 0x000fe40003f05070 */
[----:B------:R-:W-:Y:S01]  /*0500*/  SHF.R.S32.HI R4, RZ, 0x6, R11 ;  /* 0x00000006ff047819 */ /* 0x000fe2000001140b */
[----:B------:R-:W-:Y:S01]  /*0510*/  IMAD.IADD R17, R6, 0x1, R5 ;  /* 0x0000000106117824 */ /* 0x000fe200078e0205 */
[----:B------:R-:W-:Y:S01]  /*0520*/  LOP3.LUT R3, R3, R2, R0, 0xf6, !PT ;  /* 0x0000000203037212 */ /* 0x000fe200078ef600 */
[----:B------:R-:W-:Y:S01]  /*0530*/  IMAD.SHL.U32 R2, R8, 0x40, RZ ;  /* 0x0000004008027824 */ /* 0x000fe200078e00ff */
[----:B------:R-:W-:Y:S01]  /*0540*/  LOP3.LUT R0, R19, 0x7ffffffc, RZ, 0xc0, !PT ;  /* 0x7ffffffc13007812 */ /* 0x000fe200078ec0ff */
[----:B------:R-:W-:Y:S01]  /*0550*/  IMAD.SHL.U32 R5, R4, 0x8, RZ ;  /* 0x0000000804057824 */ /* 0x000fe200078e00ff */
[----:B------:R-:W-:Y:S01]  /*0560*/  R2P PR, R8, 0x6 ;  /* 0x0000000608007804 */ /* 0x000fe20000000000 */
[----:B------:R-:W-:Y:S01]  /*0570*/  IMAD R10, R4, 0x200, R10 ;  /* 0x00000200040a7824 */ /* 0x000fe200078e020a */
[----:B------:R-:W-:Y:S01]  /*0580*/  LOP3.LUT P6, RZ, R9, 0x2, RZ, 0xc0, !PT ;  /* 0x0000000209ff7812 */ /* 0x000fe200078cc0ff */
[----:B------:R-:W-:Y:S01]  /*0590*/  IMAD.IADD R8, R14, 0x1, -R0 ;  /* 0x000000010e087824 */ /* 0x000fe200078e0a00 */
[----:B------:R-:W-:Y:S01]  /*05a0*/  LOP3.LUT R0, R2, 0x1c0, RZ, 0xc0, !PT ;  /* 0x000001c002007812 */ /* 0x000fe200078ec0ff */
[----:B------:R-:W-:Y:S01]  /*05b0*/  IMAD.SHL.U32 R14, R14, 0x2, RZ ;  /* 0x000000020e0e7824 */ /* 0x000fe200078e00ff */
[----:B------:R-:W-:Y:S01]  /*05c0*/  LOP3.LUT R2, R5, 0x18, RZ, 0xc0, !PT ;  /* 0x0000001805027812 */ /* 0x000fe200078ec0ff */
[----:B------:R-:W-:Y:S01]  /*05d0*/  IMAD.SHL.U32 R4, R7, 0x20, RZ ;  /* 0x0000002007047824 */ /* 0x000fe200078e00ff */
[----:B------:R-:W-:Y:S01]  /*05e0*/  SHF.R.U32.HI R5, RZ, 0x3, R0 ;  /* 0x00000003ff057819 */ /* 0x000fe20000011600 */
[----:B------:R-:W-:Y:S01]  /*05f0*/  IMAD.SHL.U32 R6, R12, 0x20, RZ ;  /* 0x000000200c067824 */ /* 0x000fe200078e00ff */
[----:B------:R-:W-:-:S02]  /*0600*/  LOP3.LUT P5, RZ, R9, 0x4, RZ, 0xc0, !PT ;  /* 0x0000000409ff7812 */ /* 0x000fc400078ac0ff */
[----:B------:R-:W-:Y:S02]  /*0610*/  LOP3.LUT R11, R4, 0x6, R14, 0xf8, !PT ;  /* 0x00000006040b7812 */ /* 0x000fe400078ef80e */
[----:B------:R-:W-:Y:S02]  /*0620*/  LOP3.LUT R7, R2, 0x20, R6, 0xf8, !PT ;  /* 0x0000002002077812 */ /* 0x000fe400078ef806 */
[----:B------:R-:W-:Y:S01]  /*0630*/  LOP3.LUT R4, R0, 0x20, R4, 0xf8, !PT ;  /* 0x0000002000047812 */ /* 0x000fe200078ef804 */
[----:B------:R1:W-:Y:S01]  /*0640*/  STL [R1+0x74], R11 ;  /* 0x0000740b01007387 */ /* 0x0003e20000100800 */
[----:B------:R-:W-:Y:S01]  /*0650*/  LOP3.LUT R6, R5, R0, R2, 0x1e, !PT ;  /* 0x0000000005067212 */ /* 0x000fe200078e1e02 */
[----:B------:R-:W-:Y:S01]  /*0660*/  IMAD.SHL.U32 R0, R8, 0x2, RZ ;  /* 0x0000000208007824 */ /* 0x000fe200078e00ff */
[----:B------:R-:W-:Y:S01]  /*0670*/  LOP3.LUT R5, R4, R5, RZ, 0x3c, !PT ;  /* 0x0000000504057212 */ /* 0x000fe200078e3cff */
[----:B------:R-:W-:Y:S01]  /*0680*/  IMAD.SHL.U32 R2, R9, 0x40, RZ ;  /* 0x0000004009027824 */ /* 0x000fe200078e00ff */
[----:B------:R-:W-:Y:S01]  /*0690*/  LEA R3, R3, UR5, 0x1 ;  /* 0x0000000503037c11 */ /* 0x000fe2000f8e08ff */
[----:B------:R-:W-:-:S02]  /*06a0*/  IMAD R4, R16, 0x400, R0 ;  /* 0x0000040010047824 */ /* 0x000fc400078e0200 */
[----:B------:R-:W-:Y:S02]  /*06b0*/  IMAD R0, R15, 0x400, R0 ;  /* 0x000004000f007824 */ /* 0x000fe400078e0200 */
[----:B------:R-:W-:Y:S02]  /*06c0*/  IMAD.IADD R14, R4, 0x1, R5 ;  /* 0x00000001040e7824 */ /* 0x000fe400078e0205 */
[----:B------:R-:W-:Y:S01]  /*06d0*/  IMAD.SHL.U32 R4, R12, 0x8, RZ ;  /* 0x000000080c047824 */ /* 0x000fe200078e00ff */
[----:B------:R-:W-:Y:S01]  /*06e0*/  LEA R12, R10, UR5, 0x1 ;  /* 0x000000050a0c7c11 */ /* 0x000fe2000f8e08ff */
[----:B------:R-:W-:Y:S01]  /*06f0*/  IMAD.SHL.U32 R9, R13, 0x40, RZ ;  /* 0x000000400d097824 */ /* 0x000fe200078e00ff */
[----:B------:R-:W-:-:S04]  /*0700*/  LEA R14, R14, UR5, 0x1 ;  /* 0x000000050e0e7c11 */ /* 0x000fc8000f8e08ff */
[----:B------:R-:W-:-:S05]  /*0710*/  LOP3.LUT R9, R9, 0xfffffe00, RZ, 0xc0, !PT ;  /* 0xfffffe0009097812 */ /* 0x000fca00078ec0ff */
[----:B------:R-:W-:Y:S02]  /*0720*/  IMAD R8, R15, 0x400, R9 ;  /* 0x000004000f087824 */ /* 0x000fe400078e0209 */
[----:B-1----:R-:W-:Y:S01]  /*0730*/  IMAD.IADD R11, R0, 0x1, R6 ;  /* 0x00000001000b7824 */ /* 0x002fe200078e0206 */
[----:B------:R-:W-:Y:S01]  /*0740*/  LOP3.LUT R0, R2, 0x1c0, RZ, 0xc0, !PT ;  /* 0x000001c002007812 */ /* 0x000fe200078ec0ff */
[----:B------:R-:W-:-:S03]  /*0750*/  IMAD.MOV.U32 R6, RZ, RZ, 0x20 ;  /* 0x00000020ff067424 */ /* 0x000fc600078e00ff */
[----:B------:R-:W-:Y:S02]  /*0760*/  SHF.R.U32.HI R2, RZ, 0x3, R0 ;  /* 0x00000003ff027819 */ /* 0x000fe40000011600 */
[----:B------:R-:W-:Y:S02]  /*0770*/  LOP3.LUT R4, R0, 0x8, R4, 0xf8, !PT ;  /* 0x0000000800047812 */ /* 0x000fe400078ef804 */
[----:B------:R-:W-:Y:S01]  /*0780*/  LOP3.LUT R5, R2, R7, R0, 0x1e, !PT ;  /* 0x0000000702057212 */ /* 0x000fe200078e1e00 */
[----:B------:R-:W-:Y:S01]  /*0790*/  IMAD R7, R16, 0x400, R9 ;  /* 0x0000040010077824 */ /* 0x000fe200078e0209 */
[----:B------:R-:W-:Y:S02]  /*07a0*/  SHF.R.S32.HI R0, RZ, 0x2, R18 ;  /* 0x00000002ff007819 */ /* 0x000fe40000011412 */
[----:B------:R-:W-:Y:S02]  /*07b0*/  LOP3.LUT R2, R4, R2, RZ, 0x3c, !PT ;  /* 0x0000000204027212 */ /* 0x000fe400078e3cff */
[----:B------:R-:W-:Y:S01]  /*07c0*/  LOP3.LUT R9, R5, R9, RZ, 0xfc, !PT ;  /* 0x0000000905097212 */ /* 0x000fe200078efcff */
[----:B------:R-:W-:-:S02]  /*07d0*/  IMAD R4, R16, 0x10, R0 ;  /* 0x0000001010047824 */ /* 0x000fc400078e0200 */
        /* <DEDUP_REMOVED lines=8> */
[----:B------:R-:W-:Y:S02]  /*0860*/  ULEA UR4, UR7, UR6, 0x18 ;  /* 0x0000000607047291 */ /* 0x000fe4000f8ec03f */
[----:B------:R-:W-:-:S02]  /*0870*/  USHF.R.S32.HI UR6, URZ, 0x1f, UR50 ;  /* 0x0000001f3f067899 */ /* 0x000fc40008011432 */
[----:B------:R-:W-:-:S04]  /*0880*/  USHF.R.S32.HI UR7, URZ, 0x1f, UR61 ;  /* 0x0000001f3f077899 */ /* 0x000fc8000801143d */
[----:B------:R-:W-:Y:S01]  /*0890*/  IMAD.U32 R0, RZ, RZ, UR6 ;  /* 0x00000006ff007e24 */ /* 0x000fe2000f8e00ff */
[----:B------:R-:W-:Y:S01]  /*08a0*/  UIADD3 UR6, UR5, 0x12000, URZ ;  /* 0x0001200005067890 */ /* 0x000fe2000fffe03f */
[----:B------:R-:W-:Y:S02]  /*08b0*/  IMAD.MOV.U32 R0, RZ, RZ, -0x10 ;  /* 0xfffffff0ff007424 */ /* 0x000fe400078e00ff */
[----:B------:R-:W-:Y:S01]  /*08c0*/  IMAD.U32 R2, RZ, RZ, UR7 ;  /* 0x00000007ff027e24 */ /* 0x000fe2000f8e00ff */
[----:B------:R-:W-:Y:S01]  /*08d0*/  SEL R2, R6, 0xffffffe0, !P4 ;  /* 0xffffffe006027807 */ /* 0x000fe20006000000 */
[----:B------:R-:W-:Y:S01]  /*08e0*/  UIADD3 UR7, UR5, 0xc000, URZ ;  /* 0x0000c00005077890 */ /* 0x000fe2000fffe03f */
[----:B------:R-:W-:Y:S02]  /*08f0*/  SEL R10, R0, 0x10, !P0 ;  /* 0x00000010000a7807 */ /* 0x000fe40004000000 */
[----:B------:R-:W-:Y:S02]  /*0900*/  LEA R0, R17, UR6, 0x1 ;  /* 0x0000000611007c11 */ /* 0x000fe4000f8e08ff */
[----:B-1----:R-:W-:-:S02]  /*0910*/  SEL R4, R5, 0xffffffc0, !P3 ;  /* 0xffffffc005047807 */ /* 0x002fc40005800000 */
[----:B------:R-:W-:Y:S01]  /*0920*/  LEA R13, R11, UR7, 0x1 ;  /* 0x000000070b0d7c11 */ /* 0x000fe2000f8e08ff */
[----:B--2---:R-:W-:Y:S01]  /*0930*/  IMAD.IADD R12, R0, 0x1, R2 ;  /* 0x00000001000c7824 */ /* 0x004fe200078e0202 */
[----:B------:R-:W-:Y:S01]  /*0940*/  IADD3 R2, R2, -0x6000, R0 ;  /* 0xffffa00002027810 */ /* 0x000fe20007ffe000 */
[----:B------:R-:W-:Y:S01]  /*0950*/  IMAD.IADD R252, R0, 0x1, R4 ;  /* 0x0000000100fc7824 */ /* 0x000fe200078e0204 */
[----:B------:R-:W-:Y:S02]  /*0960*/  LEA R11, R7, UR5, 0x1 ;  /* 0x00000005070b7c11 */ /* 0x000fe4000f8e08ff */
[----:B------:R1:W-:Y:S01]  /*0970*/  STL [R1+0x4], R12 ;  /* 0x0000040c01007387 */ /* 0x0003e20000100800 */
[----:B------:R-:W-:Y:S01]  /*0980*/  IMAD.IADD R0, R4, 0x1, R2 ;  /* 0x0000000104007824 */ /* 0x000fe200078e0202 */
[----:B------:R-:W-:Y:S01]  /*0990*/  LEA R8, R8, UR6, 0x1 ;  /* 0x0000000608087c11 */ /* 0x000fe2000f8e08ff */
[----:B------:R-:W-:Y:S01]  /*09a0*/  IMAD.IADD R2, R4, 0x1, R3 ;  /* 0x0000000104027824 */ /* 0x000fe200078e0203 */
[----:B------:R-:W-:Y:S01]  /*09b0*/  STL [R1+0x48], R14 ;  /* 0x0000480e01007387 */ /* 0x000fe20000100800 */
[C---:B------:R-:W-:Y:S01]  /*09c0*/  VIADD R4, R13.reuse, 0x40 ;  /* 0x000000400d047836 */ /* 0x040fe20000000000 */
[----:B------:R-:W-:Y:S01]  /*09d0*/  SEL R6, R6, 0xffffffe0, !P6 ;  /* 0xffffffe006067807 */ /* 0x000fe20007000000 */
[----:B------:R-:W-:Y:S01]  /*09e0*/  @P2 VIADD R4, R13, 0xffffffc0 ;  /* 0xffffffc00d042836 */ /* 0x000fe20000000000 */
[----:B------:R2:W-:Y:S01]  /*09f0*/  STL [R1+0x10], R0 ;  /* 0x0000100001007387 */ /* 0x0005e20000100800 */
[----:B------:R-:W-:Y:S01]  /*0a00*/  SEL R5, R5, 0xffffffc0, !P5 ;  /* 0xffffffc005057807 */ /* 0x000fe20006800000 */
[----:B------:R-:W-:Y:S01]  /*0a10*/  ULDC.64 UR6, c[0x0][0x208] ;  /* 0x0000820000067ab9 */ /* 0x000fe20000000a00 */
[----:B------:R-:W-:Y:S01]  /*0a20*/  IMAD.IADD R7, R11, 0x1, R6 ;  /* 0x000000010b077824 */ /* 0x000fe200078e0206 */
        /* <DEDUP_REMOVED lines=23> */
.L_x_200:
        /* <DEDUP_REMOVED lines=67> */
.L_x_170:
        /* <DEDUP_REMOVED lines=9> */
[----:B------:R-:W-:Y:S01]  /*1060*/  USHF.R.S32.HI UR37, URZ, 0x1f, UR50 ;  /* 0x0000001f3f257899 */ /* 0x000fe20008011432 */
[----:B------:R-:W-:Y:S01]  /*1070*/  ULDC.64 UR10, c[0x0][0x228] ;  /* 0x00008a00000a7ab9 */ /* 0x000fe20000000a00 */
[----:B------:R-:W-:Y:S01]  /*1080*/  ULDC.64 UR16, c[0x0][0x488] ;  /* 0x0001220000107ab9 */ /* 0x000fe20000000a00 */
[----:B------:R-:W-:Y:S02]  /*1090*/  UIMAD.WIDE.U32 UR18, UR50, UR10, URZ ;  /* 0x0000000a321272a5 */ /* 0x000fe4000f8e003f */
[----:B------:R-:W2:Y:S01]  /*10a0*/  S2UR UR9, SR_CTAID.X ;  /* 0x00000000000979c3 */ /* 0x000ea20000002500 */
[----:B------:R-:W-:Y:S02]  /*10b0*/  UIMAD UR10, UR37, UR10, URZ ;  /* 0x0000000a250a72a4 */ /* 0x000fe4000f8e023f */
[----:B------:R-:W-:-:S02]  /*10c0*/  USHF.L.U32 UR21, UR50, 0x7, URZ ;  /* 0x0000000732157899 */ /* 0x000fc4000800063f */
[----:B------:R-:W-:Y:S02]  /*10d0*/  UIMAD UR22, UR50, UR11, UR10 ;  /* 0x0000000b321672a4 */ /* 0x000fe4000f8e020a */
[----:B------:R-:W-:Y:S01]  /*10e0*/  UIADD3 UR12, UR13, 0x3f, URZ ;  /* 0x0000003f0d0c7890 */ /* 0x000fe2000fffe03f */
[----:B------:R-:W-:Y:S01]  /*10f0*/  @!UP2 ULDC.64 UR10, c[0x0][0x418] ;  /* 0x00010600000aaab9 */ /* 0x000fe20000000a00 */
[----:B------:R-:W-:Y:S02]  /*1100*/  USEL UR33, UR21, URZ, UP0 ;  /* 0x0000003f15217287 */ /* 0x000fe40008000000 */
[----:B------:R-:W-:Y:S02]  /*1110*/  @!UP2 UIMAD.WIDE.U32 UR40, UR50, UR10, URZ ;  /* 0x0000000a3228a2a5 */ /* 0x000fe4000f8e003f */
[----:B------:R-:W-:Y:S01]  /*1120*/  USHF.R.S32.HI UR21, URZ, 0x1f, UR12 ;  /* 0x0000001f3f157899 */ /* 0x000fe2000801140c */
[----:B-1----:R-:W-:Y:S01]  /*1130*/  IABS R8, R9 ;  /* 0x0000000900087213 */ /* 0x002fe20000000000 */
[----:B------:R-:W-:-:S02]  /*1140*/  ULDC.64 UR42, c[0x0][0x240] ;  /* 0x00009000002a7ab9 */ /* 0x000fc40000000a00 */
[----:B------:R-:W-:Y:S01]  /*1150*/  ULEA.HI UR21, UR21, UR12, URZ, 0x6 ;  /* 0x0000000c15157291 */ /* 0x000fe2000f8f303f */
[----:B------:R-:W-:Y:S01]  /*1160*/  ISETP.NE.AND P3, PT, R9, RZ, PT ;  /* 0x000000ff0900720c */ /* 0x000fe20003f65270 */
[----:B------:R-:W1:Y:S01]  /*1170*/  I2F.RP R4, R8 ;  /* 0x0000000800047306 */ /* 0x000e620000209400 */
[----:B------:R-:W-:Y:S01]  /*1180*/  ULDC UR38, c[0x0][0x2d4] ;  /* 0x0000b50000267ab9 */ /* 0x000fe20000000800 */
[----:B------:R-:W-:Y:S01]  /*1190*/  @UP2 ULDC.64 UR14, c[0x0][0x420] ;  /* 0x00010800000e2ab9 */ /* 0x000fe20000000a00 */
[----:B------:R-:W-:Y:S02]  /*11a0*/  USHF.R.S32.HI UR36, URZ, 0x1f, UR38 ;  /* 0x0000001f3f247899 */ /* 0x000fe40008011426 */
[----:B--2---:R-:W-:Y:S02]  /*11b0*/  UIMAD.WIDE.U32 UR34, UR9, UR16, URZ ;  /* 0x00000010092272a5 */ /* 0x004fe4000f8e003f */
[----:B------:R-:W-:Y:S02]  /*11c0*/  @UP2 UIMAD.WIDE.U32 UR46, UR8, UR14, URZ ;  /* 0x0000000e082e22a5 */ /* 0x000fe4000f8e003f */
[----:B------:R-:W-:-:S02]  /*11d0*/  UIMAD UR39, UR9, UR17, UR35 ;  /* 0x00000011092772a4 */ /* 0x000fc4000f8e0223 */
[----:B------:R-:W-:Y:S02]  /*11e0*/  @!UP2 UIMAD UR9, UR37, UR10, URZ ;  /* 0x0000000a2509a2a4 */ /* 0x000fe4000f8e023f */
[----:B------:R-:W-:Y:S01]  /*11f0*/  UIMAD.WIDE.U32 UR16, UR8, UR42, URZ ;  /* 0x0000002a081072a5 */ /* 0x000fe2000f8e003f */
[----:B-1----:R-:W1:Y:S01]  /*1200*/  MUFU.RCP R4, R4 ;  /* 0x0000000400047308 */ /* 0x002e620000001000 */
[----:B------:R-:W-:Y:S02]  /*1210*/  @!UP2 UIMAD UR35, UR50, UR11, UR9 ;  /* 0x0000000b3223a2a4 */ /* 0x000fe4000f8e0209 */
[----:B------:R-:W-:Y:S01]  /*1220*/  UIADD3 UR9, UR13, 0x40, UR27 ;  /* 0x000000400d097890 */ /* 0x000fe2000fffe01b */
[----:B------:R-:W-:Y:S01]  /*1230*/  ULDC UR10, c[0x0][0x394] ;  /* 0x0000e500000a7ab9 */ /* 0x000fe20000000800 */
[----:B------:R-:W-:Y:S02]  /*1240*/  USEL UR59, UR18, UR16, !UP2 ;  /* 0x00000010123b7287 */ /* 0x000fe4000d000000 */
[----:B------:R-:W-:-:S02]  /*1250*/  UIADD3 UR9, UR9, UR10, -UR5 ;  /* 0x0000000a09097290 */ /* 0x000fc4000fffe805 */
[----:B------:R-:W-:Y:S02]  /*1260*/  USHF.L.U64.HI UR20, UR50, 0x7, UR37 ;  /* 0x0000000732147899 */ /* 0x000fe40008010225 */
[----:B------:R-:W-:Y:S02]  /*1270*/  UIADD3 UR9, UR9, 0x3f, URZ ;  /* 0x0000003f09097890 */ /* 0x000fe4000fffe03f */
[----:B------:R-:W-:Y:S02]  /*1280*/  UIMAD UR18, UR36, UR50, URZ ;  /* 0x00000032241272a4 */ /* 0x000fe4000f8e023f */
[----:B------:R-:W-:Y:S01]  /*1290*/  USHF.R.S32.HI UR12, URZ, 0x1f, UR9 ;  /* 0x0000001f3f0c7899 */ /* 0x000fe20008011409 */
[----:B-1----:R-:W-:Y:S01]  /*12a0*/  VIADD R4, R4, 0xffffffe ;  /* 0x0ffffffe04047836 */ /* 0x002fe20000000000 */
[----:B------:R-:W-:Y:S01]  /*12b0*/  ULDC UR29, c[0x0][0x2dc] ;  /* 0x0000b700001d7ab9 */ /* 0x000fe20000000800 */
[----:B------:R-:W-:Y:S01]  /*12c0*/  ULDC UR48, c[0x0][0x270] ;  /* 0x00009c0000307ab9 */ /* 0x000fe20000000800 */
[----:B------:R-:W-:Y:S01]  /*12d0*/  ULEA.HI UR9, UR12, UR9, URZ, 0x6 ;  /* 0x000000090c097291 */ /* 0x000fe2000f8f303f */
[----:B------:R-:W1:Y:S01]  /*12e0*/  F2I.FTZ.U32.TRUNC.NTZ R5, R4 ;  /* 0x0000000400057305 */ /* 0x000e62000021f000 */
[----:B------:R-:W-:-:S02]  /*12f0*/  USHF.R.S32.HI UR12, URZ, 0x6, UR21 ;  /* 0x000000063f0c7899 */ /* 0x000fc40008011415 */
[----:B------:R-:W-:Y:S02]  /*1300*/  USHF.R.S32.HI UR9, URZ, 0x6, UR9 ;  /* 0x000000063f097899 */ /* 0x000fe40008011409 */
[----:B------:R-:W-:Y:S02]  /*1310*/  @UP2 UIMAD UR53, UR8, UR15, UR47 ;  /* 0x0000000f083522a4 */ /* 0x000fe4000f8e022f */
[----:B------:R-:W-:Y:S02]  /*1320*/  UIMAD.WIDE UR10, UR29, UR48, URZ ;  /* 0x000000301d0a72a5 */ /* 0x000fe4000f8e023f */
[----:B------:R-:W-:Y:S02]  /*1330*/  UIMAD.WIDE.U32 UR14, UR50, UR38, URZ ;  /* 0x00000026320e72a5 */ /* 0x000fe4000f8e003f */
[----:B------:R-:W-:Y:S02]  /*1340*/  USEL UR20, UR20, URZ, UP0 ;  /* 0x0000003f14147287 */ /* 0x000fe40008000000 */
[----:B------:R-:W-:Y:S01]  /*1350*/  UIMAD UR18, UR37, UR38, UR18 ;  /* 0x00000026251272a4 */ /* 0x000fe2000f8e0212 */
[----:B-1----:R-:W-:Y:S01]  /*1360*/  IMAD.MOV R4, RZ, RZ, -R5 ;  /* 0x000000ffff047224 */ /* 0x002fe200078e0a05 */
[----:B------:R-:W-:-:S02]  /*1370*/  UISETP.LT.AND UP0, UPT, UR12, UR9, UPT ;  /* 0x000000090c00728c */ /* 0x000fc4000bf01270 */
[----:B------:R-:W-:Y:S01]  /*1380*/  UIMAD UR26, UR8, UR43, URZ ;  /* 0x0000002b081a72a4 */ /* 0x000fe2000f8e023f */
[----:B------:R-:W-:Y:S01]  /*1390*/  IMAD R6, R4, R8, RZ ;  /* 0x0000000804067224 */ /* 0x000fe200078e02ff */
[----:B------:R-:W-:Y:S01]  /*13a0*/  UIADD3 UR51, UR19, UR22, URZ ;  /* 0x0000001613337290 */ /* 0x000fe2000fffe03f */
[----:B------:R-:W-:Y:S01]  /*13b0*/  IMAD.MOV.U32 R4, RZ, RZ, RZ ;  /* 0x000000ffff047224 */ /* 0x000fe200078e00ff */
[----:B------:R-:W-:Y:S02]  /*13c0*/  UIMAD UR19, UR11, UR14, URZ ;  /* 0x0000000e0b1372a4 */ /* 0x000fe4000f8e023f */
[----:B------:R-:W-:Y:S01]  /*13d0*/  UIADD3 UR18, UR15, UR18, URZ ;  /* 0x000000120f127290 */ /* 0x000fe2000fffe03f */
[----:B------:R-:W-:Y:S01]  /*13e0*/  IMAD.HI.U32 R4, R5, R6, R4 ;  /* 0x0000000605047227 */ /* 0x000fe200078e0004 */
[----:B------:R-:W-:Y:S01]  /*13f0*/  MOV R5, R7 ;  /* 0x0000000700057202 */ /* 0x000fe20000000f00 */
[----:B------:R-:W-:Y:S01]  /*1400*/  ULDC.U8 UR23, c[0x0][0x3d8] ;  /* 0x0000f60000177ab9 */ /* 0x000fe20000000000 */
[----:B------:R-:W-:-:S02]  /*1410*/  USEL UR38, UR12, UR9, UP0 ;  /* 0x000000090c267287 */ /* 0x000fc40008000000 */
[----:B------:R-:W-:Y:S01]  /*1420*/  UISETP.NE.AND UP3, UPT, UR23, URZ, UPT ;  /* 0x0000003f1700728c */ /* 0x000fe2000bf65270 */
[----:B------:R-:W-:Y:S01]  /*1430*/  IMAD.HI.U32 R4, R4, R5, RZ ;  /* 0x0000000504047227 */ /* 0x000fe200078e00ff */
[----:B------:R-:W-:Y:S02]  /*1440*/  @UP2 UIADD3 UR51, UR17, UR26, URZ ;  /* 0x0000001a11332290 */ /* 0x000fe4000fffe03f */
[----:B------:R-:W-:Y:S01]  /*1450*/  UIMAD.WIDE.U32 UR16, UR10, UR14, URZ ;  /* 0x0000000e0a1072a5 */ /* 0x000fe2000f8e003f */
[----:B------:R-:W-:Y:S01]  /*1460*/  IMAD.MOV R6, RZ, RZ, -R4 ;  /* 0x000000ffff067224 */ /* 0x000fe200078e0a04 */
[----:B------:R-:W-:Y:S02]  /*1470*/  UIMAD UR9, UR10, UR18, UR19 ;  /* 0x000000120a0972a4 */ /* 0x000fe4000f8e0213 */
[----:B------:R-:W-:Y:S01]  /*1480*/  ULEA UR18, UR38, 0xffffffc0, 0x6 ;  /* 0xffffffc026127891 */ /* 0x000fe2000f8e303f */
[----:B------:R-:W-:Y:S01]  /*1490*/  IMAD R5, R8, R6, R5 ;  /* 0x0000000608057224 */ /* 0x000fe200078e0205 */
[----:B------:R-:W-:-:S02]  /*14a0*/  UISETP.NE.AND UP1, UPT, UR30, -0x1, UPT ;  /* 0xffffffff1e00788c */ /* 0x000fc4000bf25270 */
[----:B------:R-:W-:Y:S02]  /*14b0*/  UIADD3 UR52, UR17, UR9, URZ ;  /* 0x0000000911347290 */ /* 0x000fe4000fffe03f */
[----:B------:R-:W-:Y:S01]  /*14c0*/  ISETP.GT.U32.AND P1, PT, R8, R5, PT ;  /* 0x000000050800720c */ /* 0x000fe20003f24070 */
[----:B------:R-:W-:Y:S02]  /*14d0*/  UIMAD.WIDE.U32 UR14, UR10, UR8, URZ ;  /* 0x000000080a0e72a5 */ /* 0x000fe4000f8e003f */
[----:B------:R-:W-:Y:S02]  /*14e0*/  UIMAD UR12, UR11, UR8, URZ ;  /* 0x000000080b0c72a4 */ /* 0x000fe4000f8e023f */
[----:B------:R-:W-:Y:S02]  /*14f0*/  UIADD3 UR9, UP0, UR18, UR33, URZ ;  /* 0x0000002112097290 */ /* 0x000fe4000ff1e03f */
[----:B------:R-:W-:Y:S01]  /*1500*/  USHF.R.S32.HI UR21, URZ, 0x1f, UR18 ;  /* 0x0000001f3f157899 */ /* 0x000fe20008011412 */
[----:B------:R-:W-:Y:S01]  /*1510*/  ULDC UR45, c[0x0][0x2c4] ;  /* 0x0000b100002d7ab9 */ /* 0x000fe20000000800 */
[----:B------:R-:W-:-:S02]  /*1520*/  @UP2 UIADD3 UR52, UR15, UR12, URZ ;  /* 0x0000000c0f342290 */ /* 0x000fc4000fffe03f */
[----:B------:R-:W-:Y:S02]  /*1530*/  UIMAD UR11, UR11, UR9, URZ ;  /* 0x000000090b0b72a4 */ /* 0x000fe4000f8e023f */
[----:B------:R-:W-:Y:S01]  /*1540*/  @!P1 IMAD.IADD R5, R5, 0x1, -R8 ;  /* 0x0000000105059824 */ /* 0x000fe200078e0a08 */
[----:B------:R-:W-:Y:S01]  /*1550*/  @!P1 IADD3 R4, R4, 0x1, RZ ;  /* 0x0000000104049810 */ /* 0x000fe20007ffe0ff */
[----:B------:R-:W-:Y:S01]  /*1560*/  UIMAD.WIDE.U32 UR36, UR10, UR9, URZ ;  /* 0x000000090a2472a5 */ /* 0x000fe2000f8e003f */
[----:B------:R-:W-:Y:S01]  /*1570*/  PLOP3.LUT P1, PT, PT, PT, UP3, 0x80, 0x0 ;  /* 0x000000000000781c */ /* 0x000fe20003f2f038 */
[----:B------:R-:W-:Y:S01]  /*1580*/  UIADD3.X UR12, UR21, UR20, URZ, UP0, !UPT ;  /* 0x00000014150c7290 */ /* 0x000fe200087fe43f */
[----:B------:R-:W-:Y:S01]  /*1590*/  ISETP.GE.U32.AND P0, PT, R5, R8, PT ;  /* 0x000000080500720c */ /* 0x000fe20003f06070 */
[----:B------:R-:W-:Y:S01]  /*15a0*/  @UP3 UIMAD UR9, UR50, UR45, URZ ;  /* 0x0000002d320932a4 */ /* 0x000fe2000f8e023f */
[----:B------:R-:W-:Y:S01]  /*15b0*/  LOP3.LUT R5, R9, UR61, RZ, 0x3c, !PT ;  /* 0x0000003d09057c12 */ /* 0x000fe2000f8e3cff */
[----:B------:R-:W-:Y:S01]  /*15c0*/  ULDC.U8 UR28, c[0x0][0x480] ;  /* 0x00012000001c7ab9 */ /* 0x000fe20000000000 */
[----:B------:R-:W-:-:S02]  /*15d0*/  @UP1 UIADD3 UR31, UR24, UR30, URZ ;  /* 0x0000001e181f1290 */ /* 0x000fc4000fffe03f */
[----:B------:R-:W-:Y:S01]  /*15e0*/  @UP1 UIADD3 UR32, UR24, UR30, URZ ;  /* 0x0000001e18201290 */ /* 0x000fe2000fffe03f */
[----:B------:R-:W-:Y:S01]  /*15f0*/  ISETP.GE.AND P2, PT, R5, RZ, PT ;  /* 0x000000ff0500720c */ /* 0x000fe20003f46270 */
[----:B------:R-:W-:Y:S02]  /*1600*/  UIMAD UR11, UR10, UR12, UR11 ;  /* 0x0000000c0a0b72a4 */ /* 0x000fe4000f8e020b */
[----:B------:R-:W-:Y:S02]  /*1610*/  UIMAD UR54, UR61, UR29, URZ ;  /* 0x0000001d3d3672a4 */ /* 0x000fe4000f8e023f */
[----:B------:R-:W-:Y:S01]  /*1620*/  UISETP.NE.AND UP4, UPT, UR28, URZ, UPT ;  /* 0x0000003f1c00728c */ /* 0x000fe2000bf85270 */
[----:B------:R-:W-:Y:S01]  /*1630*/  @P0 VIADD R4, R4, 0x1 ;  /* 0x0000000104040836 */ /* 0x000fe20000000000 */
[----:B------:R-:W-:Y:S01]  /*1640*/  PLOP3.LUT P0, PT, PT, PT, UP1, 0x80, 0x0 ;  /* 0x000000000000781c */ /* 0x000fe20003f0f018 */
[----:B------:R-:W-:Y:S01]  /*1650*/  @UP3 USEL UR10, UR9, UR8, !UP2 ;  /* 0x00000008090a3287 */ /* 0x000fe2000d000000 */
[----:B------:R-:W-:Y:S01]  /*1660*/  @UP1 ULDC.64 UR28, c[0x0][0x248] ;  /* 0x00009200001c1ab9 */ /* 0x000fe20000000a00 */
[----:B------:R-:W-:Y:S01]  /*1670*/  @UP1 ULDC.64 UR22, c[0x0][0x250] ;  /* 0x0000940000161ab9 */ /* 0x000fe20000000a00 */
[----:B------:R-:W-:Y:S01]  /*1680*/  USEL UR60, UR16, UR14, !UP2 ;  /* 0x0000000e103c7287 */ /* 0x000fe2000d000000 */
[----:B------:R-:W-:Y:S01]  /*1690*/  IMAD.MOV.U32 R5, RZ, RZ, R4 ;  /* 0x000000ffff057224 */ /* 0x000fe200078e0004 */
[----:B------:R-:W-:Y:S01]  /*16a0*/  @UP3 ULDC UR9, c[0x0][0x2e4] ;  /* 0x0000b90000093ab9 */ /* 0x000fe20000000800 */
[----:B------:R-:W-:-:S02]  /*16b0*/  @UP1 UIMAD.WIDE.U32 UR16, UR31, UR28, URZ ;  /* 0x0000001c1f1012a5 */ /* 0x000fc4000f8e003f */
[----:B------:R-:W-:Y:S01]  /*16c0*/  @UP1 UIMAD.WIDE.U32 UR14, UR32, UR22, URZ ;  /* 0x00000016200e12a5 */ /* 0x000fe2000f8e003f */
[----:B------:R-:W-:Y:S01]  /*16d0*/  @!P2 IADD3 R5, -R5, RZ, RZ ;  /* 0x000000ff0505a210 */ /* 0x000fe20007ffe1ff */
[----:B------:R-:W-:Y:S01]  /*16e0*/  @UP3 UIMAD UR20, UR61, UR9, UR10 ;  /* 0x000000093d1432a4 */ /* 0x000fe2000f8e020a */
[----:B------:R-:W-:Y:S01]  /*16f0*/  @!P3 LOP3.LUT R5, RZ, R9, RZ, 0x33, !PT ;  /* 0x00000009ff05b212 */ /* 0x000fe200078e33ff */
[----:B------:R-:W-:Y:S02]  /*1700*/  @!UP3 UIMAD UR9, UR50, UR48, UR61 ;  /* 0x000000303209b2a4 */ /* 0x000fe4000f8e023d */
[----:B------:R-:W-:Y:S02]  /*1710*/  @UP1 UIMAD UR19, UR31, UR29, URZ ;  /* 0x0000001d1f1312a4 */ /* 0x000fe4000f8e023f */
[----:B------:R-:W-:Y:S02]  /*1720*/  @UP1 UIMAD UR12, UR32, UR23, URZ ;  /* 0x00000017200c12a4 */ /* 0x000fe4000f8e023f */
[----:B------:R-:W-:-:S02]  /*1730*/  USEL UR56, UR39, URZ, UP4 ;  /* 0x0000003f27387287 */ /* 0x000fc4000a000000 */
[----:B------:R-:W-:Y:S02]  /*1740*/  @!UP3 UIMAD UR20, UR9, UR45, URZ ;  /* 0x0000002d0914b2a4 */ /* 0x000fe4000f8e023f */
[----:B------:R-:W-:Y:S02]  /*1750*/  USHF.R.S32.HI UR44, URZ, 0x1f, UR27 ;  /* 0x0000001f3f2c7899 */ /* 0x000fe4000801141b */
[----:B------:R-:W-:Y:S02]  /*1760*/  @!UP2 UIADD3 UR53, UR41, UR35, URZ ;  /* 0x000000232935a290 */ /* 0x000fe4000fffe03f */
[----:B------:R-:W-:Y:S02]  /*1770*/  USHF.R.S32.HI UR58, URZ, 0x1f, UR54 ;  /* 0x0000001f3f3a7899 */ /* 0x000fe40008011436 */
[----:B------:R-:W-:Y:S02]  /*1780*/  USEL UR57, UR34, URZ, UP4 ;  /* 0x0000003f22397287 */ /* 0x000fe4000a000000 */
        /* <DEDUP_REMOVED lines=19> */
.L_x_172:
        /* <DEDUP_REMOVED lines=14> */
.L_x_173:
[----:B------:R-:W-:Y:S01]  /*19a0*/  @UP2 UMOV UR11, UR46 ;  /* 0x0000002e000b2c82 */ /* 0x000fe20008000000 */
[----:B------:R-:W-:Y:S01]  /*19b0*/  @!UP2 UMOV UR11, UR40 ;  /* 0x00000028000bac82 */ /* 0x000fe20008000000 */
[----:B------:R-:W-:Y:S01]  /*19c0*/  SHF.R.S32.HI R17, RZ, 0x1f, R5 ;  /* 0x0000001fff117819 */ /* 0x000fe20000011405 */
[----:B------:R-:W-:Y:S06]  /*19d0*/  @!P1 BRA `(.L_x_174) ;  /* 0x0000000000209947 */ /* 0x000fec0003800000 */
[----:B------:R-:W-:Y:S01]  /*19e0*/  ULDC UR9, c[0x0][0x2d4] ;  /* 0x0000b50000097ab9 */ /* 0x000fe20000000800 */
[----:B------:R-:W-:Y:S01]  /*19f0*/  ULDC UR10, c[0x0][0x2c0] ;  /* 0x0000b000000a7ab9 */ /* 0x000fe20000000800 */
[----:B------:R-:W-:-:S03]  /*1a00*/  @!UP2 UIMAD UR8, UR50, UR9, URZ ;  /* 0x000000093208a2a4 */ /* 0x000fc6000f8e023f */
[----:B------:R-:W-:Y:S01]  /*1a10*/  ULDC UR9, c[0x0][0x2e4] ;  /* 0x0000b90000097ab9 */ /* 0x000fe20000000800 */
[----:B------:R-:W-:Y:S02]  /*1a20*/  ULEA UR8, UR50, UR8, 0x7 ;  /* 0x0000000832087291 */ /* 0x000fe4000f8e383f */
[----:B------:R-:W-:-:S04]  /*1a30*/  ULEA UR9, UR10, UR9, 0x7 ;  /* 0x000000090a097291 */ /* 0x000fc8000f8e383f */
[----:B------:R-:W-:Y:S01]  /*1a40*/  UIMAD UR8, UR9, UR61, UR8 ;  /* 0x0000003d090872a4 */ /* 0x000fe2000f8e0208 */
[----:B------:R-:W-:Y:S11]  /*1a50*/  BRA `(.L_x_175) ;  /* 0x0000000000107947 */ /* 0x000ff60003800000 */
.L_x_174:
[----:B------:R-:W-:Y:S01]  /*1a60*/  ULDC UR8, c[0x0][0x270] ;  /* 0x00009c0000087ab9 */ /* 0x000fe20000000800 */
[----:B------:R-:W-:Y:S01]  /*1a70*/  ULDC UR9, c[0x0][0x2d4] ;  /* 0x0000b50000097ab9 */ /* 0x000fe20000000800 */
[----:B------:R-:W-:-:S04]  /*1a80*/  UIMAD UR8, UR50, UR8, UR61 ;  /* 0x00000008320872a4 */ /* 0x000fc8000f8e023d */
[----:B------:R-:W-:-:S12]  /*1a90*/  UIMAD UR8, UR8, UR9, URZ ;  /* 0x00000009080872a4 */ /* 0x000fd8000f8e023f */
.L_x_175:
[----:B------:R-:W1:Y:S01]  /*1aa0*/  S2R R26, SR_TID.X ;  /* 0x00000000001a7919 */ /* 0x000e620000002100 */
[----:B------:R-:W2:Y:S01]  /*1ab0*/  LDC.64 R12, c[0x0][0x420] ;  /* 0x00010800ff0c7b82 */ /* 0x000ea20000000a00 */
[----:B------:R-:W-:Y:S01]  /*1ac0*/  USHF.R.S32.HI UR19, URZ, 0x1f, UR61 ;  /* 0x0000001f3f137899 */ /* 0x000fe2000801143d */
[----:B------:R-:W-:Y:S01]  /*1ad0*/  BSSY B1, `(.L_x_171) ;  /* 0x000066f000017945 */ /* 0x000fe20003800000 */
[----:B------:R-:W-:Y:S01]  /*1ae0*/  UIADD3 UR31, UR18, UR8, URZ ;  /* 0x00000008121f7290 */ /* 0x000fe2000fffe03f */
[----:B------:R-:W-:Y:S02]  /*1af0*/  ULDC UR12, c[0x0][0x2dc] ;  /* 0x0000b700000c7ab9 */ /* 0x000fe40000000800 */
[----:B------:R-:W-:Y:S01]  /*1b00*/  ULDC.64 UR8, c[0x0][0x428] ;  /* 0x00010a0000087ab9 */ /* 0x000fe20000000a00 */
[----:B------:R-:W-:Y:S01]  /*1b10*/  ULDC UR14, c[0x0][0x270] ;  /* 0x00009c00000e7ab9 */ /* 0x000fe20000000800 */
[----:B------:R-:W-:Y:S01]  /*1b20*/  UIMAD UR10, UR19, UR8, URZ ;  /* 0x00000008130a72a4 */ /* 0x000fe2000f8e023f */
[----:B------:R-:W-:Y:S01]  /*1b30*/  IMAD.U32 R16, RZ, RZ, UR8 ;  /* 0x00000008ff107e24 */ /* 0x000fe2000f8e00ff */
[----:B------:R-:W-:Y:S01]  /*1b40*/  UIADD3 UR8, -UR5, UR13, UR27 ;  /* 0x0000000d05087290 */ /* 0x000fe2000fffe11b */
[----:B------:R-:W-:Y:S01]  /*1b50*/  ULDC UR37, c[0x0][0x398] ;  /* 0x0000e60000257ab9 */ /* 0x000fe20000000800 */
[----:B------:R-:W-:-:S02]  /*1b60*/  UIMAD UR12, UR12, UR14, URZ ;  /* 0x0000000e0c0c72a4 */ /* 0x000fc4000f8e023f */
[----:B------:R-:W-:Y:S02]  /*1b70*/  UIADD3 UR8, UR8, -UR37, URZ ;  /* 0x8000002508087290 */ /* 0x000fe4000fffe03f */
[----:B------:R-:W-:Y:S02]  /*1b80*/  UIADD3 UR26, UR18, UR20, URZ ;  /* 0x00000014121a7290 */ /* 0x000fe4000fffe03f */
[----:B------:R-:W-:Y:S02]  /*1b90*/  UIMAD UR20, UR61, UR9, UR10 ;  /* 0x000000093d1472a4 */ /* 0x000fe4000f8e020a */
[----:B------:R-:W-:Y:S02]  /*1ba0*/  USHF.L.U32 UR9, UR12, 0x6, URZ ;  /* 0x000000060c097899 */ /* 0x000fe4000800063f */
[----:B------:R-:W-:Y:S01]  /*1bb0*/  USHF.R.S32.HI UR10, URZ, 0x1f, UR8 ;  /* 0x0000001f3f0a7899 */ /* 0x000fe20008011408 */
[----:B--2---:R-:W-:Y:S01]  /*1bc0*/  IMAD R14, R12, UR21, RZ ;  /* 0x000000150c0e7c24 */ /* 0x004fe2000f8e02ff */
[----:B------:R-:W-:Y:S01]  /*1bd0*/  ULDC.64 UR14, c[0x0][0x258] ;  /* 0x00009600000e7ab9 */ /* 0x000fe20000000a00 */
[----:B------:R-:W-:Y:S01]  /*1be0*/  ULDC.64 UR16, c[0x0][0x400] ;  /* 0x0001000000107ab9 */ /* 0x000fe20000000a00 */
[----:B------:R-:W-:Y:S01]  /*1bf0*/  ULEA.HI UR10, UR10, UR8, URZ, 0x6 ;  /* 0x000000080a0a7291 */ /* 0x000fe2000f8f303f */
[----:B------:R-:W-:Y:S01]  /*1c00*/  IMAD R14, R13, UR18, R14 ;  /* 0x000000120d0e7c24 */ /* 0x000fe2000f8e020e */
[----:B------:R-:W-:Y:S01]  /*1c10*/  UIMAD UR8, UR19, UR14, URZ ;  /* 0x0000000e130872a4 */ /* 0x000fe2000f8e023f */
[----:B-1----:R-:W-:Y:S01]  /*1c20*/  SHF.R.S32.HI R27, RZ, 0x1f, R26 ;  /* 0x0000001fff1b7819 */ /* 0x002fe2000001141a */
[----:B------:R-:W-:-:S02]  /*1c30*/  USHF.R.S32.HI UR19, URZ, 0x6, UR10 ;  /* 0x000000063f137899 */ /* 0x000fc4000801140a */
[----:B------:R-:W-:Y:S01]  /*1c40*/  UIMAD UR15, UR61, UR15, UR8 ;  /* 0x0000000f3d0f72a4 */ /* 0x000fe2000f8e0208 */
[CC--:B------:R-:W-:Y:S01]  /*1c50*/  LEA.HI R25, R27.reuse, R26.reuse, RZ, 0x3 ;  /* 0x0000001a1b197211 */ /* 0x0c0fe200078f18ff */
[----:B------:R-:W-:Y:S01]  /*1c60*/  ULDC.64 UR34, c[0x0][0x210] ;  /* 0x0000840000227ab9 */ /* 0x000fe20000000a00 */
[----:B------:R-:W-:Y:S01]  /*1c70*/  LEA.HI R15, R27, R26, RZ, 0x5 ;  /* 0x0000001a1b0f7211 */ /* 0x000fe200078f28ff */
[----:B------:R-:W-:Y:S01]  /*1c80*/  ULDC.64 UR32, c[0x0][0x3e0] ;  /* 0x0000f80000207ab9 */ /* 0x000fe20000000a00 */
[----:B------:R-:W-:Y:S01]  /*1c90*/  SHF.R.S32.HI R4, RZ, 0x3, R25 ;  /* 0x00000003ff047819 */ /* 0x000fe20000011419 */
[----:B------:R-:W-:Y:S01]  /*1ca0*/  ULDC.64 UR40, c[0x0][0x2b0] ;  /* 0x0000ac0000287ab9 */ /* 0x000fe20000000a00 */
[----:B------:R-:W-:Y:S01]  /*1cb0*/  LOP3.LUT R6, R25, 0xfffffff8, RZ, 0xc0, !PT ;  /* 0xfffffff819067812 */ /* 0x000fe200078ec0ff */
[----:B------:R-:W-:Y:S01]  /*1cc0*/  ULDC.64 UR46, c[0x0][0x478] ;  /* 0x00011e00002e7ab9 */ /* 0x000fe20000000a00 */
[----:B------:R-:W-:Y:S02]  /*1cd0*/  SHF.R.S32.HI R19, RZ, 0x1f, R4 ;  /* 0x0000001fff137819 */ /* 0x000fe40000011404 */
[----:B------:R-:W-:Y:S01]  /*1ce0*/  IADD3 R8, P1, R4, UR18, RZ ;  /* 0x0000001204087c10 */ /* 0x000fe2000ff3e0ff */
[----:B------:R-:W-:-:S03]  /*1cf0*/  IMAD.IADD R24, R26, 0x1, -R6 ;  /* 0x000000011a187824 */ /* 0x000fc600078e0a06 */
[----:B------:R-:W-:Y:S01]  /*1d00*/  IADD3.X R7, R19, UR21, RZ, P1, !PT ;  /* 0x0000001513077c10 */ /* 0x000fe20008ffe4ff */
[----:B------:R-:W-:-:S04]  /*1d10*/  IMAD.SHL.U32 R6, R24, 0x8, RZ ;  /* 0x0000000818067824 */ /* 0x000fc800078e00ff */
[----:B------:R-:W-:Y:S01]  /*1d20*/  IMAD R9, R7, UR42, RZ ;  /* 0x0000002a07097c24 */ /* 0x000fe2000f8e02ff */
[----:B------:R-:W-:-:S03]  /*1d30*/  SHF.R.S32.HI R7, RZ, 0x1f, R6 ;  /* 0x0000001fff077819 */ /* 0x000fc60000011406 */
[C---:B------:R-:W-:Y:S02]  /*1d40*/  IMAD R11, R8.reuse, UR43, R9 ;  /* 0x0000002b080b7c24 */ /* 0x040fe4000f8e0209 */
[----:B------:R-:W-:-:S03]  /*1d50*/  IMAD.WIDE.U32 R8, R8, UR42, R6 ;  /* 0x0000002a08087c25 */ /* 0x000fc6000f8e0006 */
[----:B------:R-:W-:-:S04]  /*1d60*/  IADD3 R10, P1, R8, UR59, RZ ;  /* 0x0000003b080a7c10 */ /* 0x000fc8000ff3e0ff */
[----:B------:R-:W-:Y:S02]  /*1d70*/  IADD3.X R11, R9, UR51, R11, P1, !PT ;  /* 0x00000033090b7c10 */ /* 0x000fe40008ffe40b */
[----:B------:R-:W-:Y:S01]  /*1d80*/  IADD3 R8, P1, R6, UR11, RZ ;  /* 0x0000000b06087c10 */ /* 0x000fe2000ff3e0ff */
[----:B------:R-:W-:Y:S02]  /*1d90*/  UIADD3 UR11, UP2, UP0, UR36, UR9, UR54 ;  /* 0x00000009240b7290 */ /* 0x000fe4000f85e036 */
[----:B------:R-:W-:Y:S01]  /*1da0*/  USHF.R.S32.HI UR9, URZ, 0x1f, UR9 ;  /* 0x0000001f3f097899 */ /* 0x000fe20008011409 */
[----:B------:R-:W-:-:S03]  /*1db0*/  IADD3.X R9, R7, UR53, RZ, P1, !PT ;  /* 0x0000003507097c10 */ /* 0x000fc60008ffe4ff */
[----:B------:R-:W-:Y:S01]  /*1dc0*/  UIADD3.X UR9, UR55, UR9, UR58, UP2, UP0 ;  /* 0x0000000937097290 */ /* 0x000fe200097e043a */
[----:B------:R-:W-:Y:S01]  /*1dd0*/  IMAD.WIDE.U32 R8, R12, UR18, R8 ;  /* 0x000000120c087c25 */ /* 0x000fe2000f8e0008 */
[----:B------:R-:W-:Y:S02]  /*1de0*/  UIADD3 UR8, UP3, UP2, UR57, UR11, UR60 ;  /* 0x0000000b39087290 */ /* 0x000fe4000fa7e03c */
[----:B------:R-:W-:Y:S01]  /*1df0*/  UISETP.LT.AND UP0, UPT, URZ, UR19, UPT ;  /* 0x000000133f00728c */ /* 0x000fe2000bf01270 */
[----:B------:R-:W-:Y:S01]  /*1e00*/  IMAD.IADD R9, R9, 0x1, R14 ;  /* 0x0000000109097824 */ /* 0x000fe200078e020e */
[----:B------:R-:W-:Y:S01]  /*1e10*/  LOP3.LUT R14, R15, 0xffffffe0, RZ, 0xc0, !PT ;  /* 0xffffffe00f0e7812 */ /* 0x000fe200078ec0ff */
[----:B------:R-:W-:Y:S01]  /*1e20*/  UIADD3.X UR9, UR56, UR9, UR52, UP3, UP2 ;  /* 0x0000000938097290 */ /* 0x000fe20009fe4434 */
[----:B------:R-:W-:Y:S01]  /*1e30*/  SHF.R.S32.HI R15, RZ, 0x5, R15 ;  /* 0x00000005ff0f7819 */ /* 0x000fe2000001140f */
[----:B------:R-:W-:Y:S01]  /*1e40*/  IMAD.WIDE.U32 R8, R16, UR61, R8 ;  /* 0x0000003d10087c25 */ /* 0x000fe2000f8e0008 */
[----:B------:R-:W-:-:S02]  /*1e50*/  USEL UR19, URZ, UR19, !UP0 ;  /* 0x000000133f137287 */ /* 0x000fc4000c000000 */
[----:B------:R-:W-:Y:S01]  /*1e60*/  UIMAD.WIDE UR10, UR26, 0x4, UR40 ;  /* 0x000000041a0a78a5 */ /* 0x000fe2000f8e0228 */
[----:B------:R-:W-:Y:S01]  /*1e70*/  IMAD.IADD R14, R26, 0x1, -R14 ;  /* 0x000000011a0e7824 */ /* 0x000fe200078e0a0e */
[----:B------:R-:W-:Y:S01]  /*1e80*/  UISETP.GT.AND UP0, UPT, UR38, UR19, UPT ;  /* 0x000000132600728c */ /* 0x000fe2000bf04270 */
[----:B------:R-:W-:Y:S02]  /*1e90*/  IMAD.U32 R16, RZ, RZ, UR14 ;  /* 0x0000000eff107e24 */ /* 0x000fe4000f8e00ff */
[----:B------:R-:W-:Y:S02]  /*1ea0*/  IMAD R15, R15, UR12, R14 ;  /* 0x0000000c0f0f7c24 */ /* 0x000fe4000f8e020e */
[----:B------:R-:W-:Y:S01]  /*1eb0*/  IMAD.WIDE.U32 R10, R16, UR61, R10 ;  /* 0x0000003d100a7c25 */ /* 0x000fe2000f8e000a */
[----:B------:R-:W-:Y:S02]  /*1ec0*/  UMOV UR14, UR11 ;  /* 0x0000000b000e7c82 */ /* 0x000fe40008000000 */
[----:B------:R-:W-:Y:S01]  /*1ed0*/  IADD3 R14, P1, R15, UR8, RZ ;  /* 0x000000080f0e7c10 */ /* 0x000fe2000ff3e0ff */
[----:B------:R-:W-:Y:S01]  /*1ee0*/  VIADD R9, R9, UR20 ;  /* 0x0000001409097c36 */ /* 0x000fe20008000000 */
[----:B------:R-:W-:Y:S01]  /*1ef0*/  LEA R30, P3, R10, UR34, 0x1 ;  /* 0x000000220a1e7c11 */ /* 0x000fe2000f8608ff */
[-C--:B------:R-:W-:Y:S01]  /*1f00*/  IMAD R16, R19, R12.reuse, RZ ;  /* 0x0000000c13107224 */ /* 0x080fe200078e02ff */
[----:B------:R-:W-:Y:S01]  /*1f10*/  LEA.HI.X.SX32 R15, R15, UR9, 0x1, P1 ;  /* 0x000000090f0f7c11 */ /* 0x000fe200088f0eff */
[----:B------:R-:W-:Y:S01]  /*1f20*/  IMAD.WIDE.U32 R8, R4, R12, R8 ;  /* 0x0000000c04087225 */ /* 0x000fe200078e0008 */
[----:B------:R-:W-:Y:S01]  /*1f30*/  LEA R20, P1, R14, UR16, 0x2 ;  /* 0x000000100e147c11 */ /* 0x000fe2000f8210ff */
[----:B------:R-:W-:-:S02]  /*1f40*/  UIMAD.WIDE UR20, UR31, 0x4, UR46 ;  /* 0x000000041f1478a5 */ /* 0x000fc4000f8e022e */
[----:B------:R-:W-:Y:S01]  /*1f50*/  IMAD R16, R4, R13, R16 ;  /* 0x0000000d04107224 */ /* 0x000fe200078e0210 */
[----:B------:R-:W-:Y:S01]  /*1f60*/  LEA R32, P2, R8, UR32, 0x1 ;  /* 0x0000002008207c11 */ /* 0x000fe2000f8408ff */
[----:B------:R-:W-:Y:S01]  /*1f70*/  VIADD R11, R11, UR15 ;  /* 0x0000000f0b0b7c36 */ /* 0x000fe20008000000 */
[----:B------:R-:W-:Y:S01]  /*1f80*/  LEA.HI.X R21, R14, UR17, R15, 0x2, P1 ;  /* 0x000000110e157c11 */ /* 0x000fe200088f140f */
[----:B------:R-:W-:Y:S01]  /*1f90*/  IMAD.IADD R9, R9, 0x1, R16 ;  /* 0x0000000109097824 */ /* 0x000fe200078e0210 */
[----:B------:R-:W-:Y:S01]  /*1fa0*/  PLOP3.LUT P1, PT, PT, PT, UP0, 0x80, 0x0 ;  /* 0x000000000000781c */ /* 0x000fe20003f2f008 */
[----:B------:R-:W-:Y:S01]  /*1fb0*/  UIADD3 UR8, UR38, -0x1, URZ ;  /* 0xffffffff26087890 */ /* 0x000fe2000fffe03f */
[----:B------:R-:W-:Y:S01]  /*1fc0*/  LEA.HI.X R31, R10, UR35, R11, 0x1, P3 ;  /* 0x000000230a1f7c11 */ /* 0x000fe200098f0c0b */
[----:B------:R1:W-:Y:S01]  /*1fd0*/  STL.64 [R1+0x30], R20 ;  /* 0x0000301401007387 */ /* 0x0003e20000100a00 */
[----:B------:R-:W-:Y:S01]  /*1fe0*/  LEA.HI.X R33, R8, UR33, R9, 0x1, P2 ;  /* 0x0000002108217c11 */ /* 0x000fe200090f0c09 */
[----:B------:R-:W-:Y:S01]  /*1ff0*/  UMOV UR15, UR10 ;  /* 0x0000000a000f7c82 */ /* 0x000fe20008000000 */
[----:B------:R-:W-:Y:S01]  /*2000*/  UMOV UR17, UR20 ;  /* 0x0000001400117c82 */ /* 0x000fe20008000000 */
[----:B------:R1:W-:Y:S01]  /*2010*/  STL.64 [R1+0x40], R30 ;  /* 0x0000401e01007387 */ /* 0x0003e20000100a00 */
[----:B------:R-:W-:-:S03]  /*2020*/  UMOV UR16, UR21 ;  /* 0x0000001500107c82 */ /* 0x000fc60008000000 */
        /* <DEDUP_REMOVED lines=22> */
.L_x_177:
        /* <DEDUP_REMOVED lines=20> */
.L_x_178:
[----:B------:R-:W-:Y:S01]  /*22d0*/  UIMAD UR12, UR44, UR8, URZ ;  /* 0x000000082c0c72a4 */ /* 0x000fe2000f8e023f */
[----:B------:R-:W-:Y:S01]  /*22e0*/  IMAD.U32 R8, RZ, RZ, UR8 ;  /* 0x00000008ff087e24 */ /* 0x000fe2000f8e00ff */
[----:B------:R-:W-:Y:S01]  /*22f0*/  UIMAD UR5, UR25, -0x40, UR5 ;  /* 0xffffffc0190578a4 */ /* 0x000fe2000f8e0205 */
[----:B------:R-:W-:Y:S01]  /*2300*/  BSSY B0, `(.L_x_179) ;  /* 0x000001d000007945 */ /* 0x000fe20003800000 */
[----:B------:R-:W-:Y:S01]  /*2310*/  UIMAD UR12, UR27, UR9, UR12 ;  /* 0x000000091b0c72a4 */ /* 0x000fe2000f8e020c */
[----:B------:R-:W-:Y:S01]  /*2320*/  IMAD.WIDE.U32 R8, R8, UR27, R6 ;  /* 0x0000001b08087c25 */ /* 0x000fe2000f8e0006 */
[----:B------:R-:W-:Y:S02]  /*2330*/  USHF.R.S32.HI UR14, URZ, 0x1f, UR61 ;  /* 0x0000001f3f0e7899 */ /* 0x000fe4000801143d */
[----:B------:R-:W-:Y:S02]  /*2340*/  ISETP.GE.AND P1, PT, R4, UR5, PT ;  /* 0x0000000504007c0c */ /* 0x000fe4000bf26270 */
[----:B------:R-:W-:Y:S01]  /*2350*/  MOV R5, UR12 ;  /* 0x0000000c00057c02 */ /* 0x000fe20008000f00 */
[----:B------:R-:W-:Y:S01]  /*2360*/  ULDC.64 UR12, c[0x0][0x468] ;  /* 0x00011a00000c7ab9 */ /* 0x000fe20000000a00 */
[----:B------:R-:W-:Y:S01]  /*2370*/  IADD3 R10, P0, R8, UR17, RZ ;  /* 0x00000011080a7c10 */ /* 0x000fe2000ff1e0ff */
[----:B------:R-:W-:Y:S01]  /*2380*/  UIMAD UR14, UR14, UR12, URZ ;  /* 0x0000000c0e0e72a4 */ /* 0x000fe2000f8e023f */
[----:B------:R-:W-:-:S02]  /*2390*/  VIADD R8, R4, 0x20 ;  /* 0x0000002004087836 */ /* 0x000fc40000000000 */
[----:B------:R-:W-:Y:S01]  /*23a0*/  IADD3.X R11, R9, UR18, R5, P0, !PT ;  /* 0x00000012090b7c10 */ /* 0x000fe200087fe405 */
[----:B------:R-:W-:Y:S01]  /*23b0*/  UIMAD UR13, UR61, UR13, UR14 ;  /* 0x0000000d3d0d72a4 */ /* 0x000fe2000f8e020e */
[----:B------:R-:W-:Y:S02]  /*23c0*/  MOV R5, UR12 ;  /* 0x0000000c00057c02 */ /* 0x000fe40008000f00 */
[----:B------:R-:W-:-:S03]  /*23d0*/  ISETP.GE.AND P0, PT, R8, UR5, PT ;  /* 0x0000000508007c0c */ /* 0x000fc6000bf06270 */
[----:B------:R-:W-:-:S04]  /*23e0*/  IMAD.WIDE.U32 R10, R5, UR61, R10 ;  /* 0x0000003d050a7c25 */ /* 0x000fc8000f8e000a */
[----:B------:R-:W-:Y:S01]  /*23f0*/  VIADD R14, R11, UR13 ;  /* 0x0000000d0b0e7c36 */ /* 0x000fe20008000000 */
[----:B------:R-:W-:Y:S06]  /*2400*/  @P1 BRA `(.L_x_180) ;  /* 0x0000000000301947 */ /* 0x000fec0003800000 */
[----:B------:R-:W-:Y:S01]  /*2410*/  MOV R8, R10 ;  /* 0x0000000a00087202 */ /* 0x000fe20000000f00 */
[----:B------:R-:W-:Y:S01]  /*2420*/  IMAD R5, R19, UR8, RZ ;  /* 0x0000000813057c24 */ /* 0x000fe2000f8e02ff */
[----:B------:R-:W-:Y:S01]  /*2430*/  MOV R9, R14 ;  /* 0x0000000e00097202 */ /* 0x000fe20000000f00 */
[----:B------:R-:W-:Y:S02]  /*2440*/  ULDC.64 UR12, c[0x0][0x3f0] ;  /* 0x0000fc00000c7ab9 */ /* 0x000fe40000000a00 */
[C---:B------:R-:W-:Y:S02]  /*2450*/  IMAD R5, R4.reuse, UR9, R5 ;  /* 0x0000000904057c24 */ /* 0x040fe4000f8e0205 */
[----:B------:R-:W-:-:S05]  /*2460*/  IMAD.WIDE.U32 R12, R4, UR8, R8 ;  /* 0x00000008040c7c25 */ /* 0x000fca000f8e0008 */
[----:B------:R-:W-:Y:S02]  /*2470*/  IADD3 R5, R13, R5, RZ ;  /* 0x000000050d057210 */ /* 0x000fe40007ffe0ff */
[----:B------:R-:W-:-:S04]  /*2480*/  LEA R8, P2, R12, UR12, 0x1 ;  /* 0x0000000c0c087c11 */ /* 0x000fc8000f8408ff */
[----:B------:R-:W-:-:S05]  /*2490*/  LEA.HI.X R9, R12, UR13, R5, 0x1, P2 ;  /* 0x0000000d0c097c11 */ /* 0x000fca00090f0c05 */
[----:B------:R2:W-:Y:S04]  /*24a0*/  STG.E.128 desc[UR6][R8.64], RZ ;  /* 0x000000ff08007986 */ /* 0x0005e8000c101d06 */
[----:B------:R2:W-:Y:S04]  /*24b0*/  STG.E.128 desc[UR6][R8.64+0x80], RZ ;  /* 0x000080ff08007986 */ /* 0x0005e8000c101d06 */
[----:B------:R2:W-:Y:S02]  /*24c0*/  STG.E.128 desc[UR6][R8.64+0x100], RZ ;  /* 0x000100ff08007986 */ /* 0x0005e4000c101d06 */
.L_x_180:
[----:B------:R-:W-:Y:S05]  /*24d0*/  BSYNC B0 ;  /* 0x0000000000007941 */ /* 0x000fea0003800000 */
.L_x_179:
[----:B------:R-:W-:Y:S04]  /*24e0*/  BSSY B0, `(.L_x_181) ;  /* 0x000000f000007945 */ /* 0x000fe80003800000 */
[----:B------:R-:W-:Y:S05]  /*24f0*/  @P0 BRA `(.L_x_182) ;  /* 0x0000000000340947 */ /* 0x000fea0003800000 */
[----:B------:R-:W-:Y:S01]  /*2500*/  IADD3 R5, P2, R4, 0x20, RZ ;  /* 0x0000002004057810 */ /* 0x000fe20007f5e0ff */
[----:B------:R-:W-:Y:S01]  /*2510*/  ULDC.64 UR12, c[0x0][0x3f0] ;  /* 0x0000fc00000c7ab9 */ /* 0x000fe20000000a00 */
[----:B------:R-:W-:Y:S02]  /*2520*/  MOV R11, R14 ;  /* 0x0000000e000b7202 */ /* 0x000fe40000000f00 */
[----:B--2---:R-:W-:Y:S01]  /*2530*/  IADD3.X R8, RZ, R19, RZ, P2, !PT ;  /* 0x00000013ff087210 */ /* 0x004fe200017fe4ff */
        /* <DEDUP_REMOVED lines=9> */
.L_x_182:
[----:B------:R-:W-:Y:S05]  /*25d0*/  BSYNC B0 ;  /* 0x0000000000007941 */ /* 0x000fea0003800000 */
.L_x_181:
[----:B------:R-:W-:Y:S01]  /*25e0*/  UIMAD UR5, UR44, UR10, URZ ;  /* 0x0000000a2c0572a4 */ /* 0x000fe2000f8e023f */
[----:B------:R-:W-:Y:S01]  /*25f0*/  IMAD.U32 R5, RZ, RZ, UR10 ;  /* 0x0000000aff057e24 */ /* 0x000fe2000f8e00ff */
[----:B------:R-:W-:Y:S01]  /*2600*/  USHF.R.S32.HI UR12, URZ, 0x1f, UR61 ;  /* 0x0000001f3f0c7899 */ /* 0x000fe2000801143d */
[----:B------:R-:W-:Y:S01]  /*2610*/  BSSY B0, `(.L_x_183) ;  /* 0x0000019000007945 */ /* 0x000fe20003800000 */
[----:B------:R-:W-:Y:S01]  /*2620*/  UIMAD UR5, UR27, UR11, UR5 ;  /* 0x0000000b1b0572a4 */ /* 0x000fe2000f8e0205 */
[----:B------:R-:W-:Y:S01]  /*2630*/  IMAD.WIDE.U32 R6, R5, UR27, R6 ;  /* 0x0000001b05067c25 */ /* 0x000fe2000f8e0006 */
[----:B------:R-:W-:-:S04]  /*2640*/  ULDC.64 UR8, c[0x0][0x470] ;  /* 0x00011c0000087ab9 */ /* 0x000fc80000000a00 */
[----:B------:R-:W-:Y:S01]  /*2650*/  IMAD.U32 R5, RZ, RZ, UR5 ;  /* 0x00000005ff057e24 */ /* 0x000fe2000f8e00ff */
[----:B--23--:R-:W-:Y:S01]  /*2660*/  IADD3 R8, P2, R6, UR15, RZ ;  /* 0x0000000f06087c10 */ /* 0x00cfe2000ff5e0ff */
        /* <DEDUP_REMOVED lines=19> */
.L_x_184:
[----:B------:R-:W-:Y:S05]  /*27a0*/  BSYNC B0 ;  /* 0x0000000000007941 */ /* 0x000fea0003800000 */
.L_x_183:
[----:B------:R-:W-:Y:S05]  /*27b0*/  @P0 BRA `(.L_x_185) ;  /* 0x0000005800800947 */ /* 0x000fea0003800000 */
[----:B------:R-:W-:Y:S01]  /*27c0*/  IADD3 R4, P0, R4, 0x20, RZ ;  /* 0x0000002004047810 */ /* 0x000fe20007f1e0ff */
[----:B------:R-:W-:Y:S01]  /*27d0*/  ULDC.64 UR8, c[0x0][0x3f8] ;  /* 0x0000fe0000087ab9 */ /* 0x000fe20000000a00 */
[----:B--2---:R-:W-:-:S03]  /*27e0*/  MOV R7, R5 ;  /* 0x0000000500077202 */ /* 0x004fc60000000f00 */
[----:B------:R-:W-:-:S04]  /*27f0*/  IMAD.X R6, RZ, RZ, R19, P0 ;  /* 0x000000ffff067224 */ /* 0x000fc800000e0613 */
[----:B------:R-:W-:Y:S02]  /*2800*/  IMAD R9, R6, UR10, RZ ;  /* 0x0000000a06097c24 */ /* 0x000fe4000f8e02ff */
[----:B------:R-:W-:Y:S02]  /*2810*/  IMAD.MOV.U32 R6, RZ, RZ, R8 ;  /* 0x000000ffff067224 */ /* 0x000fe400078e0008 */
[C---:B------:R-:W-:Y:S02]  /*2820*/  IMAD R5, R4.reuse, UR11, R9 ;  /* 0x0000000b04057c24 */ /* 0x040fe4000f8e0209 */
[----:B------:R-:W-:-:S03]  /*2830*/  IMAD.WIDE.U32 R6, R4, UR10, R6 ;  /* 0x0000000a04067c25 */ /* 0x000fc6000f8e0006 */
[----:B------:R-:W-:Y:S02]  /*2840*/  LEA R4, P0, R6, UR8, 0x1 ;  /* 0x0000000806047c11 */ /* 0x000fe4000f8008ff */
[----:B------:R-:W-:-:S04]  /*2850*/  IADD3 R5, R7, R5, RZ ;  /* 0x0000000507057210 */ /* 0x000fc80007ffe0ff */
[----:B------:R-:W-:-:S05]  /*2860*/  LEA.HI.X R5, R6, UR9, R5, 0x1, P0 ;  /* 0x0000000906057c11 */ /* 0x000fca00080f0c05 */
[----:B------:R2:W-:Y:S04]  /*2870*/  STG.E.128 desc[UR6][R4.64], RZ ;  /* 0x000000ff04007986 */ /* 0x0005e8000c101d06 */
[----:B------:R2:W-:Y:S04]  /*2880*/  STG.E.128 desc[UR6][R4.64+0x80], RZ ;  /* 0x000080ff04007986 */ /* 0x0005e8000c101d06 */
[----:B------:R2:W-:Y:S01]  /*2890*/  STG.E.128 desc[UR6][R4.64+0x100], RZ ;  /* 0x000100ff04007986 */ /* 0x0005e2000c101d06 */
[----:B------:R-:W-:Y:S05]  /*28a0*/  BRA `(.L_x_185) ;  /* 0x0000005800447947 */ /* 0x000fea0003800000 */
.L_x_176:
[----:B------:R-:W2:Y:S04]  /*28b0*/  LDL R29, [R1+0x70] ;  /* 0x00007000011d7983 */ /* 0x000ea80000100800 */
[----:B------:R-:W3:Y:S01]  /*28c0*/  LDL R28, [R1+0x2c] ;  /* 0x00002c00011c7983 */ /* 0x000ee20000100800 */
[----:B------:R-:W-:Y:S01]  /*28d0*/  UIMAD UR10, UR25, -0x40, UR5 ;  /* 0xffffffc0190a78a4 */ /* 0x000fe2000f8e0205 */
[C---:B------:R-:W-:Y:S01]  /*28e0*/  VIADD R9, R4.reuse, 0x20 ;  /* 0x0000002004097836 */ /* 0x040fe20000000000 */
[----:B------:R-:W-:Y:S01]  /*28f0*/  UIMAD UR9, UR8, -0x40, UR13 ;  /* 0xffffffc0080978a4 */ /* 0x000fe2000f8e020d */
[----:B------:R-:W-:Y:S01]  /*2900*/  IMAD.U32 R8, RZ, RZ, UR22 ;  /* 0x00000016ff087e24 */ /* 0x000fe2000f8e00ff */
[----:B------:R-:W-:Y:S01]  /*2910*/  UIMAD UR11, UR44, UR22, URZ ;  /* 0x000000162c0b72a4 */ /* 0x000fe2000f8e023f */
[----:B------:R-:W-:Y:S01]  /*2920*/  IMAD.U32 R10, RZ, RZ, UR28 ;  /* 0x0000001cff0a7e24 */ /* 0x000fe2000f8e00ff */
[----:B------:R-:W-:Y:S01]  /*2930*/  ISETP.GE.AND P4, PT, R4, UR10, PT ;  /* 0x0000000a04007c0c */ /* 0x000fe2000bf86270 */
[----:B------:R-:W-:Y:S01]  /*2940*/  UIMAD UR12, UR44, UR28, URZ ;  /* 0x0000001c2c0c72a4 */ /* 0x000fe2000f8e023f */
[C---:B------:R-:W-:Y:S01]  /*2950*/  ISETP.GE.AND P2, PT, R9.reuse, UR9, PT ;  /* 0x0000000909007c0c */ /* 0x040fe2000bf46270 */
[----:B------:R-:W-:Y:S01]  /*2960*/  UIMAD UR11, UR27, UR23, UR11 ;  /* 0x000000171b0b72a4 */ /* 0x000fe2000f8e020b */
[----:B------:R-:W-:Y:S01]  /*2970*/  ISETP.GE.AND P3, PT, R9, UR10, PT ;  /* 0x0000000a09007c0c */ /* 0x000fe2000bf66270 */
[----:B------:R-:W-:Y:S01]  /*2980*/  IMAD.WIDE.U32 R8, R8, UR27, R6 ;  /* 0x0000001b08087c25 */ /* 0x000fe2000f8e0006 */
[----:B------:R-:W-:Y:S01]  /*2990*/  UIMAD UR12, UR27, UR29, UR12 ;  /* 0x0000001d1b0c72a4 */ /* 0x000fe2000f8e020c */
[----:B------:R-:W-:-:S02]  /*29a0*/  ULDC.64 UR20, c[0x0][0x260] ;  /* 0x0000980000147ab9 */ /* 0x000fc40000000a00 */
[----:B------:R-:W-:Y:S01]  /*29b0*/  IMAD.U32 R14, RZ, RZ, UR11 ;  /* 0x0000000bff0e7e24 */ /* 0x000fe2000f8e00ff */
[----:B------:R-:W-:Y:S01]  /*29c0*/  IADD3 R8, P0, R8, UR39, RZ ;  /* 0x0000002708087c10 */ /* 0x000fe2000ff1e0ff */
[----:B------:R-:W-:Y:S01]  /*29d0*/  ULDC.64 UR10, c[0x0][0x268] ;  /* 0x00009a00000a7ab9 */ /* 0x000fe20000000a00 */
[----:B------:R-:W-:Y:S01]  /*29e0*/  IMAD.SHL.U32 R13, R13, 0x40, RZ ;  /* 0x000000400d0d7824 */ /* 0x000fe200078e00ff */
[----:B-1----:R-:W1:Y:S01]  /*29f0*/  @!P4 LDC.64 R20, c[0x0][0x220] ;  /* 0x00008800ff14cb82 */ /* 0x002e620000000a00 */
[----:B------:R-:W-:Y:S01]  /*2a00*/  IADD3.X R9, R9, UR48, R14, P0, !PT ;  /* 0x0000003009097c10 */ /* 0x000fe200087fe40e */
[----:B------:R-:W-:Y:S01]  /*2a10*/  IMAD.MOV.U32 R240, RZ, RZ, 0x20 ;  /* 0x00000020fff07424 */ /* 0x000fe200078e00ff */
[----:B------:R-:W-:Y:S01]  /*2a20*/  ULDC UR18, c[0x0][0x394] ;  /* 0x0000e50000127ab9 */ /* 0x000fe20000000800 */
[----:B------:R-:W-:Y:S02]  /*2a30*/  CS2R R142, SRZ ;  /* 0x00000000008e7805 */ /* 0x000fe4000001ff00 */
[----:B------:R-:W-:-:S02]  /*2a40*/  CS2R R140, SRZ ;  /* 0x00000000008c7805 */ /* 0x000fc4000001ff00 */
[----:B------:R-:W-:Y:S02]  /*2a50*/  CS2R R146, SRZ ;  /* 0x0000000000927805 */ /* 0x000fe4000001ff00 */
[----:B------:R-:W-:Y:S01]  /*2a60*/  CS2R R144, SRZ ;  /* 0x0000000000907805 */ /* 0x000fe2000001ff00 */
[----:B------:R-:W4:Y:S01]  /*2a70*/  @!P3 LDC.64 R22, c[0x0][0x220] ;  /* 0x00008800ff16bb82 */ /* 0x000f220000000a00 */
        /* <DEDUP_REMOVED lines=37> */
[----:B------:R-:W-:Y:S01]  /*2cd0*/  ULDC UR26, c[0x0][0x2dc] ;  /* 0x0000b700001a7ab9 */ /* 0x000fe20000000800 */
[----:B--2---:R-:W-:-:S05]  /*2ce0*/  VIADD R11, R29, 0x8 ;  /* 0x000000081d0b7836 */ /* 0x004fca0000000000 */
[----:B------:R-:W-:Y:S01]  /*2cf0*/  ISETP.GE.AND P5, PT, R11, UR9, PT ;  /* 0x000000090b007c0c */ /* 0x000fe2000bfa6270 */
[----:B------:R-:W-:-:S04]  /*2d00*/  IMAD.WIDE.U32 R10, R10, UR27, R6 ;  /* 0x0000001b0a0a7c25 */ /* 0x000fc8000f8e0006 */
[----:B------:R-:W-:Y:S01]  /*2d10*/  IMAD.WIDE.U32 R6, R12, 0x40, RZ ;  /* 0x000000400c067825 */ /* 0x000fe200078e00ff */
[----:B------:R-:W-:-:S03]  /*2d20*/  IADD3 R16, P1, R10, UR45, RZ ;  /* 0x0000002d0a107c10 */ /* 0x000fc6000ff3e0ff */
[----:B------:R-:W-:Y:S01]  /*2d30*/  IMAD.U32 R10, RZ, RZ, UR12 ;  /* 0x0000000cff0a7e24 */ /* 0x000fe2000f8e00ff */
[----:B------:R-:W-:Y:S01]  /*2d40*/  @!P2 IADD3 R12, P0, R32, R6, RZ ;  /* 0x00000006200ca210 */ /* 0x000fe20007f1e0ff */
[----:B------:R-:W-:Y:S01]  /*2d50*/  IMAD R6, R17, UR10, RZ ;  /* 0x0000000a11067c24 */ /* 0x000fe2000f8e02ff */
[----:B------:R-:W-:Y:S02]  /*2d60*/  USHF.L.U32 UR12, UR43, 0x6, URZ ;  /* 0x000000062b0c7899 */ /* 0x000fe4000800063f */
[----:B------:R-:W-:Y:S01]  /*2d70*/  @!P2 IADD3.X R13, R33, R7, R13, P0, !PT ;  /* 0x00000007210da210 */ /* 0x000fe200007fe40d */
[C---:B------:R-:W-:Y:S01]  /*2d80*/  IMAD R15, R5.reuse, UR11, R6 ;  /* 0x0000000b050f7c24 */ /* 0x040fe2000f8e0206 */
[----:B------:R-:W-:Y:S01]  /*2d90*/  @!P3 IADD3 R14, P0, R4, 0x20, RZ ;  /* 0x00000020040eb810 */ /* 0x000fe20007f1e0ff */
[----:B------:R-:W-:Y:S01]  /*2da0*/  IMAD.WIDE.U32 R6, R5, UR10, R8 ;  /* 0x0000000a05067c25 */ /* 0x000fe2000f8e0008 */
[----:B------:R-:W-:-:S03]  /*2db0*/  UIMAD.WIDE.U32 UR10, UR42, 0x40, URZ ;  /* 0x000000402a0a78a5 */ /* 0x000fc6000f8e003f */
[----:B------:R-:W-:Y:S01]  /*2dc0*/  IMAD R8, R17, UR20, RZ ;  /* 0x0000001411087c24 */ /* 0x000fe2000f8e02ff */
[----:B------:R-:W-:Y:S01]  /*2dd0*/  IADD3.X R17, R11, UR49, R10, P1, !PT ;  /* 0x000000310b117c10 */ /* 0x000fe20008ffe40a */
[----:B------:R-:W-:Y:S02]  /*2de0*/  @!P4 IMAD R9, R19, UR22, RZ ;  /* 0x000000161309cc24 */ /* 0x000fe4000f8e02ff */
[----:B------:R-:W-:Y:S02]  /*2df0*/  IMAD.IADD R7, R7, 0x1, R15 ;  /* 0x0000000107077824 */ /* 0x000fe400078e020f */
[----:B------:R-:W-:Y:S02]  /*2e00*/  IMAD R18, R5, UR21, R8 ;  /* 0x0000001505127c24 */ /* 0x000fe4000f8e0208 */
[----:B------:R-:W-:Y:S02]  /*2e10*/  @!P4 IMAD R9, R4, UR23, R9 ;  /* 0x000000170409cc24 */ /* 0x000fe4000f8e0209 */
[----:B------:R-:W-:-:S02]  /*2e20*/  @!P3 IMAD.X R8, RZ, RZ, R19, P0 ;  /* 0x000000ffff08b224 */ /* 0x000fc400000e0613 */
[----:B------:R-:W-:-:S04]  /*2e30*/  @!P4 IMAD.WIDE.U32 R10, R4, UR22, R6 ;  /* 0x00000016040acc25 */ /* 0x000fc8000f8e0006 */
[----:B------:R-:W-:-:S04]  /*2e40*/  IMAD.WIDE.U32 R16, R5, UR20, R16 ;  /* 0x0000001405107c25 */ /* 0x000fc8000f8e0010 */
[----:B------:R-:W-:Y:S01]  /*2e50*/  @!P3 IMAD R5, R8, UR22, RZ ;  /* 0x000000160805bc24 */ /* 0x000fe2000f8e02ff */
[----:B-1----:R-:W-:Y:S01]  /*2e60*/  @!P4 LEA R8, P0, R10, R20, 0x1 ;  /* 0x000000140a08c211 */ /* 0x002fe200078008ff */
[----:B------:R-:W-:Y:S02]  /*2e70*/  @!P4 IMAD.IADD R9, R11, 0x1, R9 ;  /* 0x000000010b09c824 */ /* 0x000fe400078e0209 */
[----:B------:R-:W-:Y:S01]  /*2e80*/  @!P3 IMAD R11, R14, UR23, R5 ;  /* 0x000000170e0bbc24 */ /* 0x000fe2000f8e0205 */
[----:B------:R-:W-:Y:S01]  /*2e90*/  @!P3 IADD3 R5, P1, R4, 0x20, RZ ;  /* 0x000000200405b810 */ /* 0x000fe20007f3e0ff */
[----:B------:R-:W-:Y:S01]  /*2ea0*/  @!P3 IMAD.WIDE.U32 R14, R14, UR22, R6 ;  /* 0x000000160e0ebc25 */ /* 0x000fe2000f8e0006 */
[----:B------:R-:W-:Y:S01]  /*2eb0*/  @!P4 LEA.HI.X R9, R10, R21, R9, 0x1, P0 ;  /* 0x000000150a09c211 */ /* 0x000fe200000f0c09 */
[----:B------:R-:W-:Y:S01]  /*2ec0*/  UIADD3 UR20, UR27, UR13, URZ ;  /* 0x0000000d1b147290 */ /* 0x000fe2000fffe03f */
[----:B------:R-:W-:Y:S01]  /*2ed0*/  PLOP3.LUT P0, PT, PT, PT, UP4, 0x80, 0x0 ;  /* 0x000000000000781c */ /* 0x000fe20003f0f048 */
[----:B------:R-:W-:Y:S01]  /*2ee0*/  IMAD.IADD R7, R17, 0x1, R18 ;  /* 0x0000000111077824 */ /* 0x000fe200078e0212 */
[----:B------:R-:W-:Y:S01]  /*2ef0*/  ULDC UR23, c[0x0][0x398] ;  /* 0x0000e60000177ab9 */ /* 0x000fe20000000800 */
[----:B------:R-:W-:Y:S01]  /*2f00*/  @!P3 IMAD.X R18, RZ, RZ, R19, P1 ;  /* 0x000000ffff12b224 */ /* 0x000fe200008e0613 */
[----:B----4-:R-:W-:Y:S01]  /*2f10*/  @!P3 LEA R10, P1, R14, R22, 0x1 ;  /* 0x000000160e0ab211 */ /* 0x010fe200078208ff */
[----:B------:R-:W-:-:S02]  /*2f20*/  @!P3 IMAD.IADD R11, R15, 0x1, R11 ;  /* 0x000000010f0bb824 */ /* 0x000fc400078e020b */
[----:B------:R-:W-:Y:S02]  /*2f30*/  @!P3 IMAD.MOV.U32 R17, RZ, RZ, R7 ;  /* 0x000000ffff11b224 */ /* 0x000fe400078e0007 */
[----:B------:R-:W-:Y:S01]  /*2f40*/  @!P4 IMAD R15, R19, UR28, RZ ;  /* 0x0000001c130fcc24 */ /* 0x000fe2000f8e02ff */
[----:B------:R-:W-:Y:S01]  /*2f50*/  @!P3 LEA.HI.X R11, R14, R23, R11, 0x1, P1 ;  /* 0x000000170e0bb211 */ /* 0x000fe200008f0c0b */
[----:B------:R-:W-:Y:S01]  /*2f60*/  @!P3 IMAD R18, R18, UR28, RZ ;  /* 0x0000001c1212bc24 */ /* 0x000fe2000f8e02ff */
[C---:B------:R-:W-:Y:S01]  /*2f70*/  ISETP.GE.AND P1, PT, R4.reuse, UR9, PT ;  /* 0x0000000904007c0c */ /* 0x040fe2000bf26270 */
[----:B------:R-:W-:Y:S01]  /*2f80*/  @P0 BAR.SYNC.DEFER_BLOCKING 0x0 ;  /* 0x0000000000000b1d */ /* 0x000fe20000010000 */
[----:B------:R-:W-:Y:S02]  /*2f90*/  @!P4 IMAD.MOV.U32 R6, RZ, RZ, R16 ;  /* 0x000000ffff06c224 */ /* 0x000fe400078e0010 */
[----:B------:R-:W-:Y:S02]  /*2fa0*/  @!P4 IMAD R19, R4, UR29, R15 ;  /* 0x0000001d0413cc24 */ /* 0x000fe4000f8e020f */
[----:B------:R-:W-:-:S02]  /*2fb0*/  @!P3 IMAD R18, R5, UR29, R18 ;  /* 0x0000001d0512bc24 */ /* 0x000fc4000f8e0212 */
[----:B------:R-:W-:-:S04]  /*2fc0*/  @!P3 IMAD.WIDE.U32 R16, R5, UR28, R16 ;  /* 0x0000001c0510bc25 */ /* 0x000fc8000f8e0010 */
[----:B------:R-:W-:Y:S01]  /*2fd0*/  @!P4 IMAD.WIDE.U32 R14, R4, UR28, R6 ;  /* 0x0000001c040ecc25 */ /* 0x000fe2000f8e0006 */
[----:B------:R-:W-:-:S03]  /*2fe0*/  @!P2 IADD3 R4, P0, R30, UR10, RZ ;  /* 0x0000000a1e04ac10 */ /* 0x000fc6000ff1e0ff */
[----:B------:R-:W-:Y:S02]  /*2ff0*/  IMAD.U32 R5, RZ, RZ, UR12 ;  /* 0x0000000cff057e24 */ /* 0x000fe4000f8e00ff */
[----:B------:R-:W-:-:S03]  /*3000*/  @!P4 IMAD.IADD R7, R15, 0x1, R19 ;  /* 0x000000010f07c824 */ /* 0x000fc600078e0213 */
[----:B------:R-:W-:Y:S01]  /*3010*/  @!P2 IADD3.X R5, R31, UR11, R5, P0, !PT ;  /* 0x0000000b1f05ac10 */ /* 0x000fe200087fe405 */
[----:B---3--:R-:W-:Y:S04]  /*3020*/  @P4 STS.128 [R28+0x12000], RZ ;  /* 0x012000ff1c004388 */ /* 0x008fe80000000c00 */
        /* <DEDUP_REMOVED lines=17> */
[----:B-1----:R-:W1:Y:S03]  /*3140*/  @!P4 LDC.64 R8, c[0x0][0x218] ;  /* 0x00008600ff08cb82 */ /* 0x002e660000000a00 */
        /* <DEDUP_REMOVED lines=9> */
[----:B--2---:R-:W2:Y:S03]  /*31e0*/  @!P3 LDC.64 R10, c[0x0][0x218] ;  /* 0x00008600ff0abb82 */ /* 0x004ea60000000a00 */
[----:B------:R-:W-:Y:S01]  /*31f0*/  @!P1 LDGSTS.E.BYPASS.LTC128B.128 [R28+0xa000], desc[UR6][R32.64+0x100] ;  /* 0x0a000100201c9fae */ /* 0x000fe2000b901d46 */
[----:B-1----:R-:W-:-:S02]  /*3200*/  @!P4 LEA R6, P0, R14, R8, 0x1 ;  /* 0x000000080e06c211 */ /* 0x002fc400078008ff */
[----:B------:R-:W-:Y:S01]  /*3210*/  SHF.R.S32.HI R8, RZ, 0x1f, R29 ;  /* 0x0000001fff087819 */ /* 0x000fe2000001141d */
[----:B------:R-:W-:Y:S01]  /*3220*/  @P2 STS.128 [R28+0x7000], RZ ;  /* 0x007000ff1c002388 */ /* 0x000fe20000000c00 */
[----:B------:R-:W-:Y:S01]  /*3230*/  @!P4 LEA.HI.X R7, R14, R9, R7, 0x1, P0 ;  /* 0x000000090e07c211 */ /* 0x000fe200000f0c07 */
[----:B------:R-:W-:Y:S02]  /*3240*/  IMAD.MOV.U32 R9, RZ, RZ, 0x7f800000 ;  /* 0x7f800000ff097424 */ /* 0x000fe400078e00ff */
        /* <DEDUP_REMOVED lines=17> */
[C---:B------:R-:W-:Y:S01]  /*3360*/  ISETP.GE.AND P1, PT, R29.reuse, UR9, PT ;  /* 0x000000091d007c0c */ /* 0x040fe2000bf26270 */
[----:B-1----:R-:W-:-:S02]  /*3370*/  IMAD.SHL.U32 R13, R29, 0x4, RZ ;  /* 0x000000041d0d7824 */ /* 0x002fc400078e00ff */
[----:B------:R-:W-:Y:S01]  /*3380*/  @P2 STS.128 [R28+0x1000], RZ ;  /* 0x001000ff1c002388 */ /* 0x000fe20000000c00 */
[----:B------:R-:W-:Y:S01]  /*3390*/  SHF.L.U64.HI R12, R29, 0x2, R8 ;  /* 0x000000021d0c7819 */ /* 0x000fe20000010208 */
        /* <DEDUP_REMOVED lines=18> */
[----:B-1----:R-:W-:Y:S01]  /*34c0*/  @!P3 IMAD.IADD R5, R17, 0x1, R18 ;  /* 0x000000011105b824 */ /* 0x002fe200078e0212 */
[----:B--2---:R-:W-:-:S02]  /*34d0*/  @!P3 LEA R4, P0, R16, R10, 0x1 ;  /* 0x0000000a1004b211 */ /* 0x004fc400078008ff */
[----:B------:R-:W-:Y:S02]  /*34e0*/  STL [R1+0x64], R13 ;  /* 0x0000640d01007387 */ /* 0x000fe40000100800 */
[----:B------:R-:W-:Y:S02]  /*34f0*/  @!P3 LEA.HI.X R5, R16, R11, R5, 0x1, P0 ;  /* 0x0000000b1005b211 */ /* 0x000fe400000f0c05 */
[----:B------:R-:W-:Y:S04]  /*3500*/  STL [R1+0x60], R12 ;  /* 0x0000600c01007387 */ /* 0x000fe80000100800 */
[----:B------:R-:W-:Y:S04]  /*3510*/  @P3 STS.128 [R28+0xd000], RZ ;  /* 0x00d000ff1c003388 */ /* 0x000fe80000000c00 */
[----:B------:R-:W-:Y:S04]  /*3520*/  @P3 STS.128 [R28+0xf000], RZ ;  /* 0x00f000ff1c003388 */ /* 0x000fe80000000c00 */
[----:B------:R-:W-:Y:S04]  /*3530*/  @P3 STS.128 [R28+0x11000], RZ ;  /* 0x011000ff1c003388 */ /* 0x000fe80000000c00 */
[----:B------:R-:W-:Y:S01]  /*3540*/  @!PT LDS RZ, [RZ] ;  /* 0x00000000fffff984 */ /* 0x000fe20000000800 */
[----:B------:R-:W-:Y:S01]  /*3550*/  @!PT LDS RZ, [RZ] ;  /* 0x00000000fffff984 */ /* 0x000fe20000000800 */
[----:B------:R-:W-:Y:S01]  /*3560*/  @!PT LDS RZ, [RZ] ;  /* 0x00000000fffff984 */ /* 0x000fe20000000800 */
[----:B------:R-:W-:Y:S01]  /*3570*/  @!P3 LDGSTS.E.BYPASS.LTC128B.128 [R28+0xd000], desc[UR6][R4.64] ;  /* 0x0d000000041cbfae */ /* 0x000fe2000b901d46 */
[----:B---3--:R-:W-:-:S03]  /*3580*/  IADD3 R6, P0, R13, UR15, RZ ;  /* 0x0000000f0d067c10 */ /* 0x008fc6000ff1e0ff */
[----:B------:R-:W-:Y:S01]  /*3590*/  @!P3 LDGSTS.E.BYPASS.LTC128B.128 [R28+0xf000], desc[UR6][R4.64+0x80] ;  /* 0x0f000080041cbfae */ /* 0x000fe2000b901d46 */
[----:B------:R-:W-:-:S03]  /*35a0*/  IADD3.X R7, R12, UR14, RZ, P0, !PT ;  /* 0x0000000e0c077c10 */ /* 0x000fc600087fe4ff */
[----:B------:R1:W-:Y:S04]  /*35b0*/  @!P3 LDGSTS.E.BYPASS.LTC128B.128 [R28+0x11000], desc[UR6][R4.64+0x100] ;  /* 0x11000100041cbfae */ /* 0x0003e8000b901d46 */
[----:B------:R-:W0:Y:S04]  /*35c0*/  LDGDEPBAR ;  /* 0x00000000000079af */ /* 0x000e280000000000 */
[----:B------:R-:W2:Y:S04]  /*35d0*/  @!P1 LDG.E R9, desc[UR6][R6.64] ;  /* 0x0000000606099981 */ /* 0x000ea8000c1e1900 */
[----:B------:R3:W4:Y:S01]  /*35e0*/  @!P5 LDG.E R8, desc[UR6][R6.64+0x20] ;  /* 0x000020060608d981 */ /* 0x000722000c1e1900 */
[----:B-1----:R-:W-:Y:S01]  /*35f0*/  LEA.HI R4, R27, R26, RZ, 0x4 ;  /* 0x0000001a1b047211 */ /* 0x002fe200078f20ff */
[----:B------:R-:W-:-:S04]  /*3600*/  DEPBAR.LE SB0, 0x1 ;  /* 0x000080400000791a */ /* 0x000fc80000000000 */
[----:B------:R-:W-:Y:S01]  /*3610*/  SHF.R.S32.HI R5, RZ, 0x4, R4 ;  /* 0x00000004ff057819 */ /* 0x000fe20000011404 */
[----:B------:R-:W-:Y:S03]  /*3620*/  BAR.SYNC.DEFER_BLOCKING 0x0 ;  /* 0x0000000000007b1d */ /* 0x000fe60000010000 */
[----:B------:R-:W-:-:S03]  /*3630*/  LEA.HI R4, R4, R5, RZ, 0x1 ;  /* 0x0000000504047211 */ /* 0x000fc600078f08ff */
[----:B--2---:R1:W-:Y:S01]  /*3640*/  STL [R1+0x58], R9 ;  /* 0x0000580901007387 */ /* 0x0043e20000100800 */
[C---:B---3--:R-:W-:Y:S01]  /*3650*/  IMAD.SHL.U32 R7, R24.reuse, 0x40, RZ ;  /* 0x0000004018077824 */ /* 0x048fe200078e00ff */
[----:B------:R-:W-:Y:S02]  /*3660*/  LOP3.LUT P0, RZ, R24, 0x2, RZ, 0xc0, !PT ;  /* 0x0000000218ff7812 */ /* 0x000fe4000780c0ff */
[----:B------:R-:W2:Y:S04]  /*3670*/  LDSM.16.M88.4 R164, [R252] ;  /* 0x00000000fca4783b */ /* 0x000ea80000000200 */
[----:B------:R-:W3:Y:S04]  /*3680*/  LDSM.16.M88.4 R168, [R252+0x800] ;  /* 0x00080000fca8783b */ /* 0x000ee80000000200 */
[----:B------:R-:W2:Y:S04]  /*3690*/  LDSM.16.M88.4 R196, [R252+0x2000] ;  /* 0x00200000fcc4783b */ /* 0x000ea80000000200 */
[----:B------:R-:W2:Y:S04]  /*36a0*/  LDSM.16.M88.4 R200, [R252+0x2800] ;  /* 0x00280000fcc8783b */ /* 0x000ea80000000200 */
[----:B------:R-:W2:Y:S04]  /*36b0*/  LDSM.16.M88.4 R228, [R252+0x4000] ;  /* 0x00400000fce4783b */ /* 0x000ea80000000200 */
[----:B------:R-:W2:Y:S04]  /*36c0*/  LDSM.16.M88.4 R232, [R252+0x4800] ;  /* 0x00480000fce8783b */ /* 0x000ea80000000200 */
[----:B-1----:R-:W5:Y:S01]  /*36d0*/  LDL R9, [R1+0x4] ;  /* 0x0000040001097983 */ /* 0x002f620000100800 */
[----:B------:R-:W-:Y:S01]  /*36e0*/  LOP3.LUT R6, R4, 0xfffffffe, RZ, 0xc0, !PT ;  /* 0xfffffffe04067812 */ /* 0x000fe200078ec0ff */
[----:B------:R-:W-:Y:S01]  /*36f0*/  UIADD3 UR21, -UR5, 0x40, UR20 ;  /* 0x0000004005157890 */ /* 0x000fe2000fffe114 */
[----:B------:R-:W-:Y:S01]  /*3700*/  LOP3.LUT R4, R7, 0x1c0, RZ, 0xc0, !PT ;  /* 0x000001c007047812 */ /* 0x000fe200078ec0ff */
[----:B----4-:R1:W-:Y:S01]  /*3710*/  STL [R1+0x5c], R8 ;  /* 0x00005c0801007387 */ /* 0x0103e20000100800 */
[----:B------:R-:W-:Y:S01]  /*3720*/  SEL R240, R240, 0xffffffe0, !P0 ;  /* 0xffffffe0f0f07807 */ /* 0x000fe20004000000 */
[----:B------:R-:W-:Y:S01]  /*3730*/  IMAD.IADD R5, R5, 0x1, -R6 ;  /* 0x0000000105057824 */ /* 0x000fe200078e0a06 */
[----:B------:R-:W-:-:S02]  /*3740*/  LOP3.LUT R6, R4, 0x8, R25, 0xf8, !PT ;  /* 0x0000000804067812 */ /* 0x000fc400078ef819 */
[----:B------:R-:W-:Y:S02]  /*3750*/  CS2R R30, SRZ ;  /* 0x00000000001e7805 */ /* 0x000fe4000001ff00 */
[----:B------:R-:W-:Y:S01]  /*3760*/  SHF.R.U32.HI R4, RZ, 0x3, R4 ;  /* 0x00000003ff047819 */ /* 0x000fe20000011604 */
[----:B------:R-:W-:Y:S01]  /*3770*/  IMAD.SHL.U32 R5, R5, 0x200, RZ ;  /* 0x0000020005057824 */ /* 0x000fe200078e00ff */
[----:B------:R-:W-:Y:S01]  /*3780*/  CS2R R28, SRZ ;  /* 0x00000000001c7805 */ /* 0x000fe2000001ff00 */
[----:B------:R-:W-:Y:S01]  /*3790*/  IMAD.IADD R240, R240, 0x1, R252 ;  /* 0x00000001f0f07824 */ /* 0x000fe200078e02fc */
[----:B------:R-:W-:Y:S02]  /*37a0*/  LOP3.LUT R4, R6, R4, RZ, 0x3c, !PT ;  /* 0x0000000406047212 */ /* 0x000fe400078e3cff */
[----:B------:R-:W-:Y:S02]  /*37b0*/  CS2R R32, SRZ ;  /* 0x0000000000207805 */ /* 0x000fe4000001ff00 */
[----:B------:R-:W-:-:S02]  /*37c0*/  CS2R R24, SRZ ;  /* 0x0000000000187805 */ /* 0x000fc4000001ff00 */
[----:B------:R-:W-:Y:S01]  /*37d0*/  CS2R R22, SRZ ;  /* 0x0000000000167805 */ /* 0x000fe2000001ff00 */
[----:B------:R4:W2:Y:S01]  /*37e0*/  LDSM.16.M88.4 R172, [R240] ;  /* 0x00000000f0ac783b */ /* 0x0008a20000000200 */
[----:B------:R-:W-:Y:S01]  /*37f0*/  CS2R R20, SRZ ;  /* 0x0000000000147805 */ /* 0x000fe2000001ff00 */
[----:B------:R-:W-:Y:S01]  /*3800*/  UMOV UR11, UR18 ;  /* 0x00000012000b7c82 */ /* 0x000fe20008000000 */
[----:B------:R-:W-:Y:S01]  /*3810*/  UIADD3 UR22, UR27, 0x40, URZ ;  /* 0x000000401b167890 */ /* 0x000fe2000fffe03f */
[----:B------:R4:W2:Y:S01]  /*3820*/  LDSM.16.M88.4 R176, [R240+0x800] ;  /* 0x00080000f0b0783b */ /* 0x0008a20000000200 */
[----:B------:R-:W-:Y:S01]  /*3830*/  UIADD3 UR21, UR21, -UR37, URZ ;  /* 0x8000002515157290 */ /* 0x000fe2000fffe03f */
[----:B------:R-:W-:Y:S02]  /*3840*/  ULDC UR18, c[0x0][0x2ec] ;  /* 0x0000bb0000127ab9 */ /* 0x000fe40000000800 */
[----:B------:R4:W2:Y:S01]  /*3850*/  LDSM.16.M88.4 R204, [R240+0x2000] ;  /* 0x00200000f0cc783b */ /* 0x0008a20000000200 */
[----:B-1----:R-:W-:-:S03]  /*3860*/  LEA.HI R8, R27, R26, RZ, 0x7 ;  /* 0x0000001a1b087211 */ /* 0x002fc600078f38ff */
[----:B------:R4:W1:Y:S01]  /*3870*/  LDSM.16.M88.4 R208, [R240+0x2800] ;  /* 0x00280000f0d0783b */ /* 0x0008620000000200 */
[----:B------:R-:W-:Y:S02]  /*3880*/  CS2R R26, SRZ ;  /* 0x00000000001a7805 */ /* 0x000fe4000001ff00 */
[----:B------:R-:W-:Y:S01]  /*3890*/  SHF.R.S32.HI R7, RZ, 0x7, R8 ;  /* 0x00000007ff077819 */ /* 0x000fe20000011408 */
[----:B------:R4:W1:Y:S04]  /*38a0*/  LDSM.16.M88.4 R236, [R240+0x4000] ;  /* 0x00400000f0ec783b */ /* 0x0008680000000200 */
[----:B------:R-:W-:Y:S01]  /*38b0*/  IMAD R5, R7, 0x800, R5 ;  /* 0x0000080007057824 */ /* 0x000fe200078e0205 */
[----:B------:R-:W1:Y:S03]  /*38c0*/  LDSM.16.M88.4 R240, [R240+0x4800] ;  /* 0x00480000f0f0783b */ /* 0x000e660000000200 */
[----:B------:R-:W-:-:S05]  /*38d0*/  IMAD.IADD R4, R5, 0x1, R4 ;  /* 0x0000000105047824 */ /* 0x000fca00078e0204 */
[----:B------:R-:W-:-:S05]  /*38e0*/  LEA R10, R4, UR4, 0x1 ;  /* 0x00000004040a7c11 */ /* 0x000fca000f8e08ff */
[----:B------:R4:W1:Y:S04]  /*38f0*/  LDSM.16.M88.4 R148, [R10+0x12000] ;  /* 0x012000000a94783b */ /* 0x0008680000000200 */
[----:B------:R4:W1:Y:S04]  /*3900*/  LDSM.16.M88.4 R152, [R10+0x12800] ;  /* 0x012800000a98783b */ /* 0x0008680000000200 */
[----:B------:R4:W1:Y:S04]  /*3910*/  LDSM.16.M88.4 R180, [R10+0x14000] ;  /* 0x014000000ab4783b */ /* 0x0008680000000200 */
[----:B------:R4:W1:Y:S04]  /*3920*/  LDSM.16.M88.4 R184, [R10+0x14800] ;  /* 0x014800000ab8783b */ /* 0x0008680000000200 */
[----:B------:R4:W1:Y:S04]  /*3930*/  LDSM.16.M88.4 R212, [R10+0x16000] ;  /* 0x016000000ad4783b */ /* 0x0008680000000200 */
[----:B------:R4:W1:Y:S04]  /*3940*/  LDSM.16.M88.4 R216, [R10+0x16800] ;  /* 0x016800000ad8783b */ /* 0x0008680000000200 */
[----:B------:R4:W-:Y:S04]  /*3950*/  STL [R1], R10 ;  /* 0x0000000a01007387 */ /* 0x0009e80000100800 */
[----:B-----5:R4:W1:Y:S04]  /*3960*/  LDSM.16.M88.4 R156, [R9] ;  /* 0x00000000099c783b */ /* 0x0208680000000200 */
[----:B------:R4:W1:Y:S04]  /*3970*/  LDSM.16.M88.4 R160, [R9+0x800] ;  /* 0x0008000009a0783b */ /* 0x0008680000000200 */
[----:B------:R4:W1:Y:S04]  /*3980*/  LDSM.16.M88.4 R188, [R9+0x2000] ;  /* 0x0020000009bc783b */ /* 0x0008680000000200 */
[----:B------:R4:W1:Y:S04]  /*3990*/  LDSM.16.M88.4 R192, [R9+0x2800] ;  /* 0x0028000009c0783b */ /* 0x0008680000000200 */
[----:B------:R4:W1:Y:S04]  /*39a0*/  LDSM.16.M88.4 R220, [R9+0x4000] ;  /* 0x0040000009dc783b */ /* 0x0008680000000200 */
[----:B--23--:R4:W1:Y:S02]  /*39b0*/  LDSM.16.M88.4 R224, [R9+0x4800] ;  /* 0x0048000009e0783b */ /* 0x00c8640000000200 */
.L_x_190:
[----:B------:R-:W4:Y:S01]  /*39c0*/  LDL R80, [R1] ;  /* 0x0000000001507983 */ /* 0x000f220000100800 */
[----:B------:R-:W-:Y:S01]  /*39d0*/  USHF.L.U32 UR10, UR8, 0x6, URZ ;  /* 0x00000006080a7899 */ /* 0x000fe2000800063f */
[----:B------:R-:W-:Y:S02]  /*39e0*/  ULDC UR9, c[0x0][0x394] ;  /* 0x0000e50000097ab9 */ /* 0x000fe40000000800 */
[----:B------:R-:W2:Y:S01]  /*39f0*/  LDL R249, [R1+0x8] ;  /* 0x0000080001f97983 */ /* 0x000ea20000100800 */
[----:B------:R-:W-:Y:S03]  /*3a00*/  UISETP.GE.AND UP0, UPT, UR10, UR21, UPT ;  /* 0x000000150a00728c */ /* 0x000fe6000bf06270 */
[----:B------:R-:W3:Y:S04]  /*3a10*/  LDL R79, [R1+0x4] ;  /* 0x00000400014f7983 */ /* 0x000ee80000100800 */
[----:B------:R-:W3:Y:S04]  /*3a20*/  LDL R248, [R1+0xc] ;  /* 0x00000c0001f87983 */ /* 0x000ee80000100800 */
[----:B-1----:R-:W3:Y:S04]  /*3a30*/  LDL R247, [R1+0x18] ;  /* 0x0000180001f77983 */ /* 0x002ee80000100800 */
[----:B------:R-:W3:Y:S04]  /*3a40*/  LDL R78, [R1+0x10] ;  /* 0x00001000014e7983 */ /* 0x000ee80000100800 */
[----:B------:R-:W3:Y:S04]  /*3a50*/  LDL R246, [R1+0x14] ;  /* 0x0000140001f67983 */ /* 0x000ee80000100800 */
[----:B------:R-:W0:Y:S04]  /*3a60*/  LDGDEPBAR ;  /* 0x00000000000079af */ /* 0x000e280000000000 */
[----:B------:R-:W3:Y:S04]  /*3a70*/  LDL R77, [R1+0x64] ;  /* 0x00006400014d7983 */ /* 0x000ee80000100800 */
[----:B------:R-:W3:Y:S01]  /*3a80*/  LDL R76, [R1+0x60] ;  /* 0x00006000014c7983 */ /* 0x000ee20000100800 */
[----:B------:R-:W-:Y:S04]  /*3a90*/  DEPBAR.LE SB0, 0x0 ;  /* 0x000080000000791a */ /* 0x000fe80000000000 */
[----:B------:R-:W-:Y:S06]  /*3aa0*/  BAR.SYNC.DEFER_BLOCKING 0x0 ;  /* 0x0000000000007b1d */ /* 0x000fec0000010000 */
[----:B----4-:R-:W-:Y:S04]  /*3ab0*/  LDSM.16.M88.4 R8, [R80+0xc000] ;  /* 0x00c000005008783b */ /* 0x010fe80000000200 */
[----:B--2---:R-:W2:Y:S04]  /*3ac0*/  LDSM.16.M88.4 R16, [R249] ;  /* 0x00000000f910783b */ /* 0x004ea80000000200 */
[----:B------:R-:W4:Y:S04]  /*3ad0*/  LDSM.16.M88.4 R68, [R80+0xc800] ;  /* 0x00c800005044783b */ /* 0x000f280000000200 */
[----:B---3--:R-:W-:Y:S01]  /*3ae0*/  LDSM.16.M88.4 R72, [R248] ;  /* 0x00000000f848783b */ /* 0x008fe20000000200 */
[C---:B--2---:R-:W-:Y:S06]  /*3af0*/  HMMA.16816.F32 R4, R16.reuse, R8, RZ ;  /* 0x000000081004723c */ /* 0x044fec00000018ff */
[C---:B------:R-:W-:Y:S06]  /*3b00*/  HMMA.16816.F32 R8, R16.reuse, R10, RZ ;  /* 0x0000000a1008723c */ /* 0x040fec00000018ff */
[C---:B----4-:R-:W-:Y:S06]  /*3b10*/  HMMA.16816.F32 R12, R16.reuse, R68, RZ ;  /* 0x00000044100c723c */ /* 0x050fec00000018ff */
[----:B------:R-:W-:Y:S01]  /*3b20*/  HMMA.16816.F32 R16, R16, R70, RZ ;  /* 0x000000461010723c */ /* 0x000fe200000018ff */
[----:B------:R-:W2:Y:S05]  /*3b30*/  LDSM.16.M88.4 R68, [R79+-0x6000] ;  /* 0xffa000004f44783b */ /* 0x000eaa0000000200 */
[C---:B--2---:R-:W-:Y:S06]  /*3b40*/  HMMA.16816.F32 R4, R72.reuse, R68, R4 ;  /* 0x000000444804723c */ /* 0x044fec0000001804 */
[C---:B------:R-:W-:Y:S01]  /*3b50*/  HMMA.16816.F32 R8, R72.reuse, R70, R8 ;  /* 0x000000464808723c */ /* 0x040fe20000001808 */
[----:B------:R-:W2:Y:S05]  /*3b60*/  LDSM.16.M88.4 R68, [R79+-0x5800] ;  /* 0xffa800004f44783b */ /* 0x000eaa0000000200 */
[C---:B--2---:R-:W-:Y:S06]  /*3b70*/  HMMA.16816.F32 R12, R72.reuse, R68, R12 ;  /* 0x00000044480c723c */ /* 0x044fec000000180c */
[----:B------:R-:W-:Y:S01]  /*3b80*/  HMMA.16816.F32 R16, R72, R70, R16 ;  /* 0x000000464810723c */ /* 0x000fe20000001810 */
[----:B------:R-:W-:Y:S04]  /*3b90*/  LDSM.16.M88.4 R68, [R247] ;  /* 0x00000000f744783b */ /* 0x000fe80000000200 */
[----:B------:R-:W2:Y:S02]  /*3ba0*/  LDSM.16.M88.4 R72, [R252+-0x6000] ;  /* 0xffa00000fc48783b */ /* 0x000ea40000000200 */
[C---:B--2---:R-:W-:Y:S06]  /*3bb0*/  HMMA.16816.F32 R4, R68.reuse, R72, R4 ;  /* 0x000000484404723c */ /* 0x044fec0000001804 */
[C---:B------:R-:W-:Y:S01]  /*3bc0*/  HMMA.16816.F32 R8, R68.reuse, R74, R8 ;  /* 0x0000004a4408723c */ /* 0x040fe20000001808 */
[----:B------:R-:W2:Y:S05]  /*3bd0*/  LDSM.16.M88.4 R72, [R252+-0x5800] ;  /* 0xffa80000fc48783b */ /* 0x000eaa0000000200 */
[C---:B--2---:R-:W-:Y:S06]  /*3be0*/  HMMA.16816.F32 R12, R68.reuse, R72, R12 ;  /* 0x00000048440c723c */ /* 0x044fec000000180c */
[----:B------:R-:W-:Y:S01]  /*3bf0*/  HMMA.16816.F32 R16, R68, R74, R16 ;  /* 0x0000004a4410723c */ /* 0x000fe20000001810 */
[----:B------:R-:W-:Y:S04]  /*3c00*/  LDSM.16.M88.4 R68, [R246] ;  /* 0x00000000f644783b */ /* 0x000fe80000000200 */
[----:B------:R-:W2:Y:S02]  /*3c10*/  LDSM.16.M88.4 R72, [R78] ;  /* 0x000000004e48783b */ /* 0x000ea40000000200 */
[C---:B--2---:R-:W-:Y:S06]  /*3c20*/  HMMA.16816.F32 R4, R68.reuse, R72, R4 ;  /* 0x000000484404723c */ /* 0x044fec0000001804 */
[C---:B------:R-:W-:Y:S01]  /*3c30*/  HMMA.16816.F32 R8, R68.reuse, R74, R8 ;  /* 0x0000004a4408723c */ /* 0x040fe20000001808 */
[----:B------:R-:W2:Y:S05]  /*3c40*/  LDSM.16.M88.4 R72, [R78+0x800] ;  /* 0x000800004e48783b */ /* 0x000eaa0000000200 */
[C---:B--2---:R-:W-:Y:S06]  /*3c50*/  HMMA.16816.F32 R12, R68.reuse, R72, R12 ;  /* 0x00000048440c723c */ /* 0x044fec000000180c */
[----:B------:R-:W-:Y:S01]  /*3c60*/  HMMA.16816.F32 R16, R68, R74, R16 ;  /* 0x0000004a4410723c */ /* 0x000fe20000001810 */
[----:B------:R-:W-:Y:S04]  /*3c70*/  LDSM.16.M88.4 R68, [R249+0x2000] ;  /* 0x00200000f944783b */ /* 0x000fe80000000200 */
[----:B------:R-:W2:Y:S02]  /*3c80*/  LDSM.16.M88.4 R72, [R80+0xe000] ;  /* 0x00e000005048783b */ /* 0x000ea40000000200 */
[C---:B--2---:R-:W-:Y:S06]  /*3c90*/  HMMA.16816.F32 R4, R68.reuse, R72, R4 ;  /* 0x000000484404723c */ /* 0x044fec0000001804 */
[C---:B------:R-:W-:Y:S01]  /*3ca0*/  HMMA.16816.F32 R8, R68.reuse, R74, R8 ;  /* 0x0000004a4408723c */ /* 0x040fe20000001808 */
[----:B------:R-:W2:Y:S05]  /*3cb0*/  LDSM.16.M88.4 R72, [R80+0xe800] ;  /* 0x00e800005048783b */ /* 0x000eaa0000000200 */
[C---:B--2---:R-:W-:Y:S06]  /*3cc0*/  HMMA.16816.F32 R12, R68.reuse, R72, R12 ;  /* 0x00000048440c723c */ /* 0x044fec000000180c */
[----:B------:R-:W-:Y:S01]  /*3cd0*/  HMMA.16816.F32 R16, R68, R74, R16 ;  /* 0x0000004a4410723c */ /* 0x000fe20000001810 */
[----:B------:R-:W-:Y:S04]  /*3ce0*/  LDSM.16.M88.4 R68, [R248+0x2000] ;  /* 0x00200000f844783b */ /* 0x000fe80000000200 */
[----:B------:R-:W2:Y:S02]  /*3cf0*/  LDSM.16.M88.4 R72, [R79+-0x4000] ;  /* 0xffc000004f48783b */ /* 0x000ea40000000200 */
[C---:B--2---:R-:W-:Y:S06]  /*3d00*/  HMMA.16816.F32 R4, R68.reuse, R72, R4 ;  /* 0x000000484404723c */ /* 0x044fec0000001804 */
[C---:B------:R-:W-:Y:S01]  /*3d10*/  HMMA.16816.F32 R8, R68.reuse, R74, R8 ;  /* 0x0000004a4408723c */ /* 0x040fe20000001808 */
[----:B------:R-:W2:Y:S05]  /*3d20*/  LDSM.16.M88.4 R72, [R79+-0x3800] ;  /* 0xffc800004f48783b */ /* 0x000eaa0000000200 */
        /* <DEDUP_REMOVED lines=59> */
.L_x_186:
[----:B------:R-:W3:Y:S01]  /*40e0*/  LDL R70, [R1+0x70] ;  /* 0x0000700001467983 */ /* 0x000ee20000100800 */
[----:B------:R-:W-:Y:S01]  /*40f0*/  UIADD3 UR12, UR5, 0x1, -UR13 ;  /* 0x00000001050c7890 */ /* 0x000fe2000fffe80d */
[----:B------:R-:W-:Y:S01]  /*4100*/  IMAD.U32 R68, RZ, RZ, UR25 ;  /* 0x00000019ff447e24 */ /* 0x000fe2000f8e00ff */
[----:B------:R-:W-:Y:S01]  /*4110*/  UIADD3 UR11, -UR9, UR5, -UR13 ;  /* 0x00000005090b7290 */ /* 0x000fe2000fffe90d */
[----:B------:R-:W4:Y:S02]  /*4120*/  LDL R69, [R1+0x74] ;  /* 0x0000740001457983 */ /* 0x000f240000100800 */
[----:B----4-:R-:W-:Y:S02]  /*4130*/  IMAD R68, R68, 0x40, R69 ;  /* 0x0000004044447824 */ /* 0x010fe400078e0245 */
[----:B---3--:R-:W-:Y:S01]  /*4140*/  VIADD R78, R70, UR10 ;  /* 0x0000000a464e7c36 */ /* 0x008fe20008000000 */
        /* <DEDUP_REMOVED lines=9> */
[----:B--2---:R-:W-:Y:S01]  /*41e0*/  VIADD R73, R68, 0x11 ;  /* 0x0000001144497836 */ /* 0x004fe20000000000 */
        /* <DEDUP_REMOVED lines=55> */
.L_x_187:
[----:B------:R-:W3:Y:S01]  /*4560*/  LDL R69, [R1+0x58] ;  /* 0x0000580001457983 */ /* 0x000ee20000100800 */
[----:B------:R-:W-:Y:S04]  /*4570*/  UISETP.GT.AND UP2, UPT, UR8, UR19, UPT ;  /* 0x000000130800728c */ /* 0x000fe8000bf44270 */
[----:B------:R-:W4:Y:S02]  /*4580*/  LDL R70, [R1+0x5c] ;  /* 0x00005c0001467983 */ /* 0x000f240000100800 */
[----:B------:R-:W-:Y:S03]  /*4590*/  PLOP3.LUT P3, PT, PT, PT, UP2, 0x80, 0x0 ;  /* 0x000000000000781c */ /* 0x000fe60003f6f028 */
[----:B------:R-:W2:Y:S05]  /*45a0*/  LDL R245, [R1+0x48] ;  /* 0x0000480001f57983 */ /* 0x000eaa0000100800 */
[----:B------:R-:W2:Y:S05]  /*45b0*/  LDL R244, [R1+0x54] ;  /* 0x0000540001f47983 */ /* 0x000eaa0000100800 */
[----:B------:R-:W2:Y:S05]  /*45c0*/  LDL R99, [R1+0x4c] ;  /* 0x00004c0001637983 */ /* 0x000eaa0000100800 */
[----:B------:R-:W2:Y:S01]  /*45d0*/  LDL R98, [R1+0x50] ;  /* 0x0000500001627983 */ /* 0x000ea20000100800 */
[C---:B---3--:R-:W-:Y:S01]  /*45e0*/  FMUL.FTZ R68, R69.reuse, 1.4426950216293334961 ;  /* 0x3fb8aa3b45447820 */ /* 0x048fe20000410000 */
[----:B------:R-:W-:Y:S01]  /*45f0*/  FSETP.NEU.FTZ.AND P0, PT, R69, -INF , PT ;  /* 0xff8000004500780b */ /* 0x000fe20003f1d000 */
[----:B----4-:R-:W-:Y:S03]  /*4600*/  FMUL.FTZ R69, R70, 1.4426950216293334961 ;  /* 0x3fb8aa3b46457820 */ /* 0x010fe60000410000 */
        /* <DEDUP_REMOVED lines=11> */
[----:B------:R-:W4:Y:S10]  /*46c0*/  MUFU.EX2 R88, R5 ;  /* 0x0000000500587308 */ /* 0x000f340000000800 */
[----:B------:R-:W-:Y:S01]  /*46d0*/  MUFU.EX2 R89, R8 ;  /* 0x0000000800597308 */ /* 0x000fe20000000800 */
[----:B---3--:R-:W-:Y:S05]  /*46e0*/  FSEL R4, R69, RZ, P0 ;  /* 0x000000ff45047208 */ /* 0x008fea0000000000 */
        /* <DEDUP_REMOVED lines=10> */
[----:B------:R-:W1:Y:S01]  /*4790*/  MUFU.EX2 R87, R9 ;  /* 0x0000000900577308 */ /* 0x000e620000000800 */
[----:B----4-:R-:W-:Y:S05]  /*47a0*/  F2FP.F16.F32.PACK_AB R6, R88, R91 ;  /* 0x0000005b5806723e */ /* 0x010fea00000000ff */
[----:B--2---:R2:W-:Y:S04]  /*47b0*/  STS [R245+0x14000], R6 ;  /* 0x01400006f5007388 */ /* 0x0045e80000000800 */
[----:B------:R1:W-:Y:S01]  /*47c0*/  MUFU.EX2 R86, R4 ;  /* 0x0000000400567308 */ /* 0x0003e20000000800 */
[----:B---3--:R-:W-:Y:S05]  /*47d0*/  F2FP.F16.F32.PACK_AB R5, R83, R85 ;  /* 0x000000555305723e */ /* 0x008fea00000000ff */
[----:B------:R3:W-:Y:S04]  /*47e0*/  STS [R245+0x14400], R5 ;  /* 0x01440005f5007388 */ /* 0x0007e80000000800 */
[----:B------:R-:W-:Y:S10]  /*47f0*/  MUFU.EX2 R84, R10 ;  /* 0x0000000a00547308 */ /* 0x000ff40000000800 */
[----:B------:R-:W4:Y:S01]  /*4800*/  MUFU.EX2 R82, R11 ;  /* 0x0000000b00527308 */ /* 0x000f220000000800 */
[----:B-1----:R-:W-:Y:S05]  /*4810*/  F2FP.F16.F32.PACK_AB R4, R87, R89 ;  /* 0x000000595704723e */ /* 0x002fea00000000ff */
[----:B------:R1:W-:Y:S04]  /*4820*/  STS [R244+0x14000], R4 ;  /* 0x01400004f4007388 */ /* 0x0003e80000000800 */
[----:B------:R-:W-:Y:S10]  /*4830*/  MUFU.EX2 R97, R12 ;  /* 0x0000000c00617308 */ /* 0x000ff40000000800 */
[----:B------:R-:W2:Y:S01]  /*4840*/  MUFU.EX2 R96, R13 ;  /* 0x0000000d00607308 */ /* 0x000ea20000000800 */
[----:B----4-:R-:W-:Y:S05]  /*4850*/  F2FP.F16.F32.PACK_AB R8, R82, R84 ;  /* 0x000000545208723e */ /* 0x010fea00000000ff */
[----:B------:R-:W-:Y:S04]  /*4860*/  STS [R244+0x14400], R8 ;  /* 0x01440008f4007388 */ /* 0x000fe80000000800 */
[----:B------:R-:W-:Y:S10]  /*4870*/  MUFU.EX2 R94, R14 ;  /* 0x0000000e005e7308 */ /* 0x000ff40000000800 */
[----:B------:R-:W4:Y:S01]  /*4880*/  MUFU.EX2 R93, R15 ;  /* 0x0000000f005d7308 */ /* 0x000f220000000800 */
[----:B--2---:R-:W-:Y:S05]  /*4890*/  F2FP.F16.F32.PACK_AB R7, R96, R97 ;  /* 0x000000616007723e */ /* 0x004fea00000000ff */
[----:B------:R-:W-:Y:S04]  /*48a0*/  STS [R99+0x14000], R7 ;  /* 0x0140000763007388 */ /* 0x000fe80000000800 */
[----:B------:R-:W-:Y:S10]  /*48b0*/  MUFU.EX2 R95, R16 ;  /* 0x00000010005f7308 */ /* 0x000ff40000000800 */
[----:B------:R-:W3:Y:S01]  /*48c0*/  MUFU.EX2 R92, R68 ;  /* 0x00000044005c7308 */ /* 0x000ee20000000800 */
[----:B----4-:R-:W-:Y:S05]  /*48d0*/  F2FP.F16.F32.PACK_AB R6, R93, R94 ;  /* 0x0000005e5d06723e */ /* 0x010fea00000000ff */
[----:B------:R-:W-:Y:S04]  /*48e0*/  STS [R99+0x14400], R6 ;  /* 0x0144000663007388 */ /* 0x000fe80000000800 */
[----:B------:R-:W1:Y:S01]  /*48f0*/  MUFU.EX2 R90, R18 ;  /* 0x00000012005a7308 */ /* 0x000e620000000800 */
[----:B---3--:R-:W-:Y:S05]  /*4900*/  F2FP.F16.F32.PACK_AB R5, R92, R95 ;  /* 0x0000005f5c05723e */ /* 0x008fea00000000ff */
        /* <DEDUP_REMOVED lines=206> */
.L_x_188:
        /* <DEDUP_REMOVED lines=18> */
[----:B------:R4:W-:Y:S04]  /*5710*/  STL.64 [R1+0xa0], R28 ;  /* 0x0000a01c01007387 */ /* 0x0009e80000100a00 */
[----:B------:R4:W-:Y:S04]  /*5720*/  STL.64 [R1+0x98], R22 ;  /* 0x0000981601007387 */ /* 0x0009e80000100a00 */
[----:B------:R-:W-:Y:S04]  /*5730*/  STL.64 [R1+0x90], R26 ;  /* 0x0000901a01007387 */ /* 0x000fe80000100a00 */
[----:B------:R-:W-:Y:S04]  /*5740*/  STL.64 [R1+0x88], R24 ;  /* 0x0000881801007387 */ /* 0x000fe80000100a00 */
[----:B------:R4:W-:Y:S04]  /*5750*/  STL.64 [R1+0x80], R20 ;  /* 0x0000801401007387 */ /* 0x0009e80000100a00 */
[----:B------:R-:W-:Y:S01]  /*5760*/  LDSM.16.MT88.4 R244, [R0+0x10000] ;  /* 0x0100000000f4783b */ /* 0x000fe20000004200 */
[----:B-1----:R-:W-:Y:S03]  /*5770*/  IMAD.MOV.U32 R30, RZ, RZ, R43 ;  /* 0x000000ffff1e7224 */ /* 0x002fe600078e002b */
        /* <DEDUP_REMOVED lines=65> */
[-C--:B-1----:R-:W-:Y:S05]  /*5b90*/  HMMA.16816.F32 R4, R244, R40.reuse, R4 ;  /* 0x00000028f404723c */ /* 0x082fea0000001804 */
[----:B--2---:R-:W-:Y:S01]  /*5ba0*/  @P3 IADD3.X R29, R22, UR14, RZ, P1, !PT ;  /* 0x0000000e161d3c10 */ /* 0x004fe20008ffe4ff */
[C---:B------:R-:W-:Y:S01]  /*5bb0*/  HMMA.16816.F32 R8, R36.reuse, R40, R8 ;  /* 0x000000282408723c */ /* 0x040fe20000001808 */
[----:B------:R-:W-:Y:S03]  /*5bc0*/  @UP2 UMOV UR14, UR9 ;  /* 0x00000009000e2c82 */ /* 0x000fe60008000000 */
[----:B---3--:R-:W2:Y:S01]  /*5bd0*/  @P3 LDG.E R33, desc[UR6][R28.64+-0xe0] ;  /* 0xffff20061c213981 */ /* 0x008ea2000c1e1900 */
[C---:B------:R-:W-:Y:S01]  /*5be0*/  IMAD R22, R23.reuse, 0x28, RZ ;  /* 0x0000002817167824 */ /* 0x040fe200078e02ff */
[-C--:B------:R-:W-:Y:S02]  /*5bf0*/  HMMA.16816.F32 R12, R36, R42.reuse, R12 ;  /* 0x0000002a240c723c */ /* 0x080fe4000000180c */
[----:B------:R1:W3:Y:S04]  /*5c00*/  @P3 LDG.E R32, desc[UR6][R28.64+-0x100] ;  /* 0xffff00061c203981 */ /* 0x0002e8000c1e1900 */
[C---:B------:R-:W-:Y:S01]  /*5c10*/  HMMA.16816.F32 R16, R244.reuse, R42, R16 ;  /* 0x0000002af410723c */ /* 0x040fe20000001810 */
[----:B------:R1:W5:Y:S04]  /*5c20*/  LDL.LU.64 R42, [R1+0xd0] ;  /* 0x0000d000012a7983 */ /* 0x0003680000300a00 */
[----:B------:R1:W5:Y:S01]  /*5c30*/  LDL.LU.64 R40, [R1+0xc8] ;  /* 0x0000c80001287983 */ /* 0x0003620000300a00 */
        /* <DEDUP_REMOVED lines=9> */
[----:B------:R-:W1:Y:S04]  /*5cd0*/  LDC R24, c[0x0][0x270] ;  /* 0x00009c00ff187b82 */ /* 0x000e680000000800 */
[C---:B-1----:R-:W-:Y:S01]  /*5ce0*/  IMAD.SHL.U32 R28, R23.reuse, 0x20, RZ ;  /* 0x00000020171c7824 */ /* 0x042fe200078e00ff */
[-C--:B------:R-:W-:Y:S05]  /*5cf0*/  HMMA.16816.F32 R92, R36, R26.reuse, R92 ;  /* 0x0000001a245c723c */ /* 0x080fea000000185c */
[----:B------:R-:W-:Y:S01]  /*5d00*/  IMAD.MOV.U32 R25, RZ, RZ, R30 ;  /* 0x000000ffff197224 */ /* 0x000fe200078e001e */
[----:B------:R-:W-:Y:S05]  /*5d10*/  HMMA.16816.F32 R96, R244, R26, R96 ;  /* 0x0000001af460723c */ /* 0x000fea0000001860 */
[C---:B------:R-:W-:Y:S02]  /*5d20*/  IMAD R30, R23.reuse, 0x18, RZ ;  /* 0x00000018171e7824 */ /* 0x040fe400078e02ff */
[----:B------:R-:W-:Y:S04]  /*5d30*/  IMAD R29, R24, UR26, RZ ;  /* 0x0000001a181d7c24 */ /* 0x000fe8000f8e02ff */
[----:B------:R-:W-:Y:S02]  /*5d40*/  IMAD R24, R23, 0x38, RZ ;  /* 0x0000003817187824 */ /* 0x000fe400078e02ff */
[----:B------:R-:W-:Y:S01]  /*5d50*/  IMAD.SHL.U32 R29, R29, 0x20, RZ ;  /* 0x000000201d1d7824 */ /* 0x000fe200078e00ff */
[C---:B----4-:R-:W-:Y:S04]  /*5d60*/  LEA R251, P0, R250.reuse, R20, 0x2 ;  /* 0x00000014fafb7211 */ /* 0x050fe800078010ff */
        /* <DEDUP_REMOVED lines=8> */
[----:B------:R4:W-:Y:S04]  /*5df0*/  REDG.E.ADD.F32.FTZ.RN.STRONG.GPU desc[UR6][R250.64], R5 ;  /* 0x00000005fa0079a6 */ /* 0x0009e8000c10f386 */
[----:B--2---:R-:W-:Y:S04]  /*5e00*/  @P3 STL [R1+0x5c], R33 ;  /* 0x00005c2101003387 */ /* 0x004fe80000100800 */
[----:B---3--:R2:W-:Y:S04]  /*5e10*/  @P3 STL [R1+0x58], R32 ;  /* 0x0000582001003387 */ /* 0x0085e80000100800 */
[----:B------:R3:W5:Y:S04]  /*5e20*/  LDL.LU.64 R38, [R1+0xc0] ;  /* 0x0000c00001267983 */ /* 0x0007680000300a00 */
[----:B------:R3:W5:Y:S01]  /*5e30*/  LDL.LU.64 R36, [R1+0xb8] ;  /* 0x0000b80001247983 */ /* 0x0007620000300a00 */
[CC--:B-1----:R-:W-:Y:S04]  /*5e40*/  LEA R4, P1, R30.reuse, R20.reuse, 0x2 ;  /* 0x000000141e047211 */ /* 0x0c2fe800078210ff */
[-C--:B----4-:R-:W-:Y:S02]  /*5e50*/  LEA.HI.X.SX32 R5, R30, R21.reuse, 0x2, P1 ;  /* 0x000000151e057211 */ /* 0x090fe400008f16ff */
[CC--:B--2---:R-:W-:Y:S04]  /*5e60*/  LEA R32, P0, R249.reuse, R20.reuse, 0x2 ;  /* 0x00000014f9207211 */ /* 0x0c4fe800078010ff */
        /* <DEDUP_REMOVED lines=8> */
[----:B--2---:R-:W1:Y:S01]  /*5ef0*/  LDC R5, c[0x0][0x270] ;  /* 0x00009c00ff057b82 */ /* 0x004e620000000800 */
        /* <DEDUP_REMOVED lines=18> */
[C---:B--2---:R-:W-:Y:S03]  /*6020*/  IMAD.IADD R7, R248.reuse, 0x1, R8 ;  /* 0x00000001f8077824 */ /* 0x044fe600078e0208 */
        /* <DEDUP_REMOVED lines=11> */
[CC--:B---3--:R-:W-:Y:S03]  /*60e0*/  LEA R16, P0, R4.reuse, R20.reuse, 0x2 ;  /* 0x0000001404107211 */ /* 0x0c8fe600078010ff */
        /* <DEDUP_REMOVED lines=213> */
.L_x_189:
[----:B------:R-:W-:Y:S02]  /*6e40*/  UISETP.GT.AND UP0, UPT, UR8, UR19, UPT ;  /* 0x000000130800728c */ /* 0x000fe4000bf04270 */
[----:B------:R-:W-:Y:S04]  /*6e50*/  UIADD3 UR8, UR8, -0x1, URZ ;  /* 0xffffffff08087890 */ /* 0x000fe8000fffe03f */
[----:B------:R-:W-:Y:S11]  /*6e60*/  PLOP3.LUT P0, PT, PT, PT, UP0, 0x80, 0x0 ;  /* 0x000000000000781c */ /* 0x000ff60003f0f008 */
[----:B------:R-:W-:Y:S02]  /*6e70*/  @!UPT UIADD3 URZ, URZ, URZ, URZ ;  /* 0x0000003f3f3ff290 */ /* 0x000fe4000fffe03f */
        /* <DEDUP_REMOVED lines=144> */
[----:B-1----:R-:W2:Y:S03]  /*7780*/  S2R R6, SR_TID.X ;  /* 0x0000000000067919 */ /* 0x002ea60000002100 */
        /* <DEDUP_REMOVED lines=8> */
[----:B--2---:R-:W-:-:S03]  /*7810*/  SHF.R.S32.HI R5, RZ, 0x1f, R6 ;  /* 0x0000001fff057819 */ /* 0x004fc60000011406 */
        /* <DEDUP_REMOVED lines=19> */
.L_x_191:
[----:B------:R-:W-:Y:S01]  /*7950*/  @UP0 UIADD3 UR14, UR24, UR30, URZ ;  /* 0x0000001e180e0290 */ /* 0x000fe2000fffe03f */
[----:B------:R-:W-:Y:S01]  /*7960*/  LEA.HI R5, R5, R6, RZ, 0x3 ;  /* 0x0000000605057211 */ /* 0x000fe200078f18ff */
[----:B------:R-:W-:Y:S02]  /*7970*/  @UP0 ULDC.64 UR10, c[0x0][0x458] ;  /* 0x00011600000a0ab9 */ /* 0x000fe40000000a00 */
[----:B------:R-:W-:Y:S01]  /*7980*/  @UP0 UIMAD.WIDE.U32 UR12, UR14, UR10, URZ ;  /* 0x0000000a0e0c02a5 */ /* 0x000fe2000f8e003f */
[----:B---3--:R-:W-:Y:S01]  /*7990*/  LOP3.LUT R4, R5, 0xfffffff8, RZ, 0xc0, !PT ;  /* 0xfffffff805047812 */ /* 0x008fe200078ec0ff */
        /* <DEDUP_REMOVED lines=18> */
.L_x_192:
[----:B------:R-:W-:Y:S01]  /*7ac0*/  BAR.SYNC.DEFER_BLOCKING 0x0 ;  /* 0x0000000000007b1d */ /* 0x000fe20000010000 */
[----:B------:R-:W-:Y:S01]  /*7ad0*/  IMAD.SHL.U32 R8, R4, 0x8, RZ ;  /* 0x0000000804087824 */ /* 0x000fe200078e00ff */
[----:B------:R-:W-:Y:S01]  /*7ae0*/  USHF.R.S32.HI UR12, URZ, 0x1f, UR27 ;  /* 0x0000001f3f0c7899 */ /* 0x000fe2000801141b */
[----:B------:R-:W-:Y:S01]  /*7af0*/  IMAD.U32 R6, RZ, RZ, UR8 ;  /* 0x00000008ff067e24 */ /* 0x000fe2000f8e00ff */
[----:B------:R-:W-:Y:S01]  /*7b00*/  UIMAD UR5, UR25, -0x40, UR5 ;  /* 0xffffffc0190578a4 */ /* 0x000fe2000f8e0205 */
[----:B------:R-:W-:Y:S01]  /*7b10*/  SHF.R.S32.HI R4, RZ, 0x3, R5 ;  /* 0x00000003ff047819 */ /* 0x000fe20000011405 */
[----:B------:R-:W-:Y:S01]  /*7b20*/  UIMAD UR13, UR12, UR8, URZ ;  /* 0x000000080c0d72a4 */ /* 0x000fe2000f8e023f */
[--C-:B------:R-:W-:Y:S01]  /*7b30*/  SHF.R.S32.HI R9, RZ, 0x1f, R8.reuse ;  /* 0x0000001fff097819 */ /* 0x100fe20000011408 */
[----:B------:R-:W-:Y:S01]  /*7b40*/  USHF.R.S32.HI UR20, URZ, 0x1f, UR61 ;  /* 0x0000001f3f147899 */ /* 0x000fe2000801143d */
[C---:B------:R-:W-:Y:S01]  /*7b50*/  IADD3 R10, R4.reuse, 0x20, RZ ;  /* 0x00000020040a7810 */ /* 0x040fe20007ffe0ff */
[----:B------:R-:W-:Y:S01]  /*7b60*/  UIMAD UR13, UR27, UR9, UR13 ;  /* 0x000000091b0d72a4 */ /* 0x000fe2000f8e020d */
[----:B------:R-:W-:Y:S01]  /*7b70*/  ISETP.GE.AND P2, PT, R4, UR5, PT ;  /* 0x0000000504007c0c */ /* 0x000fe2000bf46270 */
[----:B------:R-:W-:Y:S01]  /*7b80*/  IMAD.WIDE.U32 R6, R6, UR27, R8 ;  /* 0x0000001b06067c25 */ /* 0x000fe2000f8e0008 */
[----:B------:R-:W-:Y:S01]  /*7b90*/  ULDC.64 UR14, c[0x0][0x468] ;  /* 0x00011a00000e7ab9 */ /* 0x000fe20000000a00 */
[----:B------:R-:W-:Y:S01]  /*7ba0*/  ISETP.GE.AND P1, PT, R10, UR5, PT ;  /* 0x000000050a007c0c */ /* 0x000fe2000bf26270 */
[----:B------:R-:W-:Y:S01]  /*7bb0*/  BSSY B0, `(.L_x_193) ;  /* 0x0000020000007945 */ /* 0x000fe20003800000 */
[----:B------:R-:W-:Y:S01]  /*7bc0*/  IMAD.U32 R5, RZ, RZ, UR13 ;  /* 0x0000000dff057e24 */ /* 0x000fe2000f8e00ff */
[----:B------:R-:W-:Y:S01]  /*7bd0*/  IADD3 R6, P0, R6, UR18, RZ ;  /* 0x0000001206067c10 */ /* 0x000fe2000ff1e0ff */
[----:B------:R-:W-:Y:S01]  /*7be0*/  UIMAD UR13, UR20, UR14, URZ ;  /* 0x0000000e140d72a4 */ /* 0x000fe2000f8e023f */
[----:B------:R-:W-:-:S02]  /*7bf0*/  SHF.R.S32.HI R52, RZ, 0x1f, R4 ;  /* 0x0000001fff347819 */ /* 0x000fc40000011404 */
[----:B------:R-:W-:Y:S01]  /*7c00*/  IADD3.X R7, R7, UR19, R5, P0, !PT ;  /* 0x0000001307077c10 */ /* 0x000fe200087fe405 */
[----:B------:R-:W-:Y:S01]  /*7c10*/  IMAD.U32 R5, RZ, RZ, UR14 ;  /* 0x0000000eff057e24 */ /* 0x000fe2000f8e00ff */
[----:B------:R-:W-:Y:S01]  /*7c20*/  UIMAD UR15, UR61, UR15, UR13 ;  /* 0x0000000f3d0f72a4 */ /* 0x000fe2000f8e020d */
[----:B------:R1:W2:Y:S02]  /*7c30*/  LDS.128 R36, [R247+0xd000] ;  /* 0x00d00000f7247984 */ /* 0x0002a40000000c00 */
[----:B------:R-:W-:Y:S02]  /*7c40*/  IMAD.WIDE.U32 R10, R5, UR61, R6 ;  /* 0x0000003d050a7c25 */ /* 0x000fe4000f8e0006 */
[----:B------:R1:W3:Y:S03]  /*7c50*/  LDS.128 R32, [R247+0xf000] ;  /* 0x00f00000f7207984 */ /* 0x0002e60000000c00 */
[----:B------:R-:W-:Y:S01]  /*7c60*/  IADD3 R14, R11, UR15, RZ ;  /* 0x0000000f0b0e7c10 */ /* 0x000fe2000fffe0ff */
[----:B------:R1:W4:Y:S04]  /*7c70*/  LDS.128 R28, [R247+0x11000] ;  /* 0x01100000f71c7984 */ /* 0x0003280000000c00 */
[----:B------:R1:W1:Y:S04]  /*7c80*/  LDS.128 R48, [R247+0x13000] ;  /* 0x01300000f7307984 */ /* 0x0002680000000c00 */
[----:B------:R1:W1:Y:S04]  /*7c90*/  LDS.128 R44, [R247+0x15000] ;  /* 0x01500000f72c7984 */ /* 0x0002680000000c00 */
[----:B------:R1:W1:Y:S01]  /*7ca0*/  LDS.128 R40, [R247+0x17000] ;  /* 0x01700000f7287984 */ /* 0x0002620000000c00 */
[----:B------:R-:W-:Y:S05]  /*7cb0*/  @P2 BRA `(.L_x_194) ;  /* 0x00000000003c2947 */ /* 0x000fea0003800000 */
[----:B------:R-:W5:Y:S01]  /*7cc0*/  LDS.128 R20, [R247+0xe000] ;  /* 0x00e00000f7147984 */ /* 0x000f620000000c00 */
[----:B------:R-:W-:Y:S01]  /*7cd0*/  MOV R6, R10 ;  /* 0x0000000a00067202 */ /* 0x000fe20000000f00 */
[----:B------:R-:W-:Y:S01]  /*7ce0*/  IMAD R5, R52, UR8, RZ ;  /* 0x0000000834057c24 */ /* 0x000fe2000f8e02ff */
[----:B------:R-:W-:Y:S01]  /*7cf0*/  MOV R7, R14 ;  /* 0x0000000e00077202 */ /* 0x000fe20000000f00 */
[----:B------:R-:W2:Y:S01]  /*7d00*/  LDS.128 R16, [R247+0xc000] ;  /* 0x00c00000f7107984 */ /* 0x000ea20000000c00 */
[----:B------:R-:W-:Y:S01]  /*7d10*/  ULDC.64 UR14, c[0x0][0x3f0] ;  /* 0x0000fc00000e7ab9 */ /* 0x000fe20000000a00 */
[C---:B------:R-:W-:Y:S02]  /*7d20*/  IMAD R5, R4.reuse, UR9, R5 ;  /* 0x0000000904057c24 */ /* 0x040fe4000f8e0205 */
[----:B------:R-:W3:Y:S01]  /*7d30*/  LDS.128 R24, [R247+0x10000] ;  /* 0x01000000f7187984 */ /* 0x000ee20000000c00 */
[----:B------:R-:W-:-:S05]  /*7d40*/  IMAD.WIDE.U32 R12, R4, UR8, R6 ;  /* 0x00000008040c7c25 */ /* 0x000fca000f8e0006 */
[----:B------:R-:W-:Y:S02]  /*7d50*/  IADD3 R5, R5, R13, RZ ;  /* 0x0000000d05057210 */ /* 0x000fe40007ffe0ff */
[----:B------:R-:W-:-:S04]  /*7d60*/  LEA R6, P0, R12, UR14, 0x1 ;  /* 0x0000000e0c067c11 */ /* 0x000fc8000f8008ff */
[----:B------:R-:W-:-:S05]  /*7d70*/  LEA.HI.X R7, R12, UR15, R5, 0x1, P0 ;  /* 0x0000000f0c077c11 */ /* 0x000fca00080f0c05 */
[----:B-----5:R1:W-:Y:S04]  /*7d80*/  STG.E.128 desc[UR6][R6.64+0x80], R20 ;  /* 0x0000801406007986 */ /* 0x0203e8000c101d06 */
[----:B--2---:R2:W-:Y:S04]  /*7d90*/  STG.E.128 desc[UR6][R6.64], R16 ;  /* 0x0000001006007986 */ /* 0x0045e8000c101d06 */
[----:B---3--:R2:W-:Y:S02]  /*7da0*/  STG.E.128 desc[UR6][R6.64+0x100], R24 ;  /* 0x0001001806007986 */ /* 0x0085e4000c101d06 */
.L_x_194:
[----:B------:R-:W-:Y:S05]  /*7db0*/  BSYNC B0 ;  /* 0x0000000000007941 */ /* 0x000fea0003800000 */
.L_x_193:
[----:B------:R-:W-:Y:S04]  /*7dc0*/  BSSY B0, `(.L_x_195) ;  /* 0x0000010000007945 */ /* 0x000fe80003800000 */
[----:B------:R-:W-:Y:S05]  /*7dd0*/  @P1 BRA `(.L_x_196) ;  /* 0x0000000000381947 */ /* 0x000fea0003800000 */
[----:B------:R-:W-:Y:S01]  /*7de0*/  IADD3 R5, P0, R4, 0x20, RZ ;  /* 0x0000002004057810 */ /* 0x000fe20007f1e0ff */
[----:B------:R-:W-:Y:S01]  /*7df0*/  ULDC.64 UR14, c[0x0][0x3f0] ;  /* 0x0000fc00000e7ab9 */ /* 0x000fe20000000a00 */
[----:B-12---:R-:W-:-:S03]  /*7e00*/  MOV R7, R14 ;  /* 0x0000000e00077202 */ /* 0x006fc60000000f00 */
[----:B------:R-:W-:-:S04]  /*7e10*/  IMAD.X R6, RZ, RZ, R52, P0 ;  /* 0x000000ffff067224 */ /* 0x000fc800000e0634 */
[----:B------:R-:W-:Y:S02]  /*7e20*/  IMAD R12, R6, UR8, RZ ;  /* 0x00000008060c7c24 */ /* 0x000fe4000f8e02ff */
[----:B------:R-:W-:-:S04]  /*7e30*/  IMAD.MOV.U32 R6, RZ, RZ, R10 ;  /* 0x000000ffff067224 */ /* 0x000fc800078e000a */
[----:B------:R-:W-:-:S04]  /*7e40*/  IMAD.WIDE.U32 R10, R5, UR8, R6 ;  /* 0x00000008050a7c25 */ /* 0x000fc8000f8e0006 */
[----:B------:R-:W-:Y:S01]  /*7e50*/  IMAD R5, R5, UR9, R12 ;  /* 0x0000000905057c24 */ /* 0x000fe2000f8e020c */
[----:B------:R-:W-:-:S04]  /*7e60*/  LEA R6, P0, R10, UR14, 0x1 ;  /* 0x0000000e0a067c11 */ /* 0x000fc8000f8008ff */
[----:B------:R-:W-:-:S04]  /*7e70*/  IADD3 R5, R5, R11, RZ ;  /* 0x0000000b05057210 */ /* 0x000fc80007ffe0ff */
[----:B------:R-:W-:-:S05]  /*7e80*/  LEA.HI.X R7, R10, UR15, R5, 0x1, P0 ;  /* 0x0000000f0a077c11 */ /* 0x000fca00080f0c05 */
[----:B------:R1:W-:Y:S04]  /*7e90*/  STG.E.128 desc[UR6][R6.64], R36 ;  /* 0x0000002406007986 */ /* 0x0003e8000c101d06 */
[----:B---3--:R1:W-:Y:S04]  /*7ea0*/  STG.E.128 desc[UR6][R6.64+0x80], R32 ;  /* 0x0000802006007986 */ /* 0x0083e8000c101d06 */
[----:B----4-:R1:W-:Y:S02]  /*7eb0*/  STG.E.128 desc[UR6][R6.64+0x100], R28 ;  /* 0x0001001c06007986 */ /* 0x0103e4000c101d06 */
.L_x_196:
[----:B------:R-:W-:Y:S05]  /*7ec0*/  BSYNC B0 ;  /* 0x0000000000007941 */ /* 0x000fea0003800000 */
.L_x_195:
[----:B-1----:R1:W1:Y:S01]  /*7ed0*/  LDS.128 R20, [R247+0x12000] ;  /* 0x01200000f7147984 */ /* 0x0022620000000c00 */
[----:B------:R-:W-:Y:S01]  /*7ee0*/  UIMAD UR5, UR12, UR10, URZ ;  /* 0x0000000a0c0572a4 */ /* 0x000fe2000f8e023f */
[----:B--2---:R-:W-:Y:S01]  /*7ef0*/  IMAD.U32 R6, RZ, RZ, UR10 ;  /* 0x0000000aff067e24 */ /* 0x004fe2000f8e00ff */
        /* <DEDUP_REMOVED lines=26> */
[----:B------:R1:W-:Y:S04]  /*80a0*/  STG.E.128 desc[UR6][R6.64+0x80], R16 ;  /* 0x0000801006007986 */ /* 0x0003e8000c101d06 */
[----:B------:R1:W-:Y:S02]  /*80b0*/  STG.E.128 desc[UR6][R6.64+0x100], R12 ;  /* 0x0001000c06007986 */ /* 0x0003e4000c101d06 */
.L_x_198:
[----:B------:R-:W-:Y:S05]  /*80c0*/  BSYNC B0 ;  /* 0x0000000000007941 */ /* 0x000fea0003800000 */
.L_x_197:
[----:B------:R-:W-:Y:S05]  /*80d0*/  @P1 BRA `(.L_x_185) ;  /* 0x0000000000381947 */ /* 0x000fea0003800000 */
[----:B------:R-:W-:Y:S01]  /*80e0*/  IADD3 R4, P0, R4, 0x20, RZ ;  /* 0x0000002004047810 */ /* 0x000fe20007f1e0ff */
[----:B------:R-:W-:Y:S01]  /*80f0*/  ULDC.64 UR8, c[0x0][0x3f8] ;  /* 0x0000fe0000087ab9 */ /* 0x000fe20000000a00 */
[----:B-1----:R-:W-:-:S03]  /*8100*/  MOV R7, R5 ;  /* 0x0000000500077202 */ /* 0x002fc60000000f00 */
        /* <DEDUP_REMOVED lines=8> */
[----:B------:R1:W-:Y:S04]  /*8190*/  STG.E.128 desc[UR6][R4.64], R48 ;  /* 0x0000003004007986 */ /* 0x0003e8000c101d06 */
[----:B------:R1:W-:Y:S04]  /*81a0*/  STG.E.128 desc[UR6][R4.64+0x80], R44 ;  /* 0x0000802c04007986 */ /* 0x0003e8000c101d06 */
[----:B------:R1:W-:Y:S02]  /*81b0*/  STG.E.128 desc[UR6][R4.64+0x100], R40 ;  /* 0x0001002804007986 */ /* 0x0003e4000c101d06 */
.L_x_185:
[----:B------:R-:W-:Y:S05]  /*81c0*/  BSYNC B1 ;  /* 0x0000000000017941 */ /* 0x000fea0003800000 */
.L_x_171:
        /* <DEDUP_REMOVED lines=8> */
.L_x_199:
[----:B------:R-:W-:Y:S05]  /*8250*/  EXIT ;  /* 0x000000000000794d */ /* 0x000fea0003800000 */
.L_x_201:
        /* <DEDUP_REMOVED lines=10> */
.L_x_1586:


//--------------------- .text._ZN5flash44flash_bwd_dq_dk_dv_loop_seqk_parallel_kernelI23Flash_bwd_kernel_traitsILi192ELi64ELi64ELi8ELi4ELi2ELi2ELb1ELb1EN7cutlass6half_tE19Flash_kernel_traitsILi192ELi64ELi64ELi8ES3_EELb0ELb0ELb1ELb1ELb0ELb0ELb0EEEvNS_16Flash_bwd_paramsE --------------------------
	.section	.text._ZN5flash44flash_bwd_dq_dk_dv_loop_seqk_parallel_kernelI23Flash_bwd_kernel_traitsILi192ELi64ELi64ELi8ELi4ELi2ELi2ELb1ELb1EN7cutlass6half_tE19Flash_kernel_traitsILi192ELi64ELi64ELi8ES3_EELb0ELb0ELb1ELb1ELb0ELb0ELb0EEEvNS_16Flash_bwd_paramsE,"ax",@progbits
	.align	128
        .global         _ZN5flash44flash_bwd_dq_dk_dv_loop_seqk_parallel_kernelI23Flash_bwd_kernel_traitsILi192ELi64ELi64ELi8ELi4ELi2ELi2ELb1ELb1EN7cutlass6half_tE19Flash_kernel_traitsILi192ELi64ELi64ELi8ES3_EELb0ELb0ELb1ELb1ELb0ELb0ELb0EEEvNS_16Flash_bwd_paramsE
        .type           _ZN5flash44flash_bwd_dq_dk_dv_loop_seqk_parallel_kernelI23Flash_bwd_kernel_traitsILi192ELi64ELi64ELi8ELi4ELi2ELi2ELb1ELb1EN7cutlass6half_tE19Flash_kernel_traitsILi192ELi64ELi64ELi8ES3_EELb0ELb0ELb1ELb1ELb0ELb0ELb0EEEvNS_16Flash_bwd_paramsE,@function
        .size           _ZN5flash44flash_bwd_dq_dk_dv_loop_seqk_parallel_kernelI23Flash_bwd_kernel_traitsILi192ELi64ELi64ELi8ELi4ELi2ELi2ELb1ELb1EN7cutlass6half_tE19Flash_kernel_traitsILi192ELi64ELi64ELi8ES3_EELb0ELb0ELb1ELb1ELb0ELb0ELb0EEEvNS_16Flash_bwd_paramsE,(.L_x_1587 - _ZN5flash44flash_bwd_dq_dk_dv_loop_seqk_parallel_kernelI23Flash_bwd_kernel_traitsILi192ELi64ELi64ELi8ELi4ELi2ELi2ELb1ELb1EN7cutlass6half_tE19Flash_kernel_traitsILi192ELi64ELi64ELi8ES3_EELb0ELb0ELb1ELb1ELb0ELb0ELb0EEEvNS_16Flash_bwd_paramsE)
        .other          _ZN5flash44flash_bwd_dq_dk_dv_loop_seqk_parallel_kernelI23Flash_bwd_kernel_traitsILi192ELi64ELi64ELi8ELi4ELi2ELi2ELb1ELb1EN7cutlass6half_tE19Flash_kernel_traitsILi192ELi64ELi64ELi8ES3_EELb0ELb0ELb1ELb1ELb0ELb0ELb0EEEvNS_16Flash_bwd_paramsE,@"STO_CUDA_ENTRY STV_DEFAULT"
_ZN5flash44flash_bwd_dq_dk_dv_loop_seqk_parallel_kernelI23Flash_bwd_kernel_traitsILi192ELi64ELi64ELi8ELi4ELi2ELi2ELb1ELb1EN7cutlass6half_tE19Flash_kernel_traitsILi192ELi64ELi64ELi8ES3_EELb0ELb0ELb1ELb1ELb0ELb0ELb0EEEvNS_16Flash_bwd_paramsE:
.text._ZN5flash44flash_bwd_dq_dk_dv_loop_seqk_parallel_kernelI23Flash_bwd_kernel_traitsILi192ELi64ELi64ELi8ELi4ELi2ELi2ELb1ELb1EN7cutlass6half_tE19Flash_kernel_traitsILi192ELi64ELi64ELi8ES3_EELb0ELb0ELb1ELb1ELb0ELb0ELb0EEEvNS_16Flash_bwd_paramsE:
        /* <DEDUP_REMOVED lines=24> */
[CC--:B-1----:R-:W-:Y:S02]  /*0180*/  LEA.HI R0, R2.reuse, R7.reuse, RZ, 0x5 ;  /* 0x0000000702007211 */ /* 0x0c2fe400078f28ff */
[CC--:B------:R-:W-:Y:S02]  /*0190*/  LEA.HI R11, R2.reuse, R7.reuse, RZ, 0x3 ;  /* 0x00000007020b7211 */ /* 0x0c0fe400078f18ff */
[CC--:B------:R-:W-:Y:S02]  /*01a0*/  LEA.HI R3, R2.reuse, R7.reuse, RZ, 0x4 ;  /* 0x0000000702037211 */ /* 0x0c0fe400078f20ff */
[CC--:B------:R-:W-:Y:S02]  /*01b0*/  LEA.HI R16, R2.reuse, R7.reuse, RZ, 0x7 ;  /* 0x0000000702107211 */ /* 0x0c0fe400078f38ff */
[CC--:B------:R-:W-:Y:S02]  /*01c0*/  LEA.HI R17, R2.reuse, R7.reuse, RZ, 0x6 ;  /* 0x0000000702117211 */ /* 0x0c0fe400078f30ff */
[----:B------:R-:W-:-:S02]  /*01d0*/  LEA.HI R2, R2, R7, RZ, 0x2 ;  /* 0x0000000702027211 */ /* 0x000fc400078f10ff */
[----:B------:R-:W-:Y:S02]  /*01e0*/  LOP3.LUT R4, R0, 0xffffffe0, RZ, 0xc0, !PT ;  /* 0xffffffe000047812 */ /* 0x000fe400078ec0ff */
[----:B------:R-:W-:Y:S02]  /*01f0*/  LOP3.LUT R5, R11, 0xfffffff8, RZ, 0xc0, !PT ;  /* 0xfffffff80b057812 */ /* 0x000fe400078ec0ff */
[----:B------:R-:W-:Y:S01]  /*0200*/  LOP3.LUT R9, R3, 0xfffffff0, RZ, 0xc0, !PT ;  /* 0xfffffff003097812 */ /* 0x000fe200078ec0ff */
[C---:B------:R-:W-:Y:S01]  /*0210*/  IMAD.IADD R10, R7.reuse, 0x1, -R4 ;  /* 0x00000001070a7824 */ /* 0x040fe200078e0a04 */
[----:B------:R-:W-:Y:S01]  /*0220*/  LOP3.LUT R6, R2, 0x7ffffffc, RZ, 0xc0, !PT ;  /* 0x7ffffffc02067812 */ /* 0x000fe200078ec0ff */
[C---:B------:R-:W-:Y:S01]  /*0230*/  IMAD.IADD R5, R7.reuse, 0x1, -R5 ;  /* 0x0000000107057824 */ /* 0x040fe200078e0a05 */
[----:B------:R-:W-:Y:S01]  /*0240*/  SHF.R.S32.HI R4, RZ, 0x5, R0 ;  /* 0x00000005ff047819 */ /* 0x000fe20000011400 */
[C---:B------:R-:W-:Y:S01]  /*0250*/  IMAD.IADD R9, R7.reuse, 0x1, -R9 ;  /* 0x0000000107097824 */ /* 0x040fe200078e0a09 */
[----:B------:R-:W-:Y:S01]  /*0260*/  SHF.R.S32.HI R8, RZ, 0x2, R2 ;  /* 0x00000002ff087819 */ /* 0x000fe20000011402 */
[----:B------:R-:W-:Y:S01]  /*0270*/  IMAD.IADD R19, R7, 0x1, -R6 ;  /* 0x0000000107137824 */ /* 0x000fe200078e0a06 */
[----:B------:R-:W-:Y:S01]  /*0280*/  SHF.R.S32.HI R7, RZ, 0x1f, R0 ;  /* 0x0000001fff077819 */ /* 0x000fe20000011400 */
[----:B------:R-:W-:Y:S01]  /*0290*/  IMAD.SHL.U32 R20, R5, 0x8, RZ ;  /* 0x0000000805147824 */ /* 0x000fe200078e00ff */
[----:B------:R-:W-:-:S02]  /*02a0*/  SHF.R.S32.HI R6, RZ, 0x4, R3 ;  /* 0x00000004ff067819 */ /* 0x000fc40000011403 */
[-C--:B------:R-:W-:Y:S02]  /*02b0*/  LEA.HI R0, R0, R4.reuse, RZ, 0x1 ;  /* 0x0000000400007211 */ /* 0x080fe400078f08ff */
[----:B------:R-:W-:Y:S01]  /*02c0*/  SHF.R.S32.HI R2, RZ, 0x1f, R2 ;  /* 0x0000001fff027819 */ /* 0x000fe20000011402 */
[----:B------:R-:W-:Y:S01]  /*02d0*/  STL [R1+0x50], R20 ;  /* 0x0000501401007387 */ /* 0x000fe20000100800 */
[----:B------:R-:W-:Y:S02]  /*02e0*/  LEA.HI R7, R7, R4, RZ, 0x2 ;  /* 0x0000000407077211 */ /* 0x000fe400078f10ff */
[----:B------:R-:W-:Y:S02]  /*02f0*/  LEA.HI R3, R3, R6, RZ, 0x1 ;  /* 0x0000000603037211 */ /* 0x000fe400078f08ff */
[----:B------:R-:W-:Y:S02]  /*0300*/  LOP3.LUT R0, R0, 0xfffffffe, RZ, 0xc0, !PT ;  /* 0xfffffffe00007812 */ /* 0x000fe400078ec0ff */
[----:B------:R-:W-:-:S02]  /*0310*/  SHF.R.S32.HI R12, RZ, 0x3, R11 ;  /* 0x00000003ff0c7819 */ /* 0x000fc4000001140b */
[----:B------:R-:W-:Y:S01]  /*0320*/  LEA.HI R2, R2, R8, RZ, 0x3 ;  /* 0x0000000802027211 */ /* 0x000fe200078f18ff */
[----:B------:R-:W-:Y:S01]  /*0330*/  IMAD.IADD R14, R4, 0x1, -R0 ;  /* 0x00000001040e7824 */ /* 0x000fe200078e0a00 */
[----:B------:R-:W-:Y:S01]  /*0340*/  LOP3.LUT R7, R7, 0xfffffffc, RZ, 0xc0, !PT ;  /* 0xfffffffc07077812 */ /* 0x000fe200078ec0ff */
[----:B------:R-:W-:Y:S01]  /*0350*/  IMAD.SHL.U32 R0, R12, 0x40, RZ ;  /* 0x000000400c007824 */ /* 0x000fe200078e00ff */
[----:B------:R-:W-:Y:S02]  /*0360*/  LOP3.LUT R3, R3, 0xfffffffe, RZ, 0xc0, !PT ;  /* 0xfffffffe03037812 */ /* 0x000fe400078ec0ff */
[----:B------:R-:W-:Y:S01]  /*0370*/  LOP3.LUT R2, R2, 0xfffffff8, RZ, 0xc0, !PT ;  /* 0xfffffff802027812 */ /* 0x000fe200078ec0ff */
[----:B------:R-:W-:Y:S01]  /*0380*/  IMAD.IADD R15, R4, 0x1, -R7 ;  /* 0x00000001040f7824 */ /* 0x000fe200078e0a07 */
[C---:B------:R-:W-:Y:S01]  /*0390*/  LOP3.LUT P4, RZ, R5.reuse, 0x4, RZ, 0xc0, !PT ;  /* 0x0000000405ff7812 */ /* 0x040fe2000788c0ff */
[----:B------:R-:W-:Y:S01]  /*03a0*/  IMAD.IADD R12, R6, 0x1, -R3 ;  /* 0x00000001060c7824 */ /* 0x000fe200078e0a03 */
[----:B------:R-:W-:Y:S01]  /*03b0*/  SHF.R.S32.HI R3, RZ, 0x1f, R10 ;  /* 0x0000001fff037819 */ /* 0x000fe2000001140a */
[----:B------:R-:W-:Y:S01]  /*03c0*/  IMAD.IADD R4, R8, 0x1, -R2 ;  /* 0x0000000108047824 */ /* 0x000fe200078e0a02 */
[----:B------:R-:W-:Y:S01]  /*03d0*/  LOP3.LUT R2, R0, 0x1c0, RZ, 0xc0, !PT ;  /* 0x000001c000027812 */ /* 0x000fe200078ec0ff */
[----:B------:R-:W-:Y:S01]  /*03e0*/  IMAD.SHL.U32 R0, R5, 0x40, RZ ;  /* 0x0000004005007824 */ /* 0x000fe200078e00ff */
[----:B------:R-:W-:-:S02]  /*03f0*/  SHF.R.S32.HI R6, RZ, 0x1f, R9 ;  /* 0x0000001fff067819 */ /* 0x000fc40000011409 */
[----:B------:R-:W-:Y:S02]  /*0400*/  LEA.HI R18, R3, R10, RZ, 0x2 ;  /* 0x0000000a03127211 */ /* 0x000fe400078f10ff */
[----:B------:R-:W-:Y:S02]  /*0410*/  LEA.HI R13, R6, R9, RZ, 0x3 ;  /* 0x00000009060d7211 */ /* 0x000fe400078f18ff */
[----:B------:R-:W-:Y:S02]  /*0420*/  LOP3.LUT R7, R2, 0x38, R20, 0xf8, !PT ;  /* 0x0000003802077812 */ /* 0x000fe400078ef814 */
[----:B------:R-:W-:Y:S01]  /*0430*/  SHF.R.U32.HI R3, RZ, 0x3, R2 ;  /* 0x00000003ff037819 */ /* 0x000fe20000011602 */
[----:B------:R-:W-:Y:S01]  /*0440*/  IMAD.SHL.U32 R2, R14, 0x10, RZ ;  /* 0x000000100e027824 */ /* 0x000fe200078e00ff */
[----:B------:R-:W-:Y:S02]  /*0450*/  LOP3.LUT R0, R0, 0x1c0, RZ, 0xc0, !PT ;  /* 0x000001c000007812 */ /* 0x000fe400078ec0ff */
[----:B------:R-:W-:-:S02]  /*0460*/  LOP3.LUT P3, RZ, R5, 0x2, RZ, 0xc0, !PT ;  /* 0x0000000205ff7812 */ /* 0x000fc4000786c0ff */
[----:B------:R-:W-:Y:S02]  /*0470*/  LOP3.LUT R6, R13, 0xfffffff8, RZ, 0xc0, !PT ;  /* 0xfffffff80d067812 */ /* 0x000fe400078ec0ff */
[----:B------:R-:W-:Y:S02]  /*0480*/  LOP3.LUT R5, R4, 0x1, RZ, 0xc0, !PT ;  /* 0x0000000104057812 */ /* 0x000fe400078ec0ff */
[----:B------:R-:W-:Y:S01]  /*0490*/  LOP3.LUT R2, R0, 0x10, R2, 0xf8, !PT ;  /* 0x0000001000027812 */ /* 0x000fe200078ef802 */
[----:B------:R-:W-:Y:S01]  /*04a0*/  IMAD.IADD R8, R9, 0x1, -R6 ;  /* 0x0000000109087824 */ /* 0x000fe200078e0a06 */
[----:B------:R-:W-:Y:S02]  /*04b0*/  ISETP.NE.U32.AND P0, PT, R5, 0x1, PT ;  /* 0x000000010500780c */ /* 0x000fe40003f05070 */
[----:B------:R-:W-:Y:S01]  /*04c0*/  LOP3.LUT R10, R7, R3, RZ, 0x3c, !PT ;  /* 0x00000003070a7212 */ /* 0x000fe200078e3cff */
[----:B------:R-:W-:Y:S01]  /*04d0*/  IMAD.SHL.U32 R3, R12, 0x200, RZ ;  /* 0x000002000c037824 */ /* 0x000fe200078e00ff */
[----:B------:R-:W-:-:S02]  /*04e0*/  LOP3.LUT R9, R2, 0x8, R11, 0xf8, !PT ;  /* 0x0000000802097812 */ /* 0x000fc400078ef80b */
[----:B------:R-:W-:Y:S02]  /*04f0*/  LOP3.LUT R5, R0, 0x8, R11, 0xf8, !PT ;  /* 0x0000000800057812 */ /* 0x000fe400078ef80b */
[----:B------:R-:W-:Y:S02]  /*0500*/  SHF.R.S32.HI R7, RZ, 0x7, R16 ;  /* 0x00000007ff077819 */ /* 0x000fe40000011410 */
[----:B------:R-:W-:Y:S02]  /*0510*/  SHF.R.U32.HI R0, RZ, 0x3, R0 ;  /* 0x00000003ff007819 */ /* 0x000fe40000011600 */
[----:B------:R-:W-:Y:S01]  /*0520*/  SHF.R.S32.HI R2, RZ, 0x6, R17 ;  /* 0x00000006ff027819 */ /* 0x000fe20000011411 */
[----:B------:R-:W-:Y:S01]  /*0530*/  IMAD R6, R7, 0x800, R3 ;  /* 0x0000080007067824 */ /* 0x000fe200078e0203 */
[C---:B------:R-:W-:Y:S01]  /*0540*/  R2P PR, R4.reuse, 0x6 ;  /* 0x0000000604007804 */ /* 0x040fe20000000000 */
[----:B------:R-:W-:Y:S01]  /*0550*/  IMAD.SHL.U32 R4, R4, 0x40, RZ ;  /* 0x0000004004047824 */ /* 0x000fe200078e00ff */
[----:B------:R-:W-:Y:S01]  /*0560*/  LOP3.LUT R5, R5, R0, RZ, 0x3c, !PT ;  /* 0x0000000005057212 */ /* 0x000fe200078e3cff */
[C---:B------:R-:W-:Y:S01]  /*0570*/  IMAD R10, R2.reuse, 0x200, R10 ;  /* 0x00000200020a7824 */ /* 0x040fe200078e020a */
[----:B------:R-:W-:Y:S01]  /*0580*/  LOP3.LUT R3, R3, R9, R0, 0xf6, !PT ;  /* 0x0000000903037212 */ /* 0x000fe200078ef600 */
[----:B------:R-:W-:Y:S01]  /*0590*/  IMAD.SHL.U32 R2, R2, 0x8, RZ ;  /* 0x0000000802027824 */ /* 0x000fe200078e00ff */
[----:B------:R-:W-:Y:S01]  /*05a0*/  LOP3.LUT R0, R4, 0x1c0, RZ, 0xc0, !PT ;  /* 0x000001c004007812 */ /* 0x000fe200078ec0ff */
[----:B------:R-:W-:Y:S01]  /*05b0*/  IMAD.IADD R17, R6, 0x1, R5 ;  /* 0x0000000106117824 */ /* 0x000fe200078e0205 */
[----:B------:R-:W-:Y:S01]  /*05c0*/  LOP3.LUT P6, RZ, R8, 0x4, RZ, 0xc0, !PT ;  /* 0x0000000408ff7812 */ /* 0x000fe200078cc0ff */
[----:B------:R-:W-:Y:S01]  /*05d0*/  IMAD.SHL.U32 R5, R12, 0x20, RZ ;  /* 0x000000200c057824 */ /* 0x000fe200078e00ff */
[----:B------:R-:W-:Y:S01]  /*05e0*/  LOP3.LUT R2, R2, 0x18, RZ, 0xc0, !PT ;  /* 0x0000001802027812 */ /* 0x000fe200078ec0ff */
[----:B------:R-:W-:Y:S01]  /*05f0*/  IMAD.SHL.U32 R6, R7, 0x20, RZ ;  /* 0x0000002007067824 */ /* 0x000fe200078e00ff */
[----:B------:R-:W-:-:S02]  /*0600*/  SHF.R.U32.HI R4, RZ, 0x3, R0 ;  /* 0x00000003ff047819 */ /* 0x000fc40000011600 */
[----:B------:R-:W-:Y:S02]  /*0610*/  LOP3.LUT R7, R2, 0x20, R5, 0xf8, !PT ;  /* 0x0000002002077812 */ /* 0x000fe400078ef805 */
[----:B------:R-:W-:Y:S02]  /*0620*/  LOP3.LUT R5, R0, 0x20, R6, 0xf8, !PT ;  /* 0x0000002000057812 */ /* 0x000fe400078ef806 */
[----:B------:R-:W-:Y:S01]  /*0630*/  LOP3.LUT R6, R4, R0, R2, 0x1e, !PT ;  /* 0x0000000004067212 */ /* 0x000fe200078e1e02 */
[----:B------:R-:W-:Y:S01]  /*0640*/  IMAD.SHL.U32 R0, R19, 0x2, RZ ;  /* 0x0000000213007824 */ /* 0x000fe200078e00ff */
[----:B------:R-:W-:Y:S01]  /*0650*/  LOP3.LUT R4, R5, R4, RZ, 0x3c, !PT ;  /* 0x0000000405047212 */ /* 0x000fe200078e3cff */
[C---:B------:R-:W-:Y:S01]  /*0660*/  IMAD.SHL.U32 R2, R8.reuse, 0x40, RZ ;  /* 0x0000004008027824 */ /* 0x040fe200078e00ff */
[----:B------:R-:W-:Y:S01]  /*0670*/  LOP3.LUT P5, RZ, R8, 0x2, RZ, 0xc0, !PT ;  /* 0x0000000208ff7812 */ /* 0x000fe200078ac0ff */
[--C-:B------:R-:W-:Y:S01]  /*0680*/  IMAD R5, R15, 0x400, R0.reuse ;  /* 0x000004000f057824 */ /* 0x100fe200078e0200 */
[----:B------:R-:W-:Y:S01]  /*0690*/  LEA R3, R3, UR5, 0x1 ;  /* 0x0000000503037c11 */ /* 0x000fe2000f8e08ff */
        /* <DEDUP_REMOVED lines=8> */
[----:B------:R-:W-:Y:S01]  /*0720*/  IMAD.MOV.U32 R6, RZ, RZ, 0x20 ;  /* 0x00000020ff067424 */ /* 0x000fe200078e00ff */
[----:B------:R-:W-:Y:S01]  /*0730*/  LOP3.LUT R4, R0, 0x8, R4, 0xf8, !PT ;  /* 0x0000000800047812 */ /* 0x000fe200078ef804 */
[----:B------:R-:W-:Y:S01]  /*0740*/  VIADD R13, R20, 0x80 ;  /* 0x00000080140d7836 */ /* 0x000fe20000000000 */
[----:B------:R-:W-:-:S02]  /*0750*/  LOP3.LUT R5, R2, R7, R0, 0x1e, !PT ;  /* 0x0000000702057212 */ /* 0x000fc400078e1e00 */
[----:B------:R-:W-:Y:S02]  /*0760*/  SHF.R.S32.HI R0, RZ, 0x2, R18 ;  /* 0x00000002ff007819 */ /* 0x000fe40000011412 */
[----:B------:R-:W-:Y:S02]  /*0770*/  LOP3.LUT R2, R4, R2, RZ, 0x3c, !PT ;  /* 0x0000000204027212 */ /* 0x000fe400078e3cff */
[----:B------:R-:W-:Y:S01]  /*0780*/  LOP3.LUT R8, R8, 0xfffffe00, RZ, 0xc0, !PT ;  /* 0xfffffe0008087812 */ /* 0x000fe200078ec0ff */
[C---:B------:R-:W-:Y:S02]  /*0790*/  IMAD R4, R15.reuse, 0x10, R0 ;  /* 0x000000100f047824 */ /* 0x040fe400078e0200 */
[----:B------:R-:W-:Y:S01]  /*07a0*/  IMAD.U32 R0, RZ, RZ, UR4 ;  /* 0x00000004ff007e24 */ /* 0x000fe2000f8e00ff */
[----:B-----5:R-:W-:Y:S01]  /*07b0*/  USHF.L.U32 UR4, UR47, 0x7, URZ ;  /* 0x000000072f047899 */ /* 0x020fe2000800063f */
[--C-:B------:R-:W-:Y:S01]  /*07c0*/  IMAD R7, R15, 0x400, R8.reuse ;  /* 0x000004000f077824 */ /* 0x100fe200078e0208 */
[----:B------:R1:W-:Y:S01]  /*07d0*/  STL [R1+0x84], R4 ;  /* 0x0000840401007387 */ /* 0x0003e20000100800 */
[----:B------:R-:W-:Y:S01]  /*07e0*/  IMAD R9, R14, 0x400, R8 ;  /* 0x000004000e097824 */ /* 0x000fe200078e0208 */
[----:B------:R-:W-:Y:S01]  /*07f0*/  LOP3.LUT R8, R5, R8, RZ, 0xfc, !PT ;  /* 0x0000000805087212 */ /* 0x000fe200078efcff */
[----:B------:R-:W-:-:S02]  /*0800*/  VIADD R14, R20, 0x40 ;  /* 0x00000040140e7836 */ /* 0x000fc40000000000 */
[----:B------:R-:W-:Y:S01]  /*0810*/  IMAD.U32 R0, RZ, RZ, UR4 ;  /* 0x00000004ff007e24 */ /* 0x000fe2000f8e00ff */
[----:B------:R-:W-:Y:S01]  /*0820*/  ULEA UR4, UR7, UR6, 0x18 ;  /* 0x0000000607047291 */ /* 0x000fe2000f8ec03f */
[----:B------:R-:W-:Y:S01]  /*0830*/  IMAD.IADD R7, R7, 0x1, R2 ;  /* 0x0000000107077824 */ /* 0x000fe200078e0202 */
[----:B------:R-:W-:Y:S01]  /*0840*/  USHF.R.S32.HI UR6, URZ, 0x1f, UR47 ;  /* 0x0000001f3f067899 */ /* 0x000fe2000801142f */
[----:B------:R-:W-:Y:S01]  /*0850*/  IMAD.IADD R9, R2, 0x1, R9 ;  /* 0x0000000102097824 */ /* 0x000fe200078e0209 */
[----:B------:R-:W-:Y:S01]  /*0860*/  USHF.R.S32.HI UR7, URZ, 0x1f, UR56 ;  /* 0x0000001f3f077899 */ /* 0x000fe20008011438 */
[----:B------:R-:W-:Y:S01]  /*0870*/  IMAD.MOV.U32 R5, RZ, RZ, 0x40 ;  /* 0x00000040ff057424 */ /* 0x000fe200078e00ff */
[----:B------:R2:W-:Y:S02]  /*0880*/  STL [R1+0x6c], R14 ;  /* 0x00006c0e01007387 */ /* 0x0005e40000100800 */
[----:B------:R-:W-:Y:S01]  /*0890*/  IMAD.U32 R0, RZ, RZ, UR6 ;  /* 0x00000006ff007e24 */ /* 0x000fe2000f8e00ff */
[----:B------:R-:W-:Y:S01]  /*08a0*/  UIADD3 UR6, UR5, 0x12000, URZ ;  /* 0x0001200005067890 */ /* 0x000fe2000fffe03f */
[----:B------:R-:W-:Y:S01]  /*08b0*/  IMAD.MOV.U32 R0, RZ, RZ, -0x10 ;  /* 0xfffffff0ff007424 */ /* 0x000fe200078e00ff */
[----:B------:R3:W-:Y:S01]  /*08c0*/  STL [R1+0x70], R13 ;  /* 0x0000700d01007387 */ /* 0x0007e20000100800 */
[----:B------:R-:W-:Y:S01]  /*08d0*/  IMAD.U32 R2, RZ, RZ, UR7 ;  /* 0x00000007ff027e24 */ /* 0x000fe2000f8e00ff */
[----:B------:R-:W-:Y:S01]  /*08e0*/  SEL R2, R6, 0xffffffe0, !P3 ;  /* 0xffffffe006027807 */ /* 0x000fe20005800000 */
[----:B------:R-:W-:Y:S01]  /*08f0*/  UIADD3 UR7, UR5, 0xc000, URZ ;  /* 0x0000c00005077890 */ /* 0x000fe2000fffe03f */
[----:B------:R-:W-:Y:S01]  /*0900*/  SEL R10, R0, 0x10, !P0 ;  /* 0x00000010000a7807 */ /* 0x000fe20004000000 */
[----:B------:R4:W-:Y:S01]  /*0910*/  STL [R1+0x2c], R12 ;  /* 0x00002c0c01007387 */ /* 0x0009e20000100800 */
[----:B------:R-:W-:-:S02]  /*0920*/  LEA R0, R17, UR6, 0x1 ;  /* 0x0000000611007c11 */ /* 0x000fc4000f8e08ff */
[C---:B-1----:R-:W-:Y:S02]  /*0930*/  SEL R4, R5.reuse, 0xffffffc0, !P4 ;  /* 0xffffffc005047807 */ /* 0x042fe40006000000 */
[----:B------:R-:W-:Y:S02]  /*0940*/  SEL R6, R6, 0xffffffe0, !P5 ;  /* 0xffffffe006067807 */ /* 0x000fe40006800000 */
[----:B------:R-:W-:Y:S01]  /*0950*/  SEL R5, R5, 0xffffffc0, !P6 ;  /* 0xffffffc005057807 */ /* 0x000fe20007000000 */
[----:B------:R-:W-:Y:S01]  /*0960*/  IMAD.IADD R252, R0, 0x1, R4 ;  /* 0x0000000100fc7824 */ /* 0x000fe200078e0204 */
[----:B------:R-:W-:Y:S02]  /*0970*/  LEA R9, R9, UR6, 0x1 ;  /* 0x0000000609097c11 */ /* 0x000fe4000f8e08ff */
[----:B--2---:R-:W-:Y:S02]  /*0980*/  LEA R14, R16, UR5, 0x1 ;  /* 0x00000005100e7c11 */ /* 0x004fe4000f8e08ff */
[----:B---3--:R-:W-:Y:S01]  /*0990*/  LEA R13, R11, UR7, 0x1 ;  /* 0x000000070b0d7c11 */ /* 0x008fe2000f8e08ff */
[----:B------:R-:W-:Y:S01]  /*09a0*/  ULDC.64 UR6, c[0x0][0x208] ;  /* 0x0000820000067ab9 */ /* 0x000fe20000000a00 */
[----:B------:R-:W-:Y:S01]  /*09b0*/  LEA R11, R7, UR5, 0x1 ;  /* 0x00000005070b7c11 */ /* 0x000fe2000f8e08ff */
[----:B----4-:R-:W-:Y:S01]  /*09c0*/  IMAD.IADD R12, R0, 0x1, R2 ;  /* 0x00000001000c7824 */ /* 0x010fe200078e0202 */
[----:B------:R-:W-:-:S03]  /*09d0*/  IADD3 R2, R2, -0x6000, R0 ;  /* 0xffffa00002027810 */ /* 0x000fc60007ffe000 */
[----:B------:R-:W-:Y:S01]  /*09e0*/  IMAD.IADD R7, R11, 0x1, R6 ;  /* 0x000000010b077824 */ /* 0x000fe200078e0206 */
        /* <DEDUP_REMOVED lines=30> */
.L_x_248:
        /* <DEDUP_REMOVED lines=42> */
[----:B------:R-:W-:-:S04]  /*0e70*/  @!UP3 ULDC.64 UR8, c[0x0][0x318] ;  /* 0x0000c6000008bab9 */ /* 0x000fc80000000a00 */
[----:B------:R-:W5:Y:S01]  /*0e80*/  @!P2 LDG.E R7, desc[UR6][R4.64] ;  /* 0x000000060407a981 */ /* 0x000f62000c1e1900 */
[----:B------:R-:W-:-:S03]  /*0e90*/  @!UP3 UISETP.NE.U32.AND UP1, UPT, UR8, URZ, UPT ;  /* 0x0000003f0800b28c */ /* 0x000fc6000bf25070 */
[----:B------:R-:W-:Y:S01]  /*0ea0*/  @!UP3 ULDC UR8, c[0x0][0x2cc] ;  /* 0x0000b3000008bab9 */ /* 0x000fe20000000800 */
        /* <DEDUP_REMOVED lines=21> */
.L_x_202:
        /* <DEDUP_REMOVED lines=56> */
[----:B------:R-:W-:Y:S02]  /*1380*/  UISETP.NE.AND UP1, UPT, UR33, -0x1, UPT ;  /* 0xffffffff2100788c */ /* 0x000fe4000bf25270 */
[----:B------:R-:W-:Y:S01]  /*1390*/  UISETP.LT.AND UP0, UPT, UR13, UR9, UPT ;  /* 0x000000090d00728c */ /* 0x000fe2000bf01270 */
[----:B-1----:R-:W-:Y:S01]  /*13a0*/  IMAD.MOV R4, RZ, RZ, -R5 ;  /* 0x000000ffff047224 */ /* 0x002fe200078e0a05 */
[----:B------:R-:W-:Y:S02]  /*13b0*/  UIMAD UR22, UR5, UR35, URZ ;  /* 0x00000023051672a4 */ /* 0x000fe4000f8e023f */
[----:B------:R-:W-:Y:S01]  /*13c0*/  UIADD3 UR52, UR19, UR24, URZ ;  /* 0x0000001813347290 */ /* 0x000fe2000fffe03f */
[----:B------:R-:W-:Y:S01]  /*13d0*/  IMAD R6, R4, R8, RZ ;  /* 0x0000000804067224 */ /* 0x000fe200078e02ff */
[----:B------:R-:W-:Y:S01]  /*13e0*/  UIMAD UR19, UR11, UR14, URZ ;  /* 0x0000000e0b1372a4 */ /* 0x000fe2000f8e023f */
[----:B------:R-:W-:Y:S01]  /*13f0*/  IMAD.MOV.U32 R4, RZ, RZ, RZ ;  /* 0x000000ffff047224 */ /* 0x000fe200078e00ff */
[----:B------:R-:W-:Y:S01]  /*1400*/  UIADD3 UR18, UR15, UR18, URZ ;  /* 0x000000120f127290 */ /* 0x000fe2000fffe03f */
[----:B------:R-:W-:-:S02]  /*1410*/  ULDC.U8 UR25, c[0x0][0x3d8] ;  /* 0x0000f60000197ab9 */ /* 0x000fc40000000000 */
[----:B------:R-:W-:Y:S01]  /*1420*/  IMAD.HI.U32 R4, R5, R6, R4 ;  /* 0x0000000605047227 */ /* 0x000fe200078e0004 */
[----:B------:R-:W-:Y:S01]  /*1430*/  MOV R5, R7 ;  /* 0x0000000700057202 */ /* 0x000fe20000000f00 */
[----:B------:R-:W-:Y:S02]  /*1440*/  USEL UR41, UR13, UR9, UP0 ;  /* 0x000000090d297287 */ /* 0x000fe40008000000 */
[----:B------:R-:W-:Y:S02]  /*1450*/  UISETP.NE.AND UP3, UPT, UR25, URZ, UPT ;  /* 0x0000003f1900728c */ /* 0x000fe4000bf65270 */
[----:B------:R-:W-:Y:S01]  /*1460*/  IMAD.HI.U32 R4, R4, R5, RZ ;  /* 0x0000000504047227 */ /* 0x000fe200078e00ff */
[----:B------:R-:W-:Y:S02]  /*1470*/  @UP2 UIADD3 UR52, UR17, UR22, URZ ;  /* 0x0000001611342290 */ /* 0x000fe4000fffe03f */
[----:B------:R-:W-:Y:S01]  /*1480*/  UIMAD.WIDE.U32 UR16, UR10, UR14, URZ ;  /* 0x0000000e0a1072a5 */ /* 0x000fe2000f8e003f */
[----:B------:R-:W-:Y:S01]  /*1490*/  IMAD.MOV R6, RZ, RZ, -R4 ;  /* 0x000000ffff067224 */ /* 0x000fe200078e0a04 */
[----:B------:R-:W-:-:S02]  /*14a0*/  UIMAD UR9, UR10, UR18, UR19 ;  /* 0x000000120a0972a4 */ /* 0x000fc4000f8e0213 */
[----:B------:R-:W-:Y:S01]  /*14b0*/  ULEA UR18, UR41, 0xffffffc0, 0x6 ;  /* 0xffffffc029127891 */ /* 0x000fe2000f8e303f */
[C---:B------:R-:W-:Y:S01]  /*14c0*/  IMAD R5, R8.reuse, R6, R5 ;  /* 0x0000000608057224 */ /* 0x040fe200078e0205 */
[----:B------:R-:W-:Y:S01]  /*14d0*/  ULDC.U8 UR30, c[0x0][0x480] ;  /* 0x00012000001e7ab9 */ /* 0x000fe20000000000 */
[----:B------:R-:W-:Y:S02]  /*14e0*/  UIMAD.WIDE.U32 UR14, UR10, UR5, URZ ;  /* 0x000000050a0e72a5 */ /* 0x000fe4000f8e003f */
[----:B------:R-:W-:Y:S01]  /*14f0*/  @UP1 UIADD3 UR23, UR26, UR33, URZ ;  /* 0x000000211a171290 */ /* 0x000fe2000fffe03f */
[----:B------:R-:W-:Y:S01]  /*1500*/  ISETP.GT.U32.AND P1, PT, R8, R5, PT ;  /* 0x000000050800720c */ /* 0x000fe20003f24070 */
[----:B------:R-:W-:Y:S02]  /*1510*/  UIADD3 UR48, UR17, UR9, URZ ;  /* 0x0000000911307290 */ /* 0x000fe4000fffe03f */
[----:B------:R-:W-:Y:S02]  /*1520*/  UIMAD UR50, UR56, UR31, URZ ;  /* 0x0000001f383272a4 */ /* 0x000fe4000f8e023f */
[----:B------:R-:W-:-:S02]  /*1530*/  UISETP.NE.AND UP4, UPT, UR30, URZ, UPT ;  /* 0x0000003f1e00728c */ /* 0x000fc4000bf85270 */
[----:B------:R-:W-:Y:S02]  /*1540*/  UIMAD UR13, UR11, UR5, URZ ;  /* 0x000000050b0d72a4 */ /* 0x000fe4000f8e023f */
[----:B------:R-:W-:Y:S01]  /*1550*/  UIADD3 UR9, UP0, UR18, UR29, URZ ;  /* 0x0000001d12097290 */ /* 0x000fe2000ff1e03f */
[----:B------:R-:W-:Y:S01]  /*1560*/  @UP1 ULDC.64 UR30, c[0x0][0x248] ;  /* 0x00009200001e1ab9 */ /* 0x000fe20000000a00 */
[----:B------:R-:W-:Y:S02]  /*1570*/  USHF.R.S32.HI UR36, URZ, 0x1f, UR18 ;  /* 0x0000001f3f247899 */ /* 0x000fe40008011412 */
[----:B------:R-:W-:Y:S01]  /*1580*/  @!P1 IMAD.IADD R5, R5, 0x1, -R8 ;  /* 0x0000000105059824 */ /* 0x000fe200078e0a08 */
[----:B------:R-:W-:Y:S01]  /*1590*/  USEL UR55, UR16, UR14, !UP2 ;  /* 0x0000000e10377287 */ /* 0x000fe2000d000000 */
[----:B------:R-:W-:Y:S01]  /*15a0*/  @!P1 IADD3 R4, R4, 0x1, RZ ;  /* 0x0000000104049810 */ /* 0x000fe20007ffe0ff */
[----:B------:R-:W-:Y:S01]  /*15b0*/  ULDC UR40, c[0x0][0x2c4] ;  /* 0x0000b10000287ab9 */ /* 0x000fe20000000800 */
[----:B------:R-:W-:Y:S01]  /*15c0*/  @UP1 UIMAD.WIDE.U32 UR16, UR23, UR30, URZ ;  /* 0x0000001e171012a5 */ /* 0x000fe2000f8e003f */
[----:B------:R-:W-:Y:S01]  /*15d0*/  ISETP.GE.U32.AND P0, PT, R5, R8, PT ;  /* 0x000000080500720c */ /* 0x000fe20003f06070 */
[----:B------:R-:W-:Y:S01]  /*15e0*/  @UP1 UIMAD UR19, UR23, UR31, URZ ;  /* 0x0000001f171312a4 */ /* 0x000fe2000f8e023f */
[----:B------:R-:W-:Y:S01]  /*15f0*/  LOP3.LUT R5, R9, UR56, RZ, 0x3c, !PT ;  /* 0x0000003809057c12 */ /* 0x000fe2000f8e3cff */
[----:B------:R-:W-:Y:S01]  /*1600*/  @UP2 UIADD3 UR48, UR15, UR13, URZ ;  /* 0x0000000d0f302290 */ /* 0x000fe2000fffe03f */
[----:B------:R-:W-:Y:S01]  /*1610*/  PLOP3.LUT P1, PT, PT, PT, UP1, 0x80, 0x0 ;  /* 0x000000000000781c */ /* 0x000fe20003f2f018 */
[----:B------:R-:W-:Y:S01]  /*1620*/  UIMAD UR11, UR11, UR9, URZ ;  /* 0x000000090b0b72a4 */ /* 0x000fe2000f8e023f */
[----:B------:R-:W-:Y:S01]  /*1630*/  ISETP.GE.AND P2, PT, R5, RZ, PT ;  /* 0x000000ff0500720c */ /* 0x000fe20003f46270 */
[----:B------:R-:W-:-:S02]  /*1640*/  UIMAD.WIDE.U32 UR22, UR10, UR9, URZ ;  /* 0x000000090a1672a5 */ /* 0x000fc4000f8e003f */
[----:B------:R-:W-:Y:S02]  /*1650*/  UIADD3.X UR13, UR36, UR20, URZ, UP0, !UPT ;  /* 0x00000014240d7290 */ /* 0x000fe400087fe43f */
[----:B------:R-:W-:Y:S02]  /*1660*/  @UP3 UIMAD UR9, UR47, UR40, URZ ;  /* 0x000000282f0932a4 */ /* 0x000fe4000f8e023f */
[----:B------:R-:W-:Y:S01]  /*1670*/  @UP1 UIADD3 UR27, UR26, UR33, URZ ;  /* 0x000000211a1b1290 */ /* 0x000fe2000fffe03f */
[----:B------:R-:W-:Y:S01]  /*1680*/  @P0 VIADD R4, R4, 0x1 ;  /* 0x0000000104040836 */ /* 0x000fe20000000000 */
[----:B------:R-:W-:Y:S01]  /*1690*/  UIMAD UR11, UR10, UR13, UR11 ;  /* 0x0000000d0a0b72a4 */ /* 0x000fe2000f8e020b */
[----:B------:R-:W-:Y:S01]  /*16a0*/  PLOP3.LUT P0, PT, PT, PT, UP3, 0x80, 0x0 ;  /* 0x000000000000781c */ /* 0x000fe20003f0f038 */
[----:B------:R-:W-:Y:S01]  /*16b0*/  @UP3 USEL UR10, UR9, UR5, !UP2 ;  /* 0x00000005090a3287 */ /* 0x000fe2000d000000 */
[----:B------:R-:W-:Y:S01]  /*16c0*/  IMAD.MOV.U32 R18, RZ, RZ, R4 ;  /* 0x000000ffff127224 */ /* 0x000fe200078e0004 */
[----:B------:R-:W-:Y:S01]  /*16d0*/  @UP1 ULDC.64 UR24, c[0x0][0x250] ;  /* 0x0000940000181ab9 */ /* 0x000fe20000000a00 */
[----:B------:R-:W-:Y:S01]  /*16e0*/  @UP3 ULDC UR9, c[0x0][0x2e4] ;  /* 0x0000b90000093ab9 */ /* 0x000fe20000000800 */
[----:B------:R-:W-:-:S02]  /*16f0*/  @UP1 UIMAD.WIDE.U32 UR14, UR27, UR24, URZ ;  /* 0x000000181b0e12a5 */ /* 0x000fc4000f8e003f */
[----:B------:R-:W-:Y:S01]  /*1700*/  USEL UR54, UR28, URZ, UP4 ;  /* 0x0000003f1c367287 */ /* 0x000fe2000a000000 */
[----:B------:R-:W-:Y:S01]  /*1710*/  @!P2 IADD3 R18, -R18, RZ, RZ ;  /* 0x000000ff1212a210 */ /* 0x000fe20007ffe1ff */
[----:B------:R-:W-:Y:S01]  /*1720*/  @UP3 UIMAD UR28, UR56, UR9, UR10 ;  /* 0x00000009381c32a4 */ /* 0x000fe2000f8e020a */
[----:B------:R-:W-:Y:S01]  /*1730*/  @!P3 LOP3.LUT R18, RZ, R9, RZ, 0x33, !PT ;  /* 0x00000009ff12b212 */ /* 0x000fe200078e33ff */
[----:B------:R-:W-:Y:S02]  /*1740*/  @UP1 UIMAD UR13, UR27, UR25, URZ ;  /* 0x000000191b0d12a4 */ /* 0x000fe4000f8e023f */
[----:B------:R-:W-:Y:S02]  /*1750*/  @!UP3 UIMAD UR9, UR47, UR61, UR56 ;  /* 0x0000003d2f09b2a4 */ /* 0x000fe4000f8e0238 */
[----:B------:R-:W-:Y:S02]  /*1760*/  @!UP2 UIADD3 UR51, UR43, UR37, URZ ;  /* 0x000000252b33a290 */ /* 0x000fe4000fffe03f */
[----:B------:R-:W-:-:S02]  /*1770*/  @UP1 UIADD3 UR46, UR15, UR13, URZ ;  /* 0x0000000d0f2e1290 */ /* 0x000fc4000fffe03f */
        /* <DEDUP_REMOVED lines=21> */
.L_x_204:
        /* <DEDUP_REMOVED lines=13> */
.L_x_205:
        /* <DEDUP_REMOVED lines=11> */
.L_x_206:
[----:B------:R-:W-:-:S04]  /*1a50*/  UIMAD UR5, UR47, UR61, UR56 ;  /* 0x0000003d2f0572a4 */ /* 0x000fc8000f8e0238 */
[----:B------:R-:W-:-:S12]  /*1a60*/  UIMAD UR5, UR5, UR59, URZ ;  /* 0x0000003b050572a4 */ /* 0x000fd8000f8e023f */
.L_x_207:
[----:B------:R-:W2:Y:S01]  /*1a70*/  LDL.64 R6, [R1+0x50] ;  /* 0x0000500001067983 */ /* 0x000ea20000100a00 */
[----:B------:R-:W1:Y:S01]  /*1a80*/  LDC.64 R20, c[0x0][0x420] ;  /* 0x00010800ff147b82 */ /* 0x000e620000000a00 */
[----:B------:R-:W-:Y:S02]  /*1a90*/  ULDC UR9, c[0x0][0x2dc] ;  /* 0x0000b70000097ab9 */ /* 0x000fe40000000800 */
[----:B------:R3:W2:Y:S01]  /*1aa0*/  LDL.64 R32, [R1+0x50] ;  /* 0x0000500001207983 */ /* 0x0006a20000100a00 */
[----:B------:R-:W-:Y:S01]  /*1ab0*/  UIADD3 UR10, UR18, UR5, URZ ;  /* 0x00000005120a7290 */ /* 0x000fe2000fffe03f */
[----:B------:R-:W-:Y:S01]  /*1ac0*/  BSSY B1, `(.L_x_203) ;  /* 0x00007f0000017945 */ /* 0x000fe20003800000 */
[----:B------:R-:W-:Y:S01]  /*1ad0*/  UIMAD UR5, UR9, UR61, URZ ;  /* 0x0000003d090572a4 */ /* 0x000fe2000f8e023f */
[----:B------:R-:W4:Y:S01]  /*1ae0*/  S2R R29, SR_TID.X ;  /* 0x00000000001d7919 */ /* 0x000f220000002100 */
[----:B------:R-:W-:Y:S02]  /*1af0*/  USHF.R.S32.HI UR43, URZ, 0x1f, UR56 ;  /* 0x0000001f3f2b7899 */ /* 0x000fe40008011438 */
        /* <DEDUP_REMOVED lines=70> */
[----:B------:R-:W-:Y:S02]  /*1f60*/  UMOV UR18, UR16 ;  /* 0x0000001000127c82 */ /* 0x000fe40008000000 */
[----:B------:R-:W-:Y:S01]  /*1f70*/  IMAD.IADD R22, R9, 0x1, R5 ;  /* 0x0000000109167824 */ /* 0x000fe200078e0205 */
[----:B------:R-:W-:Y:S01]  /*1f80*/  LEA R34, P3, R10, UR22, 0x1 ;  /* 0x000000160a227c11 */ /* 0x000fe2000f8608ff */
[----:B------:R-:W-:Y:S01]  /*1f90*/  VIADD R23, R11, UR5 ;  /* 0x000000050b177c36 */ /* 0x000fe20008000000 */
[----:B------:R-:W-:Y:S01]  /*1fa0*/  PLOP3.LUT P0, PT, PT, PT, UP0, 0x80, 0x0 ;  /* 0x000000000000781c */ /* 0x000fe20003f0f008 */
[----:B------:R-:W-:Y:S01]  /*1fb0*/  UMOV UR16, UR14 ;  /* 0x0000000e00107c82 */ /* 0x000fe20008000000 */
[----:B------:R-:W-:-:S02]  /*1fc0*/  LEA.HI.X R37, R8, UR11, R22, 0x1, P2 ;  /* 0x0000000b08257c11 */ /* 0x000fc400090f0c16 */
        /* <DEDUP_REMOVED lines=23> */
.L_x_209:
        /* <DEDUP_REMOVED lines=19> */
.L_x_210:
        /* <DEDUP_REMOVED lines=8> */
[----:B------:R-:W-:Y:S01]  /*22f0*/  USHF.R.S32.HI UR19, URZ, 0x1f, UR56 ;  /* 0x0000001f3f137899 */ /* 0x000fe20008011438 */
[----:B------:R-:W-:Y:S01]  /*2300*/  ULDC.64 UR14, c[0x0][0x468] ;  /* 0x00011a00000e7ab9 */ /* 0x000fe20000000a00 */
[----:B------:R-:W-:-:S02]  /*2310*/  ISETP.GE.AND P4, PT, R4, UR8, PT ;  /* 0x0000000804007c0c */ /* 0x000fc4000bf86270 */
[----:B------:R-:W-:Y:S01]  /*2320*/  MOV R5, UR5 ;  /* 0x0000000500057c02 */ /* 0x000fe20008000f00 */
[----:B------:R-:W-:Y:S01]  /*2330*/  UIMAD UR5, UR19, UR14, URZ ;  /* 0x0000000e130572a4 */ /* 0x000fe2000f8e023f */
[----:B------:R-:W-:Y:S01]  /*2340*/  IADD3 R8, P0, R6, UR9, RZ ;  /* 0x0000000906087c10 */ /* 0x000fe2000ff1e0ff */
[----:B------:R-:W-:Y:S02]  /*2350*/  VIADD R6, R4, 0x20 ;  /* 0x0000002004067836 */ /* 0x000fe40000000000 */
[----:B------:R-:W-:Y:S01]  /*2360*/  UIMAD UR15, UR56, UR15, UR5 ;  /* 0x0000000f380f72a4 */ /* 0x000fe2000f8e0205 */
[----:B------:R-:W-:Y:S02]  /*2370*/  IADD3.X R9, R7, UR18, R5, P0, !PT ;  /* 0x0000001207097c10 */ /* 0x000fe400087fe405 */
[----:B------:R-:W-:Y:S02]  /*2380*/  MOV R5, UR14 ;  /* 0x0000000e00057c02 */ /* 0x000fe40008000f00 */
        /* <DEDUP_REMOVED lines=20> */
.L_x_212:
[----:B------:R-:W-:Y:S05]  /*24d0*/  BSYNC B0 ;  /* 0x0000000000007941 */ /* 0x000fea0003800000 */
.L_x_211:
        /* <DEDUP_REMOVED lines=19> */
.L_x_214:
[----:B------:R-:W-:Y:S05]  /*2610*/  BSYNC B0 ;  /* 0x0000000000007941 */ /* 0x000fea0003800000 */
.L_x_213:
        /* <DEDUP_REMOVED lines=32> */
.L_x_216:
[----:B------:R-:W-:Y:S05]  /*2820*/  BSYNC B0 ;  /* 0x0000000000007941 */ /* 0x000fea0003800000 */
.L_x_215:
        /* <DEDUP_REMOVED lines=21> */
.L_x_208:
        /* <DEDUP_REMOVED lines=63> */
.L_x_219:
[----:B------:R-:W-:Y:S05]  /*2d70*/  BSYNC B0 ;  /* 0x0000000000007941 */ /* 0x000fea0003800000 */
.L_x_218:
        /* <DEDUP_REMOVED lines=44> */
.L_x_221:
[----:B------:R-:W-:Y:S05]  /*3040*/  BSYNC B0 ;  /* 0x0000000000007941 */ /* 0x000fea0003800000 */
.L_x_220:
        /* <DEDUP_REMOVED lines=30> */
.L_x_223:
[----:B------:R-:W-:Y:S05]  /*3230*/  BSYNC B0 ;  /* 0x0000000000007941 */ /* 0x000fea0003800000 */
.L_x_222:
        /* <DEDUP_REMOVED lines=37> */
.L_x_225:
[----:B------:R-:W-:Y:S05]  /*3490*/  BSYNC B0 ;  /* 0x0000000000007941 */ /* 0x000fea0003800000 */
.L_x_224:
        /* <DEDUP_REMOVED lines=27> */
.L_x_227:
[----:B------:R-:W-:Y:S05]  /*3650*/  BSYNC B0 ;  /* 0x0000000000007941 */ /* 0x000fea0003800000 */
.L_x_226:
        /* <DEDUP_REMOVED lines=40> */
.L_x_229:
[----:B------:R-:W-:Y:S05]  /*38e0*/  BSYNC B0 ;  /* 0x0000000000007941 */ /* 0x000fea0003800000 */
.L_x_228:
[----:B---3--:R-:W3:Y:S01]  /*38f0*/  LDL R15, [R1+0x84] ;  /* 0x00008400010f7983 */ /* 0x008ee20000100800 */
[----:B------:R-:W-:Y:S01]  /*3900*/  UIMAD UR10, UR38, UR30, URZ ;  /* 0x0000001e260a72a4 */ /* 0x000fe2000f8e023f */
[----:B-1----:R-:W-:Y:S01]  /*3910*/  IMAD.WIDE.U32 R6, R13, UR32, R32 ;  /* 0x000000200d067c25 */ /* 0x002fe2000f8e0020 */
[----:B------:R-:W-:Y:S01]  /*3920*/  BSSY B0, `(.L_x_230) ;  /* 0x0000036000007945 */ /* 0x000fe20003800000 */
[----:B------:R1:W-:Y:S01]  /*3930*/  @P0 STS.128 [R30+0xc000], RZ ;  /* 0x00c000ff1e000388 */ /* 0x0003e20000000c00 */
[----:B------:R-:W-:Y:S01]  /*3940*/  UIMAD UR10, UR32, UR31, UR10 ;  /* 0x0000001f200a72a4 */ /* 0x000fe2000f8e020a */
[----:B------:R-:W-:Y:S02]  /*3950*/  IADD3 R8, P1, R6, UR21, RZ ;  /* 0x0000001506087c10 */ /* 0x000fe4000ff3e0ff */
[----:B------:R1:W-:Y:S03]  /*3960*/  @P0 STS.128 [R30+0xe000], RZ ;  /* 0x00e000ff1e000388 */ /* 0x0003e60000000c00 */
[----:B------:R-:W-:Y:S01]  /*3970*/  MOV R6, UR10 ;  /* 0x0000000a00067c02 */ /* 0x000fe20008000f00 */
[----:B------:R1:W-:Y:S01]  /*3980*/  @P0 STS.128 [R30+0x10000], RZ ;  /* 0x010000ff1e000388 */ /* 0x0003e20000000c00 */
[----:B------:R-:W-:-:S02]  /*3990*/  ULDC.64 UR10, c[0x0][0x260] ;  /* 0x00009800000a7ab9 */ /* 0x000fc40000000a00 */
[----:B------:R-:W-:Y:S01]  /*39a0*/  IADD3.X R9, R7, UR27, R6, P1, !PT ;  /* 0x0000001b07097c10 */ /* 0x000fe20008ffe406 */
[----:B------:R-:W-:-:S04]  /*39b0*/  IMAD R14, R24, UR10, RZ ;  /* 0x0000000a180e7c24 */ /* 0x000fc8000f8e02ff */
[C---:B------:R-:W-:Y:S02]  /*39c0*/  IMAD R14, R18.reuse, UR11, R14 ;  /* 0x0000000b120e7c24 */ /* 0x040fe4000f8e020e */
[----:B------:R-:W-:-:S05]  /*39d0*/  IMAD.WIDE.U32 R8, R18, UR10, R8 ;  /* 0x0000000a12087c25 */ /* 0x000fca000f8e0008 */
[----:B------:R-:W-:Y:S02]  /*39e0*/  IADD3 R14, R9, R14, RZ ;  /* 0x0000000e090e7210 */ /* 0x000fe40007ffe0ff */
[C---:B---3--:R-:W-:Y:S02]  /*39f0*/  IADD3 R5, R15.reuse, 0x8, RZ ;  /* 0x000000080f057810 */ /* 0x048fe40007ffe0ff */
[----:B------:R-:W-:Y:S02]  /*3a00*/  ISETP.GE.AND P6, PT, R15, UR5, PT ;  /* 0x000000050f007c0c */ /* 0x000fe4000bfc6270 */
[----:B------:R-:W-:Y:S01]  /*3a10*/  ISETP.GE.AND P5, PT, R5, UR5, PT ;  /* 0x0000000505007c0c */ /* 0x000fe2000bfa6270 */
[----:B-1----:R-:W-:-:S12]  /*3a20*/  @P0 BRA `(.L_x_231) ;  /* 0x0000000000940947 */ /* 0x002fd80003800000 */
[----:B------:R-:W3:Y:S01]  /*3a30*/  LDL R10, [R1+0x6c] ;  /* 0x00006c00010a7983 */ /* 0x000ee20000100800 */
        /* <DEDUP_REMOVED lines=36> */
.L_x_231:
[----:B------:R-:W-:Y:S05]  /*3c80*/  BSYNC B0 ;  /* 0x0000000000007941 */ /* 0x000fea0003800000 */
.L_x_230:
        /* <DEDUP_REMOVED lines=44> */
.L_x_233:
[----:B------:R-:W-:Y:S05]  /*3f50*/  BSYNC B0 ;  /* 0x0000000000007941 */ /* 0x000fea0003800000 */
.L_x_232:
[----:B------:R-:W-:Y:S01]  /*3f60*/  SHF.R.S32.HI R4, RZ, 0x1f, R15 ;  /* 0x0000001fff047819 */ /* 0x000fe2000001140f */
[C---:B------:R-:W-:Y:S01]  /*3f70*/  IMAD.SHL.U32 R5, R15.reuse, 0x4, RZ ;  /* 0x000000040f057824 */ /* 0x040fe200078e00ff */
[----:B------:R-:W0:Y:S01]  /*3f80*/  LDGDEPBAR ;  /* 0x00000000000079af */ /* 0x000e220000000000 */
[----:B-1-3--:R-:W-:Y:S01]  /*3f90*/  IMAD.MOV.U32 R7, RZ, RZ, 0x7f800000 ;  /* 0x7f800000ff077424 */ /* 0x00afe200078e00ff */
[----:B------:R-:W-:Y:S01]  /*3fa0*/  SHF.L.U64.HI R6, R15, 0x2, R4 ;  /* 0x000000020f067819 */ /* 0x000fe20000010204 */
[----:B------:R-:W-:Y:S01]  /*3fb0*/  ULDC.64 UR22, c[0x0][0x3c8] ;  /* 0x0000f20000167ab9 */ /* 0x000fe20000000a00 */
[----:B------:R-:W-:Y:S01]  /*3fc0*/  IADD3 R4, P0, R5, UR16, RZ ;  /* 0x0000001005047c10 */ /* 0x000fe2000ff1e0ff */
[----:B------:R1:W-:Y:S01]  /*3fd0*/  STL [R1+0x78], R5 ;  /* 0x0000780501007387 */ /* 0x0003e20000100800 */
[----:B------:R-:W-:Y:S02]  /*3fe0*/  UISETP.NE.U32.AND UP1, UPT, UR22, URZ, UPT ;  /* 0x0000003f1600728c */ /* 0x000fe4000bf25070 */
[----:B------:R-:W-:Y:S01]  /*3ff0*/  USHF.R.S32.HI UR10, URZ, 0x1f, UR56 ;  /* 0x0000001f3f0a7899 */ /* 0x000fe20008011438 */
[----:B------:R3:W-:Y:S01]  /*4000*/  STL [R1+0x74], R6 ;  /* 0x0000740601007387 */ /* 0x0007e20000100800 */
[----:B------:R-:W-:Y:S01]  /*4010*/  UISETP.NE.AND.EX UP1, UPT, UR23, URZ, UPT, UP1 ;  /* 0x0000003f1700728c */ /* 0x000fe2000bf25310 */
[----:B------:R-:W-:-:S02]  /*4020*/  ULDC UR27, c[0x0][0x2dc] ;  /* 0x0000b700001b7ab9 */ /* 0x000fc40000000800 */
[----:B------:R-:W5:Y:S01]  /*4030*/  LDL R13, [R1+0x4] ;  /* 0x00000400010d7983 */ /* 0x000f620000100800 */
[----:B------:R-:W-:-:S07]  /*4040*/  ULDC UR19, c[0x0][0x2ec] ;  /* 0x0000bb0000137ab9 */ /* 0x000fce0000000800 */
        /* <DEDUP_REMOVED lines=8> */
[----:B------:R-:W-:Y:S01]  /*40d0*/  PLOP3.LUT P0, PT, PT, PT, UP1, 0x80, 0x0 ;  /* 0x000000000000781c */ /* 0x000fe20003f0f018 */
[----:B------:R-:W-:Y:S01]  /*40e0*/  IMAD.MOV.U32 R240, RZ, RZ, 0x20 ;  /* 0x00000020fff07424 */ /* 0x000fe200078e00ff */
[----:B------:R-:W-:Y:S01]  /*40f0*/  UIADD3 UR21, UR32, UR12, URZ ;  /* 0x0000000c20157290 */ /* 0x000fe2000fffe03f */
[----:B---3--:R-:W-:Y:S01]  /*4100*/  IMAD.MOV.U32 R6, RZ, RZ, 0x7f800000 ;  /* 0x7f800000ff067424 */ /* 0x008fe200078e00ff */
[----:B------:R-:W3:Y:S01]  /*4110*/  @!P6 LDG.E R7, desc[UR6][R4.64] ;  /* 0x000000060407e981 */ /* 0x000ee2000c1e1900 */
[----:B------:R-:W-:Y:S02]  /*4120*/  @UP1 ULEA UR22, UP0, UR10, UR22, 0x2 ;  /* 0x000000160a161291 */ /* 0x000fe4000f80103f */
[----:B------:R-:W-:-:S02]  /*4130*/  @UP1 UIADD3 UR5, UR11, UR5, URZ ;  /* 0x000000050b051290 */ /* 0x000fc4000fffe03f */
[----:B------:R1:W3:Y:S01]  /*4140*/  @!P5 LDG.E R6, desc[UR6][R4.64+0x20] ;  /* 0x000020060406d981 */ /* 0x0002e2000c1e1900 */
        /* <DEDUP_REMOVED lines=25> */
[----:B------:R2:W3:Y:S01]  /*42e0*/  @P0 LDG.E R11, desc[UR6][R4.64] ;  /* 0x00000006040b0981 */ /* 0x0004e2000c1e1900 */
[----:B------:R-:W-:-:S02]  /*42f0*/  CS2R R112, SRZ ;  /* 0x0000000000707805 */ /* 0x000fc4000001ff00 */
[----:B------:R-:W-:Y:S02]  /*4300*/  CS2R R106, SRZ ;  /* 0x00000000006a7805 */ /* 0x000fe4000001ff00 */
[----:B------:R-:W-:Y:S01]  /*4310*/  CS2R R104, SRZ ;  /* 0x0000000000687805 */ /* 0x000fe2000001ff00 */
[----:B------:R-:W1:Y:S01]  /*4320*/  LDSM.16.M88.4 R168, [R252+0x800] ;  /* 0x00080000fca8783b */ /* 0x000e620000000200 */
[----:B------:R-:W-:Y:S02]  /*4330*/  CS2R R102, SRZ ;  /* 0x0000000000667805 */ /* 0x000fe4000001ff00 */
[----:B------:R-:W-:Y:S02]  /*4340*/  CS2R R100, SRZ ;  /* 0x0000000000647805 */ /* 0x000fe4000001ff00 */
[----:B------:R-:W-:Y:S01]  /*4350*/  CS2R R62, SRZ ;  /* 0x00000000003e7805 */ /* 0x000fe2000001ff00 */
[----:B------:R-:W1:Y:S01]  /*4360*/  LDSM.16.M88.4 R196, [R252+0x2000] ;  /* 0x00200000fcc4783b */ /* 0x000e620000000200 */
        /* <DEDUP_REMOVED lines=14> */
[----:B------:R-:W-:Y:S02]  /*4450*/  CS2R R42, SRZ ;  /* 0x00000000002a7805 */ /* 0x000fe4000001ff00 */
[----:B------:R-:W-:-:S02]  /*4460*/  CS2R R40, SRZ ;  /* 0x0000000000287805 */ /* 0x000fc4000001ff00 */
[----:B--2---:R-:W-:Y:S02]  /*4470*/  LEA.HI R5, R28, R29, RZ, 0x4 ;  /* 0x0000001d1c057211 */ /* 0x004fe400078f20ff */
[----:B------:R-:W-:Y:S02]  /*4480*/  CS2R R38, SRZ ;  /* 0x0000000000267805 */ /* 0x000fe4000001ff00 */
[----:B------:R-:W-:Y:S02]  /*4490*/  LOP3.LUT R4, R25, 0xfffffff8, RZ, 0xc0, !PT ;  /* 0xfffffff819047812 */ /* 0x000fe400078ec0ff */
[----:B------:R-:W-:Y:S02]  /*44a0*/  CS2R R36, SRZ ;  /* 0x0000000000247805 */ /* 0x000fe4000001ff00 */
[----:B----4-:R-:W-:Y:S02]  /*44b0*/  CS2R R30, SRZ ;  /* 0x00000000001e7805 */ /* 0x010fe4000001ff00 */
[----:B------:R-:W-:-:S02]  /*44c0*/  CS2R R34, SRZ ;  /* 0x0000000000227805 */ /* 0x000fc4000001ff00 */
[----:B------:R-:W-:Y:S01]  /*44d0*/  CS2R R32, SRZ ;  /* 0x0000000000207805 */ /* 0x000fe2000001ff00 */
[----:B------:R-:W-:Y:S01]  /*44e0*/  IMAD.IADD R4, R29, 0x1, -R4 ;  /* 0x000000011d047824 */ /* 0x000fe200078e0a04 */
[----:B------:R-:W-:Y:S02]  /*44f0*/  CS2R R26, SRZ ;  /* 0x00000000001a7805 */ /* 0x000fe4000001ff00 */
[----:B------:R-:W-:Y:S02]  /*4500*/  CS2R R22, SRZ ;  /* 0x0000000000167805 */ /* 0x000fe4000001ff00 */
[----:B------:R-:W-:Y:S01]  /*4510*/  CS2R R20, SRZ ;  /* 0x0000000000147805 */ /* 0x000fe2000001ff00 */
[C---:B------:R-:W-:Y:S01]  /*4520*/  IMAD.SHL.U32 R9, R4.reuse, 0x40, RZ ;  /* 0x0000004004097824 */ /* 0x040fe200078e00ff */
[----:B------:R-:W-:Y:S01]  /*4530*/  LOP3.LUT P1, RZ, R4, 0x2, RZ, 0xc0, !PT ;  /* 0x0000000204ff7812 */ /* 0x000fe2000782c0ff */
[----:B------:R-:W-:Y:S01]  /*4540*/  ULDC UR24, c[0x0][0x2d0] ;  /* 0x0000b40000187ab9 */ /* 0x000fe20000000800 */
[----:B------:R-:W-:-:S02]  /*4550*/  ULDC UR25, c[0x0][0x398] ;  /* 0x0000e60000197ab9 */ /* 0x000fc40000000800 */
[----:B------:R-:W-:-:S05]  /*4560*/  SEL R240, R240, 0xffffffe0, !P1 ;  /* 0xffffffe0f0f07807 */ /* 0x000fca0004800000 */
[----:B------:R-:W-:-:S05]  /*4570*/  IMAD.IADD R240, R240, 0x1, R252 ;  /* 0x00000001f0f07824 */ /* 0x000fca00078e02fc */
[----:B------:R-:W2:Y:S04]  /*4580*/  LDSM.16.M88.4 R172, [R240] ;  /* 0x00000000f0ac783b */ /* 0x000ea80000000200 */
[----:B------:R-:W4:Y:S04]  /*4590*/  LDSM.16.M88.4 R176, [R240+0x800] ;  /* 0x00080000f0b0783b */ /* 0x000f280000000200 */
[----:B------:R-:W1:Y:S04]  /*45a0*/  LDSM.16.M88.4 R204, [R240+0x2000] ;  /* 0x00200000f0cc783b */ /* 0x000e680000000200 */
[----:B------:R-:W1:Y:S04]  /*45b0*/  LDSM.16.M88.4 R208, [R240+0x2800] ;  /* 0x00280000f0d0783b */ /* 0x000e680000000200 */
[----:B------:R-:W1:Y:S04]  /*45c0*/  LDSM.16.M88.4 R236, [R240+0x4000] ;  /* 0x00400000f0ec783b */ /* 0x000e680000000200 */
[----:B------:R-:W1:Y:S01]  /*45d0*/  LDSM.16.M88.4 R240, [R240+0x4800] ;  /* 0x00480000f0f0783b */ /* 0x000e620000000200 */
[----:B------:R-:W2:Y:S01]  /*45e0*/  @P0 MUFU.RCP R10, UR5 ;  /* 0x00000005000a0d08 */ /* 0x000ea20008001000 */
[----:B------:R-:W-:Y:S01]  /*45f0*/  UIADD3 UR22, -UR8, 0x40, UR21 ;  /* 0x0000004008167890 */ /* 0x000fe2000fffe115 */
[----:B------:R-:W-:Y:S01]  /*4600*/  UMOV UR5, URZ ;  /* 0x0000003f00057c82 */ /* 0x000fe20008000000 */
[----:B------:R-:W-:-:S02]  /*4610*/  UIADD3 UR23, UR32, 0x40, URZ ;  /* 0x0000004020177890 */ /* 0x000fc4000fffe03f */
[----:B------:R-:W-:Y:S01]  /*4620*/  UIADD3 UR22, UR22, -UR42, URZ ;  /* 0x8000002a16167290 */ /* 0x000fe2000fffe03f */
[----:B------:R-:W-:Y:S01]  /*4630*/  UMOV UR13, UR60 ;  /* 0x0000003c000d7c82 */ /* 0x000fe20008000000 */
[----:B-----5:R-:W1:Y:S04]  /*4640*/  LDSM.16.M88.4 R156, [R13] ;  /* 0x000000000d9c783b */ /* 0x020e680000000200 */
[----:B------:R-:W1:Y:S04]  /*4650*/  LDSM.16.M88.4 R160, [R13+0x800] ;  /* 0x000800000da0783b */ /* 0x000e680000000200 */
[----:B------:R-:W1:Y:S04]  /*4660*/  LDSM.16.M88.4 R188, [R13+0x2000] ;  /* 0x002000000dbc783b */ /* 0x000e680000000200 */
[----:B------:R-:W1:Y:S04]  /*4670*/  LDSM.16.M88.4 R192, [R13+0x2800] ;  /* 0x002800000dc0783b */ /* 0x000e680000000200 */
[----:B------:R-:W1:Y:S04]  /*4680*/  LDSM.16.M88.4 R220, [R13+0x4000] ;  /* 0x004000000ddc783b */ /* 0x000e680000000200 */
[----:B------:R-:W1:Y:S04]  /*4690*/  LDSM.16.M88.4 R224, [R13+0x4800] ;  /* 0x004800000de0783b */ /* 0x000e680000000200 */
[----:B---3--:R3:W-:Y:S04]  /*46a0*/  STL [R1+0x64], R7 ;  /* 0x0000640701007387 */ /* 0x0087e80000100800 */
[----:B------:R5:W-:Y:S01]  /*46b0*/  STL [R1+0x68], R6 ;  /* 0x0000680601007387 */ /* 0x000be20000100800 */
[----:B---3--:R-:W-:-:S04]  /*46c0*/  SHF.R.S32.HI R7, RZ, 0x4, R5 ;  /* 0x00000004ff077819 */ /* 0x008fc80000011405 */
[----:B------:R-:W-:Y:S02]  /*46d0*/  LEA.HI R5, R5, R7, RZ, 0x1 ;  /* 0x0000000705057211 */ /* 0x000fe400078f08ff */
[----:B-----5:R-:W-:Y:S02]  /*46e0*/  LEA.HI R6, R28, R29, RZ, 0x7 ;  /* 0x0000001d1c067211 */ /* 0x020fe400078f38ff */
[----:B------:R-:W-:Y:S02]  /*46f0*/  LOP3.LUT R8, R5, 0xfffffffe, RZ, 0xc0, !PT ;  /* 0xfffffffe05087812 */ /* 0x000fe400078ec0ff */
[----:B------:R-:W-:Y:S02]  /*4700*/  SHF.R.S32.HI R5, RZ, 0x7, R6 ;  /* 0x00000007ff057819 */ /* 0x000fe40000011406 */
[----:B------:R-:W-:Y:S01]  /*4710*/  LOP3.LUT R6, R9, 0x1c0, RZ, 0xc0, !PT ;  /* 0x000001c009067812 */ /* 0x000fe200078ec0ff */
[----:B------:R-:W-:-:S03]  /*4720*/  IMAD.IADD R7, R7, 0x1, -R8 ;  /* 0x0000000107077824 */ /* 0x000fc600078e0a08 */
[----:B------:R-:W-:Y:S01]  /*4730*/  LOP3.LUT R8, R6, 0x8, R25, 0xf8, !PT ;  /* 0x0000000806087812 */ /* 0x000fe200078ef819 */
[----:B------:R-:W-:Y:S01]  /*4740*/  IMAD.SHL.U32 R7, R7, 0x200, RZ ;  /* 0x0000020007077824 */ /* 0x000fe200078e00ff */
[----:B------:R-:W-:Y:S01]  /*4750*/  SHF.R.U32.HI R6, RZ, 0x3, R6 ;  /* 0x00000003ff067819 */ /* 0x000fe20000011606 */
[C---:B------:R-:W-:Y:S02]  /*4760*/  IMAD.SHL.U32 R9, R5.reuse, 0x20, RZ ;  /* 0x0000002005097824 */ /* 0x040fe400078e00ff */
[----:B------:R-:W-:Y:S01]  /*4770*/  IMAD R5, R5, 0x800, R7 ;  /* 0x0000080005057824 */ /* 0x000fe200078e0207 */
[----:B------:R-:W-:Y:S01]  /*4780*/  LOP3.LUT R8, R8, R6, RZ, 0x3c, !PT ;  /* 0x0000000608087212 */ /* 0x000fe200078e3cff */
[----:B------:R-:W-:-:S04]  /*4790*/  IMAD.SHL.U32 R29, R29, 0x2, RZ ;  /* 0x000000021d1d7824 */ /* 0x000fc800078e00ff */
[----:B------:R-:W-:Y:S01]  /*47a0*/  IMAD.IADD R4, R5, 0x1, R8 ;  /* 0x0000000105047824 */ /* 0x000fe200078e0208 */
[----:B------:R-:W-:Y:S01]  /*47b0*/  LOP3.LUT R9, R9, 0x6, R29, 0xf8, !PT ;  /* 0x0000000609097812 */ /* 0x000fe200078ef81d */
[----:B------:R-:W-:-:S03]  /*47c0*/  IMAD.U32 R6, RZ, RZ, UR49 ;  /* 0x00000031ff067e24 */ /* 0x000fc6000f8e00ff */
[----:B------:R-:W-:Y:S01]  /*47d0*/  LEA R14, R4, UR4, 0x1 ;  /* 0x00000004040e7c11 */ /* 0x000fe2000f8e08ff */
[----:B------:R-:W-:-:S04]  /*47e0*/  IMAD R12, R6, 0x40, R9 ;  /* 0x00000040060c7824 */ /* 0x000fc800078e0209 */
[----:B------:R3:W1:Y:S04]  /*47f0*/  LDSM.16.M88.4 R148, [R14+0x12000] ;  /* 0x012000000e94783b */ /* 0x0006680000000200 */
[----:B------:R3:W1:Y:S04]  /*4800*/  LDSM.16.M88.4 R152, [R14+0x12800] ;  /* 0x012800000e98783b */ /* 0x0006680000000200 */
[----:B------:R3:W1:Y:S04]  /*4810*/  LDSM.16.M88.4 R180, [R14+0x14000] ;  /* 0x014000000eb4783b */ /* 0x0006680000000200 */
[----:B------:R3:W1:Y:S04]  /*4820*/  LDSM.16.M88.4 R184, [R14+0x14800] ;  /* 0x014800000eb8783b */ /* 0x0006680000000200 */
[----:B------:R3:W1:Y:S04]  /*4830*/  LDSM.16.M88.4 R212, [R14+0x16000] ;  /* 0x016000000ed4783b */ /* 0x0006680000000200 */
[----:B------:R3:W1:Y:S01]  /*4840*/  LDSM.16.M88.4 R216, [R14+0x16800] ;  /* 0x016800000ed8783b */ /* 0x0006620000000200 */
[----:B------:R-:W-:-:S05]  /*4850*/  IADD3 R4, R15, -UR12, -R12 ;  /* 0x8000000c0f047c10 */ /* 0x000fca000fffe80c */
[----:B------:R-:W-:Y:S01]  /*4860*/  VIADD R4, R4, UR8 ;  /* 0x0000000804047c36 */ /* 0x000fe20008000000 */
[----:B------:R3:W-:Y:S04]  /*4870*/  STL [R1+0x38], R12 ;  /* 0x0000380c01007387 */ /* 0x0007e80000100800 */
[----:B------:R3:W-:Y:S04]  /*4880*/  STL [R1], R14 ;  /* 0x0000000e01007387 */ /* 0x0007e80000100800 */
[----:B------:R3:W-:Y:S01]  /*4890*/  STL [R1+0x88], R4 ;  /* 0x0000880401007387 */ /* 0x0007e20000100800 */
[----:B--2---:R-:W-:-:S05]  /*48a0*/  @P0 FMUL.FTZ R5, R11, R10 ;  /* 0x0000000a0b050220 */ /* 0x004fca0000410000 */
[----:B------:R-:W-:Y:S02]  /*48b0*/  @P0 R2UR UR10, R5 ;  /* 0x00000000050a02ca */ /* 0x000fe400000e0000 */
[----:B------:R-:W-:Y:S02]  /*48c0*/  CS2R R28, SRZ ;  /* 0x00000000001c7805 */ /* 0x000fe4000001ff00 */
[----:B------:R-:W-:-:S09]  /*48d0*/  CS2R R24, SRZ ;  /* 0x0000000000187805 */ /* 0x000fd2000001ff00 */
[----:B----4-:R-:W-:-:S05]  /*48e0*/  @UP1 UMOV UR5, UR10 ;  /* 0x0000000a00051c82 */ /* 0x010fca0008000000 */
.L_x_238:
[----:B------:R-:W2:Y:S01]  /*48f0*/  LDL R79, [R1] ;  /* 0x00000000014f7983 */ /* 0x000ea20000100800 */
[----:B------:R-:W-:Y:S01]  /*4900*/  USHF.L.U32 UR10, UR9, 0x6, URZ ;  /* 0x00000006090a7899 */ /* 0x000fe2000800063f */
[----:B------:R-:W-:Y:S02]  /*4910*/  UMOV UR11, UR60 ;  /* 0x0000003c000b7c82 */ /* 0x000fe40008000000 */
[----:B------:R-:W4:Y:S01]  /*4920*/  LDL R249, [R1+0x8] ;  /* 0x0000080001f97983 */ /* 0x000f220000100800 */
[----:B------:R-:W-:Y:S03]  /*4930*/  UISETP.GE.AND UP0, UPT, UR10, UR22, UPT ;  /* 0x000000160a00728c */ /* 0x000fe6000bf06270 */
[----:B---3--:R-:W3:Y:S04]  /*4940*/  LDL R78, [R1+0x4] ;  /* 0x00000400014e7983 */ /* 0x008ee80000100800 */
[----:B------:R-:W3:Y:S04]  /*4950*/  LDL R248, [R1+0xc] ;  /* 0x00000c0001f87983 */ /* 0x000ee80000100800 */
[----:B------:R-:W3:Y:S04]  /*4960*/  LDL R247, [R1+0x18] ;  /* 0x0000180001f77983 */ /* 0x000ee80000100800 */
[----:B------:R-:W3:Y:S04]  /*4970*/  LDL R77, [R1+0x10] ;  /* 0x00001000014d7983 */ /* 0x000ee80000100800 */
[----:B------:R-:W3:Y:S04]  /*4980*/  LDL R246, [R1+0x14] ;  /* 0x0000140001f67983 */ /* 0x000ee80000100800 */
[----:B------:R-:W0:Y:S04]  /*4990*/  LDGDEPBAR ;  /* 0x00000000000079af */ /* 0x000e280000000000 */
[----:B------:R-:W3:Y:S01]  /*49a0*/  LDL R76, [R1+0x88] ;  /* 0x00008800014c7983 */ /* 0x000ee20000100800 */
[----:B------:R-:W-:Y:S04]  /*49b0*/  DEPBAR.LE SB0, 0x0 ;  /* 0x000080000000791a */ /* 0x000fe80000000000 */
[----:B------:R-:W-:Y:S06]  /*49c0*/  BAR.SYNC.DEFER_BLOCKING 0x0 ;  /* 0x0000000000007b1d */ /* 0x000fec0000010000 */
[----:B--2---:R-:W-:Y:S04]  /*49d0*/  LDSM.16.M88.4 R8, [R79+0xc000] ;  /* 0x00c000004f08783b */ /* 0x004fe80000000200 */
[----:B----4-:R-:W2:Y:S04]  /*49e0*/  LDSM.16.M88.4 R16, [R249] ;  /* 0x00000000f910783b */ /* 0x010ea80000000200 */
        /* <DEDUP_REMOVED lines=79> */
[----:B------:R2:W3:Y:S04]  /*4ee0*/  LDSM.16.M88.4 R72, [R77+0x4800] ;  /* 0x004800004d48783b */ /* 0x0004e80000000200 */
[----:B--2---:R-:W2:Y:S01]  /*4ef0*/  LDL R77, [R1+0x78] ;  /* 0x00007800014d7983 */ /* 0x004ea20000100800 */
[C---:B---3--:R-:W-:Y:S06]  /*4f00*/  HMMA.16816.F32 R12, R68.reuse, R72, R12 ;  /* 0x00000048440c723c */ /* 0x048fec000000180c */
[----:B------:R-:W-:Y:S05]  /*4f10*/  HMMA.16816.F32 R16, R68, R74, R16 ;  /* 0x0000004a4410723c */ /* 0x000fea0000001810 */
[----:B------:R-:W-:Y:S02]  /*4f20*/  VIADD R72, R76, UR10 ;  /* 0x0000000a4c487c36 */ /* 0x000fe40008000000 */
[----:B------:R-:W3:Y:S04]  /*4f30*/  LDL R76, [R1+0x74] ;  /* 0x00007400014c7983 */ /* 0x000ee80000100800 */
[----:B------:R-:W-:Y:S01]  /*4f40*/  IABS R71, R72 ;  /* 0x0000004800477213 */ /* 0x000fe20000000000 */
[C---:B------:R-:W-:Y:S02]  /*4f50*/  VIADD R68, R72.reuse, 0x8 ;  /* 0x0000000848447836 */ /* 0x040fe40000000000 */
[C---:B------:R-:W-:Y:S01]  /*4f60*/  VIADD R69, R72.reuse, 0xfffffff8 ;  /* 0xfffffff848457836 */ /* 0x040fe20000000000 */
[----:B------:R-:W-:Y:S01]  /*4f70*/  I2FP.F32.S32 R71, R71 ;  /* 0x0000004700477245 */ /* 0x000fe20000201400 */
[----:B------:R-:W-:Y:S01]  /*4f80*/  VIADD R70, R72, 0xffffffff ;  /* 0xffffffff48467836 */ /* 0x000fe20000000000 */
[----:B------:R-:W-:Y:S01]  /*4f90*/  ISETP.GE.AND P0, PT, R68, RZ, PT ;  /* 0x000000ff4400720c */ /* 0x000fe20003f06270 */
[C---:B------:R-:W-:Y:S01]  /*4fa0*/  VIADD R74, R72.reuse, 0xfffffff0 ;  /* 0xfffffff0484a7836 */ /* 0x040fe20000000000 */
[----:B------:R-:W-:Y:S01]  /*4fb0*/  ISETP.GE.AND P1, PT, R69, RZ, PT ;  /* 0x000000ff4500720c */ /* 0x000fe20003f26270 */
[----:B------:R-:W-:Y:S01]  /*4fc0*/  VIADD R73, R72, 0xffffffef ;  /* 0xffffffef48497836 */ /* 0x000fe20000000000 */
[----:B------:R-:W-:Y:S01]  /*4fd0*/  ISETP.GE.AND P2, PT, R70, RZ, PT ;  /* 0x000000ff4600720c */ /* 0x000fe20003f46270 */
[C---:B------:R-:W-:Y:S01]  /*4fe0*/  FFMA.FTZ R4, R71.reuse, -UR5, R4 ;  /* 0x8000000547047c23 */ /* 0x040fe20008010004 */
[----:B------:R-:W-:Y:S01]  /*4ff0*/  ISETP.GE.AND P4, PT, R74, RZ, PT ;  /* 0x000000ff4a00720c */ /* 0x000fe20003f86270 */
[----:B------:R-:W-:Y:S01]  /*5000*/  FFMA.FTZ R10, R71, -UR5, R10 ;  /* 0x80000005470a7c23 */ /* 0x000fe2000801000a */
[----:B------:R-:W-:Y:S01]  /*5010*/  ISETP.GE.AND P3, PT, R73, RZ, PT ;  /* 0x000000ff4900720c */ /* 0x000fe20003f66270 */
[C---:B------:R-:W-:Y:S04]  /*5020*/  VIADD R71, R72.reuse, 0xffffffe8 ;  /* 0xffffffe848477836 */ /* 0x040fe80000000000 */
[C---:B------:R-:W-:Y:S02]  /*5030*/  @!P0 IADD3 R68, -R72.reuse, -0x8, RZ ;  /* 0xfffffff848448810 */ /* 0x040fe40007ffe1ff */
[C---:B------:R-:W-:Y:S02]  /*5040*/  @!P1 IADD3 R69, -R72.reuse, 0x8, RZ ;  /* 0x0000000848459810 */ /* 0x040fe40007ffe1ff */
[----:B------:R-:W-:Y:S02]  /*5050*/  I2FP.F32.S32 R68, R68 ;  /* 0x0000004400447245 */ /* 0x000fe40000201400 */
[----:B------:R-:W-:Y:S02]  /*5060*/  @!P2 IADD3 R70, -R72, 0x1, RZ ;  /* 0x000000014846a810 */ /* 0x000fe40007ffe1ff */
[----:B------:R-:W-:Y:S01]  /*5070*/  I2FP.F32.S32 R69, R69 ;  /* 0x0000004500457245 */ /* 0x000fe20000201400 */
[----:B------:R-:W-:Y:S01]  /*5080*/  FFMA.FTZ R6, R68, -UR5, R6 ;  /* 0x8000000544067c23 */ /* 0x000fe20008010006 */
[----:B------:R-:W-:Y:S01]  /*5090*/  I2FP.F32.S32 R70, R70 ;  /* 0x0000004600467245 */ /* 0x000fe20000201400 */
[C---:B------:R-:W-:Y:S01]  /*50a0*/  VIADD R68, R72.reuse, 0x7 ;  /* 0x0000000748447836 */ /* 0x040fe20000000000 */
[----:B------:R-:W-:Y:S01]  /*50b0*/  ISETP.GE.AND P2, PT, R71, RZ, PT ;  /* 0x000000ff4700720c */ /* 0x000fe20003f46270 */
[C---:B------:R-:W-:Y:S01]  /*50c0*/  FFMA.FTZ R8, R69.reuse, -UR5, R8 ;  /* 0x8000000545087c23 */ /* 0x040fe20008010008 */
[----:B------:R-:W-:Y:S01]  /*50d0*/  @!P4 IADD3 R74, -R72, 0x10, RZ ;  /* 0x00000010484ac810 */ /* 0x000fe20007ffe1ff */
[----:B------:R-:W-:Y:S01]  /*50e0*/  FFMA.FTZ R14, R69, -UR5, R14 ;  /* 0x80000005450e7c23 */ /* 0x000fe2000801000e */
[----:B------:R-:W-:Y:S01]  /*50f0*/  ISETP.GE.AND P0, PT, R68, RZ, PT ;  /* 0x000000ff4400720c */ /* 0x000fe20003f06270 */
[C---:B------:R-:W-:Y:S01]  /*5100*/  VIADD R69, R72.reuse, 0xfffffff7 ;  /* 0xfffffff748457836 */ /* 0x040fe20000000000 */
[----:B------:R-:W-:Y:S01]  /*5110*/  @!P3 IADD3 R73, -R72, 0x11, RZ ;  /* 0x000000114849b810 */ /* 0x000fe20007ffe1ff */
[C---:B------:R-:W-:Y:S01]  /*5120*/  FFMA.FTZ R5, R70.reuse, -UR5, R5 ;  /* 0x8000000546057c23 */ /* 0x040fe20008010005 */
[----:B------:R-:W-:Y:S01]  /*5130*/  I2FP.F32.S32 R74, R74 ;  /* 0x0000004a004a7245 */ /* 0x000fe20000201400 */
[----:B------:R-:W-:Y:S01]  /*5140*/  FFMA.FTZ R11, R70, -UR5, R11 ;  /* 0x80000005460b7c23 */ /* 0x000fe2000801000b */
[----:B------:R-:W-:Y:S01]  /*5150*/  ISETP.GE.AND P5, PT, R69, RZ, PT ;  /* 0x000000ff4500720c */ /* 0x000fe20003fa6270 */
[----:B------:R-:W-:Y:S01]  /*5160*/  VIADD R70, R72, 0xffffffe7 ;  /* 0xffffffe748467836 */ /* 0x000fe20000000000 */
[----:B------:R-:W-:Y:S01]  /*5170*/  I2FP.F32.S32 R73, R73 ;  /* 0x0000004900497245 */ /* 0x000fe20000201400 */
[----:B------:R-:W-:Y:S01]  /*5180*/  FFMA.FTZ R12, R74, -UR5, R12 ;  /* 0x800000054a0c7c23 */ /* 0x000fe2000801000c */
[----:B------:R-:W-:Y:S01]  /*5190*/  @!P2 IADD3 R71, -R72, 0x18, RZ ;  /* 0x000000184847a810 */ /* 0x000fe20007ffe1ff */
[----:B------:R-:W-:Y:S01]  /*51a0*/  FFMA.FTZ R18, R74, -UR5, R18 ;  /* 0x800000054a127c23 */ /* 0x000fe20008010012 */
[----:B------:R-:W-:Y:S01]  /*51b0*/  ISETP.GE.AND P1, PT, R70, RZ, PT ;  /* 0x000000ff4600720c */ /* 0x000fe20003f26270 */
[C---:B------:R-:W-:Y:S01]  /*51c0*/  FFMA.FTZ R13, R73.reuse, -UR5, R13 ;  /* 0x80000005490d7c23 */ /* 0x040fe2000801000d */
[C---:B------:R-:W-:Y:S01]  /*51d0*/  @!P0 IADD3 R68, -R72.reuse, -0x7, RZ ;  /* 0xfffffff948448810 */ /* 0x040fe20007ffe1ff */
[----:B------:R-:W-:Y:S01]  /*51e0*/  FFMA.FTZ R19, R73, -UR5, R19 ;  /* 0x8000000549137c23 */ /* 0x000fe20008010013 */
[----:B------:R-:W-:Y:S02]  /*51f0*/  I2FP.F32.S32 R71, R71 ;  /* 0x0000004700477245 */ /* 0x000fe40000201400 */
[----:B------:R-:W-:Y:S02]  /*5200*/  I2FP.F32.S32 R75, R68 ;  /* 0x00000044004b7245 */ /* 0x000fe40000201400 */
[C---:B------:R-:W-:Y:S01]  /*5210*/  @!P5 IADD3 R69, -R72.reuse, 0x9, RZ ;  /* 0x000000094845d810 */ /* 0x040fe20007ffe1ff */
[----:B------:R-:W-:Y:S02]  /*5220*/  FFMA.FTZ R16, R71, -UR5, R16 ;  /* 0x8000000547107c23 */ /* 0x000fe40008010010 */
[----:B------:R-:W-:Y:S02]  /*5230*/  FFMA.FTZ R7, R75, -UR5, R7 ;  /* 0x800000054b077c23 */ /* 0x000fe40008010007 */
[----:B------:R-:W-:Y:S02]  /*5240*/  @!P1 IADD3 R70, -R72, 0x19, RZ ;  /* 0x0000001948469810 */ /* 0x000fe40007ffe1ff */
[----:B------:R-:W-:Y:S02]  /*5250*/  I2FP.F32.S32 R72, R69 ;  /* 0x0000004500487245 */ /* 0x000fe40000201400 */
[----:B------:R-:W-:Y:S03]  /*5260*/  I2FP.F32.S32 R70, R70 ;  /* 0x0000004600467245 */ /* 0x000fe60000201400 */
[C---:B------:R-:W-:Y:S01]  /*5270*/  FFMA.FTZ R9, R72.reuse, -UR5, R9 ;  /* 0x8000000548097c23 */ /* 0x040fe20008010009 */
[----:B------:R-:W-:Y:S01]  /*5280*/  FFMA.FTZ R15, R72, -UR5, R15 ;  /* 0x80000005480f7c23 */ /* 0x000fe2000801000f */
[----:B------:R-:W-:Y:S01]  /*5290*/  FFMA.FTZ R17, R70, -UR5, R17 ;  /* 0x8000000546117c23 */ /* 0x000fe20008010011 */
[----:B--2---:R-:W-:Y:S04]  /*52a0*/  IADD3 R68, P0, R77, UR18, RZ ;  /* 0x000000124d447c10 */ /* 0x004fe8000ff1e0ff */
[----:B---3--:R-:W-:Y:S02]  /*52b0*/  IADD3.X R69, R76, UR17, RZ, P0, !PT ;  /* 0x000000114c457c10 */ /* 0x008fe400087fe4ff */
[----:B------:R-:W-:Y:S03]  /*52c0*/  PLOP3.LUT P0, PT, PT, PT, UP0, 0x80, 0x0 ;  /* 0x000000000000781c */ /* 0x000fe60003f0f008 */
[----:B-----5:R2:W5:Y:S04]  /*52d0*/  LDG.E R81, desc[UR6][R68.64] ;  /* 0x0000000644517981 */ /* 0x020568000c1e1900 */
[----:B------:R2:W5:Y:S06]  /*52e0*/  LDG.E R80, desc[UR6][R68.64+0x20] ;  /* 0x0000200644507981 */ /* 0x00056c000c1e1900 */
[----:B------:R-:W-:Y:S05]  /*52f0*/  @!P0 BRA `(.L_x_234) ;  /* 0x0000000000248947 */ /* 0x000fea0003800000 */
[----:B------:R-:W-:Y:S01]  /*5300*/  UIADD3 UR14, UR13, UR21, -UR8 ;  /* 0x000000150d0e7290 */ /* 0x000fe2000fffe808 */
[----:B--2---:R-:W-:Y:S01]  /*5310*/  IMAD.U32 R68, RZ, RZ, UR23 ;  /* 0x00000017ff447e24 */ /* 0x004fe2000f8e00ff */
[----:B------:R-:W-:Y:S04]  /*5320*/  UIADD3 UR11, UR10, 0x40, URZ ;  /* 0x000000400a0b7890 */ /* 0x000fe8000fffe03f */
[----:B------:R-:W-:Y:S01]  /*5330*/  ISETP.LT.AND P0, PT, R68, UR8, PT ;  /* 0x0000000844007c0c */ /* 0x000fe2000bf01270 */
[----:B------:R-:W-:Y:S03]  /*5340*/  UISETP.GE.AND UP0, UPT, UR11, UR14, UPT ;  /* 0x0000000e0b00728c */ /* 0x000fe6000bf06270 */
[----:B------:R-:W-:Y:S03]  /*5350*/  UMOV UR11, UR13 ;  /* 0x0000000d000b7c82 */ /* 0x000fe60008000000 */
[----:B------:R-:W-:Y:S11]  /*5360*/  PLOP3.LUT P1, PT, PT, PT, UP0, 0x80, 0x0 ;  /* 0x000000000000781c */ /* 0x000ff60003f2f008 */
[----:B------:R-:W-:Y:S02]  /*5370*/  @!UPT UIADD3 URZ, URZ, URZ, URZ ;  /* 0x0000003f3f3ff290 */ /* 0x000fe4000fffe03f */
[----:B------:R-:W-:Y:S05]  /*5380*/  @!P1 BRA P0, `(.L_x_235) ;  /* 0x0000000400189947 */ /* 0x000fea0000000000 */
.L_x_234:
[----:B--2---:R-:W2:Y:S01]  /*5390*/  LDL R68, [R1+0x84] ;  /* 0x0000840001447983 */ /* 0x004ea20000100800 */
[----:B------:R-:W-:Y:S02]  /*53a0*/  UIADD3 UR14, UR8, 0x1, -UR12 ;  /* 0x00000001080e7890 */ /* 0x000fe4000fffe80c */
[----:B------:R-:W-:Y:S01]  /*53b0*/  UIADD3 UR13, -UR11, UR8, -UR12 ;  /* 0x000000080b0d7290 */ /* 0x000fe2000fffe90c */
[----:B------:R-:W3:Y:S02]  /*53c0*/  LDL R78, [R1+0x38] ;  /* 0x00003800014e7983 */ /* 0x000ee40000100800 */
[----:B---3--:R-:W-:Y:S02]  /*53d0*/  VIADD R77, R78, 0x1 ;  /* 0x000000014e4d7836 */ /* 0x008fe40000000000 */
        /* <DEDUP_REMOVED lines=10> */
[----:B------:R-:W-:Y:S01]  /*5480*/  VIADD R72, R78, 0x18 ;  /* 0x000000184e487836 */ /* 0x000fe20000000000 */
[----:B------:R-:W-:Y:S01]  /*5490*/  VIADDMNMX R68, R70, R68, UR8, PT ;  /* 0x0000000846447e46 */ /* 0x000fe2000b800144 */
[----:B------:R-:W-:Y:S01]  /*54a0*/  VIADD R71, R78, 0x19 ;  /* 0x000000194e477836 */ /* 0x000fe20000000000 */
[-C--:B------:R-:W-:Y:S02]  /*54b0*/  ISETP.GE.AND P5, PT, R76, R69.reuse, PT ;  /* 0x000000454c00720c */ /* 0x080fe40003fa6270 */
        /* <DEDUP_REMOVED lines=22> */
[-C--:B------:R-:W-:Y:S02]  /*5620*/  ISETP.GE.AND P6, PT, R77, R69.reuse, PT ;  /* 0x000000454d00720c */ /* 0x080fe40003fc6270 */
        /* <DEDUP_REMOVED lines=28> */
.L_x_235:
        /* <DEDUP_REMOVED lines=297> */
.L_x_236:
        /* <DEDUP_REMOVED lines=430> */
.L_x_237:
        /* <DEDUP_REMOVED lines=176> */
.L_x_239:
        /* <DEDUP_REMOVED lines=20> */
.L_x_240:
        /* <DEDUP_REMOVED lines=53> */
.L_x_242:
[----:B------:R-:W-:Y:S05]  /*94f0*/  BSYNC B0 ;  /* 0x0000000000007941 */ /* 0x000fea0003800000 */
.L_x_241:
        /* <DEDUP_REMOVED lines=20> */
.L_x_244:
[----:B------:R-:W-:Y:S05]  /*9640*/  BSYNC B0 ;  /* 0x0000000000007941 */ /* 0x000fea0003800000 */
.L_x_243:
        /* <DEDUP_REMOVED lines=35> */
.L_x_246:
[----:B------:R-:W-:Y:S05]  /*9880*/  BSYNC B0 ;  /* 0x0000000000007941 */ /* 0x000fea0003800000 */
.L_x_245:
        /* <DEDUP_REMOVED lines=19> */
.L_x_217:
[----:B------:R-:W-:Y:S05]  /*99c0*/  BSYNC B1 ;  /* 0x0000000000017941 */ /* 0x000fea0003800000 */
.L_x_203:
        /* <DEDUP_REMOVED lines=8> */
.L_x_247:
[----:B------:R-:W-:Y:S05]  /*9a50*/  EXIT ;  /* 0x000000000000794d */ /* 0x000fea0003800000 */
.L_x_249:
        /* <DEDUP_REMOVED lines=10> */
.L_x_1587:


//--------------------- .text._ZN5flash44flash_bwd_dq_dk_dv_loop_seqk_parallel_kernelI23Flash_bwd_kernel_traitsILi192ELi64ELi64ELi8ELi4ELi2ELi2ELb0ELb0EN7cutlass6half_tE19Flash_kernel_traitsILi192ELi64ELi64ELi8ES3_EELb0ELb0ELb0ELb0ELb0ELb0ELb0EEEvNS_16Flash_bwd_paramsE --------------------------
	.section	.text._ZN5flash44flash_bwd_dq_dk_dv_loop_seqk_parallel_kernelI23Flash_bwd_kernel_traitsILi192ELi64ELi64ELi8ELi4ELi2ELi2ELb0ELb0EN7cutlass6half_tE19Flash_kernel_traitsILi192ELi64ELi64ELi8ES3_EELb0ELb0ELb0ELb0ELb0ELb0ELb0EEEvNS_16Flash_bwd_paramsE,"ax",@progbits
	.align	128
        .global         _ZN5flash44flash_bwd_dq_dk_dv_loop_seqk_parallel_kernelI23Flash_bwd_kernel_traitsILi192ELi64ELi64ELi8ELi4ELi2ELi2ELb0ELb0EN7cutlass6half_tE19Flash_kernel_traitsILi192ELi64ELi64ELi8ES3_EELb0ELb0ELb0ELb0ELb0ELb0ELb0EEEvNS_16Flash_bwd_paramsE
        .type           _ZN5flash44flash_bwd_dq_dk_dv_loop_seqk_parallel_kernelI23Flash_bwd_kernel_traitsILi192ELi64ELi64ELi8ELi4ELi2ELi2ELb0ELb0EN7cutlass6half_tE19Flash_kernel_traitsILi192ELi64ELi64ELi8ES3_EELb0ELb0ELb0ELb0ELb0ELb0ELb0EEEvNS_16Flash_bwd_paramsE,@function
        .size           _ZN5flash44flash_bwd_dq_dk_dv_loop_seqk_parallel_kernelI23Flash_bwd_kernel_traitsILi192ELi64ELi64ELi8ELi4ELi2ELi2ELb0ELb0EN7cutlass6half_tE19Flash_kernel_traitsILi192ELi64ELi64ELi8ES3_EELb0ELb0ELb0ELb0ELb0ELb0ELb0EEEvNS_16Flash_bwd_paramsE,(.L_x_1588 - _ZN5flash44flash_bwd_dq_dk_dv_loop_seqk_parallel_kernelI23Flash_bwd_kernel_traitsILi192ELi64ELi64ELi8ELi4ELi2ELi2ELb0ELb0EN7cutlass6half_tE19Flash_kernel_traitsILi192ELi64ELi64ELi8ES3_EELb0ELb0ELb0ELb0ELb0ELb0ELb0EEEvNS_16Flash_bwd_paramsE)
        .other          _ZN5flash44flash_bwd_dq_dk_dv_loop_seqk_parallel_kernelI23Flash_bwd_kernel_traitsILi192ELi64ELi64ELi8ELi4ELi2ELi2ELb0ELb0EN7cutlass6half_tE19Flash_kernel_traitsILi192ELi64ELi64ELi8ES3_EELb0ELb0ELb0ELb0ELb0ELb0ELb0EEEvNS_16Flash_bwd_paramsE,@"STO_CUDA_ENTRY STV_DEFAULT"
_ZN5flash44flash_bwd_dq_dk_dv_loop_seqk_parallel_kernelI23Flash_bwd_kernel_traitsILi192ELi64ELi64ELi8ELi4ELi2ELi2ELb0ELb0EN7cutlass6half_tE19Flash_kernel_traitsILi192ELi64ELi64ELi8ES3_EELb0ELb0ELb0ELb0ELb0ELb0ELb0EEEvNS_16Flash_bwd_paramsE:
.text._ZN5flash44flash_bwd_dq_dk_dv_loop_seqk_parallel_kernelI23Flash_bwd_kernel_traitsILi192ELi64ELi64ELi8ELi4ELi2ELi2ELb0ELb0EN7cutlass6half_tE19Flash_kernel_traitsILi192ELi64ELi64ELi8ES3_EELb0ELb0ELb0ELb0ELb0ELb0ELb0EEEvNS_16Flash_bwd_paramsE:
[----:B------:R-:W-:Y:S01]  /*0000*/  LDC R1, c[0x0][0x28] ;  /* 0x00000a00ff017b82 */ /* 0x000fe20000000800 */
[----:B------:R-:W1:Y:S01]  /*0010*/  S2R R221, SR_CTAID.X ;  /* 0x0000000000dd7919 */ /* 0x000e620000002500 */
[----:B------:R-:W-:Y:S02]  /*0020*/  ULDC UR5, c[0x0][0x2c8] ;  /* 0x0000b20000057ab9 */ /* 0x000fe40000000800 */
[----:B------:R-:W-:-:S04]  /*0030*/  UIADD3 UR5, UR5, 0x3f, URZ ;  /* 0x0000003f05057890 */ /* 0x000fc8000fffe03f */
[----:B------:R-:W-:-:S04]  /*0040*/  USHF.R.S32.HI UR4, URZ, 0x1f, UR5 ;  /* 0x0000001f3f047899 */ /* 0x000fc80008011405 */
[----:B------:R-:W-:-:S04]  /*0050*/  ULEA.HI UR4, UR4, UR5, URZ, 0x6 ;  /* 0x0000000504047291 */ /* 0x000fc8000f8f303f */
[----:B------:R-:W-:-:S06]  /*0060*/  USHF.R.S32.HI UR12, URZ, 0x6, UR4 ;  /* 0x000000063f0c7899 */ /* 0x000fcc0008011404 */
[----:B-1----:R-:W-:-:S13]  /*0070*/  ISETP.GE.AND P0, PT, R221, UR12, PT ;  /* 0x0000000cdd007c0c */ /* 0x002fda000bf06270 */
[----:B------:R-:W-:Y:S05]  /*0080*/  @P0 EXIT ;  /* 0x000000000000094d */ /* 0x000fea0003800000 */
[----:B------:R-:W1:Y:S01]  /*0090*/  S2R R5, SR_TID.X ;  /* 0x0000000000057919 */ /* 0x000e620000002100 */
[----:B------:R-:W2:Y:S01]  /*00a0*/  S2UR UR5, SR_CgaCtaId ;  /* 0x00000000000579c3 */ /* 0x000ea20000008800 */
[----:B------:R-:W-:Y:S01]  /*00b0*/  UMOV UR4, 0x400 ;  /* 0x0000040000047882 */ /* 0x000fe20000000000 */
[----:B------:R-:W-:Y:S01]  /*00c0*/  IMAD.MOV.U32 R201, RZ, RZ, 0x20 ;  /* 0x00000020ffc97424 */ /* 0x000fe200078e00ff */
[----:B------:R-:W3:Y:S01]  /*00d0*/  S2R R206, SR_CTAID.Y ;  /* 0x0000000000ce7919 */ /* 0x000ee20000002600 */
[----:B------:R-:W-:Y:S01]  /*00e0*/  IMAD.MOV.U32 R199, RZ, RZ, 0x40 ;  /* 0x00000040ffc77424 */ /* 0x000fe200078e00ff */
[----:B------:R-:W-:Y:S01]  /*00f0*/  ULDC.64 UR14, c[0x0][0x208] ;  /* 0x00008200000e7ab9 */ /* 0x000fe20000000a00 */
[----:B------:R-:W-:Y:S01]  /*0100*/  IMAD.MOV.U32 R230, RZ, RZ, -0x10 ;  /* 0xfffffff0ffe67424 */ /* 0x000fe200078e00ff */
[----:B------:R-:W4:Y:S01]  /*0110*/  S2R R218, SR_CTAID.Z ;  /* 0x0000000000da7919 */ /* 0x000f220000002700 */
[----:B------:R-:W-:Y:S01]  /*0120*/  ULDC.64 UR10, c[0x0][0x300] ;  /* 0x0000c000000a7ab9 */ /* 0x000fe20000000a00 */
[----:B--2---:R-:W-:-:S04]  /*0130*/  ULEA UR5, UR5, UR4, 0x18 ;  /* 0x0000000405057291 */ /* 0x004fc8000f8ec03f */
[----:B------:R-:W-:Y:S02]  /*0140*/  UIADD3 UR6, UR5, 0x12000, URZ ;  /* 0x0001200005067890 */ /* 0x000fe4000fffe03f */
[----:B------:R-:W-:Y:S01]  /*0150*/  UIADD3 UR4, UR5, 0x1e000, URZ ;  /* 0x0001e00005047890 */ /* 0x000fe2000fffe03f */
[----:B-1----:R-:W-:Y:S01]  /*0160*/  SHF.R.S32.HI R8, RZ, 0x1f, R5 ;  /* 0x0000001fff087819 */ /* 0x002fe20000011405 */
[----:B------:R-:W-:-:S03]  /*0170*/  IMAD.SHL.U32 R207, R5, 0x2, RZ ;  /* 0x0000000205cf7824 */ /* 0x000fc600078e00ff */
[CC--:B------:R-:W-:Y:S02]  /*0180*/  LEA.HI R15, R8.reuse, R5.reuse, RZ, 0x4 ;  /* 0x00000005080f7211 */ /* 0x0c0fe400078f20ff */
[CC--:B------:R-:W-:Y:S02]  /*0190*/  LEA.HI R14, R8.reuse, R5.reuse, RZ, 0x3 ;  /* 0x00000005080e7211 */ /* 0x0c0fe400078f18ff */
[----:B------:R-:W-:Y:S02]  /*01a0*/  SHF.R.S32.HI R0, RZ, 0x4, R15 ;  /* 0x00000004ff007819 */ /* 0x000fe4000001140f */
[----:B------:R-:W-:Y:S02]  /*01b0*/  LEA.HI R9, R8, R5, RZ, 0x2 ;  /* 0x0000000508097211 */ /* 0x000fe400078f10ff */
[----:B------:R-:W-:Y:S02]  /*01c0*/  LOP3.LUT R2, R14, 0xfffffff8, RZ, 0xc0, !PT ;  /* 0xfffffff80e027812 */ /* 0x000fe400078ec0ff */
[----:B------:R-:W-:-:S02]  /*01d0*/  SHF.R.S32.HI R213, RZ, 0x3, R14 ;  /* 0x00000003ffd57819 */ /* 0x000fc4000001140e */
[----:B------:R-:W-:Y:S01]  /*01e0*/  LEA.HI R4, R15, R0, RZ, 0x1 ;  /* 0x000000000f047211 */ /* 0x000fe200078f08ff */
[----:B------:R-:W-:Y:S01]  /*01f0*/  IMAD.IADD R2, R5, 0x1, -R2 ;  /* 0x0000000105027824 */ /* 0x000fe200078e0a02 */
[----:B------:R-:W-:Y:S01]  /*0200*/  LEA.HI R7, R8, R5, RZ, 0x5 ;  /* 0x0000000508077211 */ /* 0x000fe200078f28ff */
[----:B------:R-:W-:Y:S01]  /*0210*/  IMAD.SHL.U32 R212, R213, 0x40, RZ ;  /* 0x00000040d5d47824 */ /* 0x000fe200078e00ff */
[--C-:B------:R-:W-:Y:S01]  /*0220*/  SHF.R.S32.HI R10, RZ, 0x2, R9.reuse ;  /* 0x00000002ff0a7819 */ /* 0x100fe20000011409 */
[C---:B------:R-:W-:Y:S01]  /*0230*/  IMAD.SHL.U32 R214, R2.reuse, 0x8, RZ ;  /* 0x0000000802d67824 */ /* 0x040fe200078e00ff */
[----:B------:R-:W-:Y:S01]  /*0240*/  SHF.R.S32.HI R6, RZ, 0x1f, R9 ;  /* 0x0000001fff067819 */ /* 0x000fe20000011409 */
[----:B------:R-:W-:Y:S01]  /*0250*/  IMAD.SHL.U32 R198, R2, 0x40, RZ ;  /* 0x0000004002c67824 */ /* 0x000fe200078e00ff */
[----:B------:R-:W-:Y:S01]  /*0260*/  LOP3.LUT R4, R4, 0xfffffffe, RZ, 0xc0, !PT ;  /* 0xfffffffe04047812 */ /* 0x000fe200078ec0ff */
[----:B------:R-:W-:Y:S01]  /*0270*/  VIADD R220, R214, 0x40 ;  /* 0x00000040d6dc7836 */ /* 0x000fe20000000000 */
[----:B------:R-:W-:Y:S01]  /*0280*/  LEA.HI R6, R6, R10, RZ, 0x3 ;  /* 0x0000000a06067211 */ /* 0x000fe200078f18ff */
[----:B------:R-:W-:Y:S01]  /*0290*/  VIADD R219, R214, 0x80 ;  /* 0x00000080d6db7836 */ /* 0x000fe20000000000 */
[----:B------:R-:W-:Y:S01]  /*02a0*/  SHF.R.S32.HI R211, RZ, 0x5, R7 ;  /* 0x00000005ffd37819 */ /* 0x000fe20000011407 */
[----:B------:R-:W-:Y:S01]  /*02b0*/  IMAD.IADD R4, R0, 0x1, -R4 ;  /* 0x0000000100047824 */ /* 0x000fe200078e0a04 */
[----:B------:R-:W-:-:S02]  /*02c0*/  LOP3.LUT R212, R212, 0x1c0, RZ, 0xc0, !PT ;  /* 0x000001c0d4d47812 */ /* 0x000fc400078ec0ff */
[----:B------:R-:W-:Y:S01]  /*02d0*/  LOP3.LUT R6, R6, 0xfffffff8, RZ, 0xc0, !PT ;  /* 0xfffffff806067812 */ /* 0x000fe200078ec0ff */
[----:B------:R-:W-:Y:S01]  /*02e0*/  IMAD.SHL.U32 R203, R4, 0x20, RZ ;  /* 0x0000002004cb7824 */ /* 0x000fe200078e00ff */
[----:B------:R-:W-:Y:S02]  /*02f0*/  LOP3.LUT R15, R15, 0xfffffff0, RZ, 0xc0, !PT ;  /* 0xfffffff00f0f7812 */ /* 0x000fe400078ec0ff */
[----:B------:R-:W-:Y:S01]  /*0300*/  LEA.HI R0, R7, R211, RZ, 0x1 ;  /* 0x000000d307007211 */ /* 0x000fe200078f08ff */
[----:B------:R-:W-:Y:S01]  /*0310*/  IMAD.IADD R6, R10, 0x1, -R6 ;  /* 0x000000010a067824 */ /* 0x000fe200078e0a06 */
[----:B------:R-:W-:Y:S01]  /*0320*/  LOP3.LUT R3, R212, 0x38, R214, 0xf8, !PT ;  /* 0x00000038d4037812 */ /* 0x000fe200078ef8d6 */
[----:B------:R-:W-:Y:S01]  /*0330*/  IMAD.IADD R15, R5, 0x1, -R15 ;  /* 0x00000001050f7824 */ /* 0x000fe200078e0a0f */
[----:B------:R-:W-:Y:S01]  /*0340*/  LOP3.LUT R0, R0, 0xfffffffe, RZ, 0xc0, !PT ;  /* 0xfffffffe00007812 */ /* 0x000fe200078ec0ff */
[C---:B------:R-:W-:Y:S01]  /*0350*/  IMAD.SHL.U32 R10, R4.reuse, 0x200, RZ ;  /* 0x00000200040a7824 */ /* 0x040fe200078e00ff */
[----:B------:R-:W-:Y:S01]  /*0360*/  SHF.R.U32.HI R212, RZ, 0x3, R212 ;  /* 0x00000003ffd47819 */ /* 0x000fe200000116d4 */
[----:B------:R-:W-:Y:S01]  /*0370*/  IMAD.SHL.U32 R4, R4, 0x8, RZ ;  /* 0x0000000804047824 */ /* 0x000fe200078e00ff */
[----:B------:R-:W-:-:S02]  /*0380*/  LOP3.LUT P4, RZ, R2, 0x4, RZ, 0xc0, !PT ;  /* 0x0000000402ff7812 */ /* 0x000fc4000788c0ff */
[----:B------:R-:W-:Y:S01]  /*0390*/  LOP3.LUT P3, RZ, R2, 0x2, RZ, 0xc0, !PT ;  /* 0x0000000202ff7812 */ /* 0x000fe2000786c0ff */
[----:B------:R-:W-:Y:S01]  /*03a0*/  IMAD.IADD R2, R211, 0x1, -R0 ;  /* 0x00000001d3027824 */ /* 0x000fe200078e0a00 */
[-C--:B------:R-:W-:Y:S02]  /*03b0*/  LEA.HI R224, R8, R5.reuse, RZ, 0x6 ;  /* 0x0000000508e07211 */ /* 0x080fe400078f30ff */
[----:B------:R-:W-:Y:S01]  /*03c0*/  LOP3.LUT R212, R3, R212, RZ, 0x3c, !PT ;  /* 0x000000d403d47212 */ /* 0x000fe200078e3cff */
[----:B------:R-:W-:Y:S01]  /*03d0*/  IMAD.SHL.U32 R12, R2, 0x10, RZ ;  /* 0x00000010020c7824 */ /* 0x000fe200078e00ff */
[----:B------:R-:W-:Y:S02]  /*03e0*/  LOP3.LUT R210, R7, 0xffffffe0, RZ, 0xc0, !PT ;  /* 0xffffffe007d27812 */ /* 0x000fe400078ec0ff */
[----:B------:R-:W-:Y:S02]  /*03f0*/  LOP3.LUT R9, R9, 0x7ffffffc, RZ, 0xc0, !PT ;  /* 0x7ffffffc09097812 */ /* 0x000fe400078ec0ff */
[----:B------:R-:W-:Y:S01]  /*0400*/  LEA.HI R3, R8, R5, RZ, 0x7 ;  /* 0x0000000508037211 */ /* 0x000fe200078f38ff */
[C---:B------:R-:W-:Y:S01]  /*0410*/  IMAD.IADD R210, R5.reuse, 0x1, -R210 ;  /* 0x0000000105d27824 */ /* 0x040fe200078e0ad2 */
[----:B------:R-:W-:Y:S01]  /*0420*/  SHF.R.S32.HI R0, RZ, 0x1f, R15 ;  /* 0x0000001fff007819 */ /* 0x000fe2000001140f */
[----:B------:R-:W-:Y:S01]  /*0430*/  IMAD.IADD R8, R5, 0x1, -R9 ;  /* 0x0000000105087824 */ /* 0x000fe200078e0a09 */
[C---:B------:R-:W-:Y:S01]  /*0440*/  LOP3.LUT R11, R6.reuse, 0x1, RZ, 0xc0, !PT ;  /* 0x00000001060b7812 */ /* 0x040fe200078ec0ff */
[----:B------:R-:W-:Y:S01]  /*0450*/  IMAD.SHL.U32 R5, R6, 0x40, RZ ;  /* 0x0000004006057824 */ /* 0x000fe200078e00ff */
[----:B------:R-:W-:-:S02]  /*0460*/  SHF.R.S32.HI R224, RZ, 0x6, R224 ;  /* 0x00000006ffe07819 */ /* 0x000fc400000114e0 */
[----:B------:R-:W-:Y:S02]  /*0470*/  SHF.R.S32.HI R3, RZ, 0x7, R3 ;  /* 0x00000007ff037819 */ /* 0x000fe40000011403 */
[----:B------:R-:W-:Y:S01]  /*0480*/  LEA.HI R0, R0, R15, RZ, 0x3 ;  /* 0x0000000f00007211 */ /* 0x000fe200078f18ff */
[C---:B------:R-:W-:Y:S01]  /*0490*/  IMAD R212, R224.reuse, 0x200, R212 ;  /* 0x00000200e0d47824 */ /* 0x040fe200078e02d4 */
[----:B------:R-:W-:Y:S01]  /*04a0*/  ISETP.NE.U32.AND P0, PT, R11, 0x1, PT ;  /* 0x000000010b00780c */ /* 0x000fe20003f05070 */
[----:B------:R-:W-:Y:S01]  /*04b0*/  IMAD.SHL.U32 R224, R224, 0x8, RZ ;  /* 0x00000008e0e07824 */ /* 0x000fe200078e00ff */
[----:B------:R-:W-:Y:S01]  /*04c0*/  SHF.R.S32.HI R204, RZ, 0x1f, R7 ;  /* 0x0000001fffcc7819 */ /* 0x000fe20000011407 */
[C---:B------:R-:W-:Y:S01]  /*04d0*/  IMAD R13, R3.reuse, 0x800, R10 ;  /* 0x00000800030d7824 */ /* 0x040fe200078e020a */
[C---:B------:R-:W-:Y:S01]  /*04e0*/  LOP3.LUT R209, R0.reuse, 0xfffffff8, RZ, 0xc0, !PT ;  /* 0xfffffff800d17812 */ /* 0x040fe200078ec0ff */
[----:B------:R-:W-:Y:S01]  /*04f0*/  IMAD.SHL.U32 R0, R0, 0x40, RZ ;  /* 0x0000004000007824 */ /* 0x000fe200078e00ff */
[----:B------:R-:W-:Y:S01]  /*0500*/  R2P PR, R6, 0x6 ;  /* 0x0000000606007804 */ /* 0x000fe20000000000 */
[----:B------:R-:W-:Y:S01]  /*0510*/  IMAD.SHL.U32 R6, R3, 0x20, RZ ;  /* 0x0000002003067824 */ /* 0x000fe200078e00ff */
[----:B------:R-:W-:Y:S01]  /*0520*/  LEA.HI R204, R204, R211, RZ, 0x2 ;  /* 0x000000d3cccc7211 */ /* 0x000fe200078f10ff */
[----:B------:R-:W-:Y:S01]  /*0530*/  IMAD.IADD R209, R15, 0x1, -R209 ;  /* 0x000000010fd17824 */ /* 0x000fe200078e0ad1 */
[----:B------:R-:W-:-:S02]  /*0540*/  LOP3.LUT R3, R5, 0x1c0, RZ, 0xc0, !PT ;  /* 0x000001c005037812 */ /* 0x000fc400078ec0ff */
[----:B------:R-:W-:Y:S01]  /*0550*/  LOP3.LUT R198, R198, 0x1c0, RZ, 0xc0, !PT ;  /* 0x000001c0c6c67812 */ /* 0x000fe200078ec0ff */
[----:B------:R-:W-:Y:S01]  /*0560*/  IMAD.SHL.U32 R5, R209, 0x40, RZ ;  /* 0x00000040d1057824 */ /* 0x000fe200078e00ff */
[----:B------:R-:W-:Y:S02]  /*0570*/  LOP3.LUT R224, R224, 0x18, RZ, 0xc0, !PT ;  /* 0x00000018e0e07812 */ /* 0x000fe400078ec0ff */
[----:B------:R-:W-:Y:S02]  /*0580*/  LOP3.LUT R204, R204, 0xfffffffc, RZ, 0xc0, !PT ;  /* 0xfffffffccccc7812 */ /* 0x000fe400078ec0ff */
[----:B------:R-:W-:Y:S02]  /*0590*/  SHF.R.U32.HI R225, RZ, 0x3, R3 ;  /* 0x00000003ffe17819 */ /* 0x000fe40000011603 */
[C---:B------:R-:W-:Y:S01]  /*05a0*/  LOP3.LUT R202, R198.reuse, 0x8, R14, 0xf8, !PT ;  /* 0x00000008c6ca7812 */ /* 0x040fe200078ef80e */
[----:B------:R-:W-:Y:S01]  /*05b0*/  IMAD.IADD R204, R211, 0x1, -R204 ;  /* 0x00000001d3cc7824 */ /* 0x000fe200078e0acc */
[----:B------:R-:W-:-:S02]  /*05c0*/  LOP3.LUT R12, R198, 0x10, R12, 0xf8, !PT ;  /* 0x00000010c60c7812 */ /* 0x000fc400078ef80c */
[----:B------:R-:W-:Y:S02]  /*05d0*/  SHF.R.U32.HI R198, RZ, 0x3, R198 ;  /* 0x00000003ffc67819 */ /* 0x000fe400000116c6 */
[----:B------:R-:W-:Y:S02]  /*05e0*/  LOP3.LUT R207, R6, 0x6, R207, 0xf8, !PT ;  /* 0x0000000606cf7812 */ /* 0x000fe400078ef8cf */
[----:B------:R-:W-:Y:S02]  /*05f0*/  LOP3.LUT R203, R224, 0x20, R203, 0xf8, !PT ;  /* 0x00000020e0cb7812 */ /* 0x000fe400078ef8cb */
[----:B------:R-:W-:Y:S02]  /*0600*/  LOP3.LUT R6, R3, 0x20, R6, 0xf8, !PT ;  /* 0x0000002003067812 */ /* 0x000fe400078ef806 */
[----:B------:R-:W-:Y:S01]  /*0610*/  LOP3.LUT R224, R225, R3, R224, 0x1e, !PT ;  /* 0x00000003e1e07212 */ /* 0x000fe200078e1ee0 */
[----:B------:R-:W-:Y:S01]  /*0620*/  IMAD.SHL.U32 R3, R8, 0x2, RZ ;  /* 0x0000000208037824 */ /* 0x000fe200078e00ff */
[----:B------:R-:W-:-:S02]  /*0630*/  SHF.R.S32.HI R208, RZ, 0x1f, R210 ;  /* 0x0000001fffd07819 */ /* 0x000fc400000114d2 */
[----:B------:R-:W-:Y:S02]  /*0640*/  LOP3.LUT R202, R202, R198, RZ, 0x3c, !PT ;  /* 0x000000c6caca7212 */ /* 0x000fe400078e3cff */
[----:B------:R-:W-:Y:S01]  /*0650*/  LOP3.LUT R225, R6, R225, RZ, 0x3c, !PT ;  /* 0x000000e106e17212 */ /* 0x000fe200078e3cff */
[----:B------:R-:W-:Y:S01]  /*0660*/  IMAD R6, R204, 0x400, R3 ;  /* 0x00000400cc067824 */ /* 0x000fe200078e0203 */
[----:B------:R-:W-:Y:S01]  /*0670*/  LOP3.LUT R5, R5, 0x1c0, RZ, 0xc0, !PT ;  /* 0x000001c005057812 */ /* 0x000fe200078ec0ff */
[----:B------:R-:W-:Y:S01]  /*0680*/  IMAD.IADD R202, R13, 0x1, R202 ;  /* 0x000000010dca7824 */ /* 0x000fe200078e02ca */
[----:B------:R-:W-:Y:S01]  /*0690*/  LEA.HI R208, R208, R210, RZ, 0x2 ;  /* 0x000000d2d0d07211 */ /* 0x000fe200078f10ff */
[----:B------:R-:W-:Y:S01]  /*06a0*/  IMAD.IADD R225, R6, 0x1, R225 ;  /* 0x0000000106e17824 */ /* 0x000fe200078e02e1 */
[----:B------:R-:W-:Y:S01]  /*06b0*/  SHF.R.U32.HI R197, RZ, 0x3, R5 ;  /* 0x00000003ffc57819 */ /* 0x000fe20000011605 */
[----:B------:R-:W-:Y:S01]  /*06c0*/  IMAD R3, R2, 0x400, R3 ;  /* 0x0000040002037824 */ /* 0x000fe200078e0203 */
[----:B------:R-:W-:Y:S01]  /*06d0*/  SHF.R.S32.HI R208, RZ, 0x2, R208 ;  /* 0x00000002ffd07819 */ /* 0x000fe200000114d0 */
[----:B------:R-:W-:Y:S01]  /*06e0*/  IMAD.SHL.U32 R202, R202, 0x2, RZ ;  /* 0x00000002caca7824 */ /* 0x000fe200078e00ff */
[----:B------:R-:W-:Y:S01]  /*06f0*/  LOP3.LUT R4, R5, 0x8, R4, 0xf8, !PT ;  /* 0x0000000805047812 */ /* 0x000fe200078ef804 */
[----:B------:R-:W-:Y:S01]  /*0700*/  IMAD.IADD R224, R3, 0x1, R224 ;  /* 0x0000000103e07824 */ /* 0x000fe200078e02e0 */
[----:B------:R-:W-:Y:S01]  /*0710*/  LOP3.LUT R0, R0, 0xfffffe00, RZ, 0xc0, !PT ;  /* 0xfffffe0000007812 */ /* 0x000fe200078ec0ff */
[----:B------:R-:W-:Y:S01]  /*0720*/  IMAD R208, R204, 0x10, R208 ;  /* 0x00000010ccd07824 */ /* 0x000fe200078e02d0 */
[----:B------:R-:W-:Y:S01]  /*0730*/  LOP3.LUT R12, R12, 0x8, R14, 0xf8, !PT ;  /* 0x000000080c0c7812 */ /* 0x000fe200078ef80e */
[----:B------:R-:W-:Y:S01]  /*0740*/  VIADD R200, R202, UR6 ;  /* 0x00000006cac87c36 */ /* 0x000fe20008000000 */
[----:B------:R-:W-:Y:S01]  /*0750*/  LOP3.LUT R203, R197, R203, R5, 0x1e, !PT ;  /* 0x000000cbc5cb7212 */ /* 0x000fe200078e1e05 */
[--C-:B------:R-:W-:Y:S01]  /*0760*/  IMAD R204, R204, 0x400, R0.reuse ;  /* 0x00000400cccc7824 */ /* 0x100fe200078e0200 */
[----:B------:R-:W-:Y:S01]  /*0770*/  LOP3.LUT R197, R4, R197, RZ, 0x3c, !PT ;  /* 0x000000c504c57212 */ /* 0x000fe200078e3cff */
[----:B------:R-:W-:Y:S01]  /*0780*/  IMAD R2, R2, 0x400, R0 ;  /* 0x0000040002027824 */ /* 0x000fe200078e0200 */
[----:B------:R-:W-:-:S02]  /*0790*/  LOP3.LUT R198, R10, R12, R198, 0xf6, !PT ;  /* 0x0000000c0ac67212 */ /* 0x000fc400078ef6c6 */
[----:B------:R-:W-:Y:S01]  /*07a0*/  LEA R225, R225, UR5, 0x1 ;  /* 0x00000005e1e17c11 */ /* 0x000fe2000f8e08ff */
[----:B------:R-:W-:Y:S01]  /*07b0*/  IMAD.IADD R204, R204, 0x1, R197 ;  /* 0x00000001cccc7824 */ /* 0x000fe200078e02c5 */
[----:B------:R-:W-:Y:S01]  /*07c0*/  SEL R201, R201, 0xffffffe0, !P3 ;  /* 0xffffffe0c9c97807 */ /* 0x000fe20005800000 */
[----:B------:R-:W-:Y:S01]  /*07d0*/  IMAD.IADD R197, R197, 0x1, R2 ;  /* 0x00000001c5c57824 */ /* 0x000fe200078e0202 */
[----:B------:R-:W-:Y:S01]  /*07e0*/  SEL R199, R199, 0xffffffc0, !P4 ;  /* 0xffffffc0c7c77807 */ /* 0x000fe20006000000 */
[C---:B------:R-:W-:Y:S01]  /*07f0*/  VIADD R227, R225.reuse, 0x20 ;  /* 0x00000020e1e37836 */ /* 0x040fe20000000000 */
[----:B------:R-:W-:Y:S01]  /*0800*/  SEL R230, R230, 0x10, !P0 ;  /* 0x00000010e6e67807 */ /* 0x000fe20004000000 */
[----:B------:R-:W-:Y:S01]  /*0810*/  IMAD.IADD R201, R200, 0x1, R201 ;  /* 0x00000001c8c97824 */ /* 0x000fe200078e02c9 */
[----:B------:R-:W-:Y:S01]  /*0820*/  LEA R198, R198, UR5, 0x1 ;  /* 0x00000005c6c67c11 */ /* 0x000fe2000f8e08ff */
[C---:B------:R-:W-:Y:S01]  /*0830*/  @P1 VIADD R227, R225.reuse, 0xffffffe0 ;  /* 0xffffffe0e1e31836 */ /* 0x040fe20000000000 */
[----:B------:R-:W-:Y:S01]  /*0840*/  LEA R224, R224, UR6, 0x1 ;  /* 0x00000006e0e07c11 */ /* 0x000fe2000f8e08ff */
[----:B------:R-:W-:Y:S01]  /*0850*/  IMAD.IADD R200, R200, 0x1, R199 ;  /* 0x00000001c8c87824 */ /* 0x000fe200078e02c7 */
[----:B------:R-:W-:Y:S01]  /*0860*/  SHF.R.S32.HI R222, RZ, 0x1f, R208 ;  /* 0x0000001fffde7819 */ /* 0x000fe200000114d0 */
[----:B------:R-:W-:Y:S01]  /*0870*/  IMAD.IADD R228, R225, 0x1, R230 ;  /* 0x00000001e1e47824 */ /* 0x000fe200078e02e6 */
[----:B------:R-:W-:Y:S01]  /*0880*/  LOP3.LUT R203, R203, R0, RZ, 0xfc, !PT ;  /* 0x00000000cbcb7212 */ /* 0x000fe200078efcff */
[----:B------:R-:W-:Y:S01]  /*0890*/  IMAD.IADD R0, R199, 0x1, R198 ;  /* 0x00000001c7007824 */ /* 0x000fe200078e02c6 */
[----:B---3--:R-:W-:Y:S01]  /*08a0*/  SHF.R.S32.HI R217, RZ, 0x1f, R206 ;  /* 0x0000001fffd97819 */ /* 0x008fe200000114ce */
[----:B------:R-:W-:Y:S01]  /*08b0*/  VIADD R226, R224, 0x40 ;  /* 0x00000040e0e27836 */ /* 0x000fe20000000000 */
[----:B------:R-:W-:Y:S01]  /*08c0*/  SHF.R.S32.HI R216, RZ, 0x1f, R213 ;  /* 0x0000001fffd87819 */ /* 0x000fe200000114d5 */
[----:B------:R-:W-:Y:S01]  /*08d0*/  IMAD.IADD R199, R201, 0x1, R199 ;  /* 0x00000001c9c77824 */ /* 0x000fe200078e02c7 */
[----:B------:R-:W-:Y:S01]  /*08e0*/  LEA R223, R212, UR5, 0x1 ;  /* 0x00000005d4df7c11 */ /* 0x000fe2000f8e08ff */
[----:B------:R-:W-:Y:S01]  /*08f0*/  @P2 VIADD R226, R224, 0xffffffc0 ;  /* 0xffffffc0e0e22836 */ /* 0x000fe20000000000 */
[----:B------:R-:W-:Y:S01]  /*0900*/  SHF.L.U64.HI R222, R208, 0x2, R222 ;  /* 0x00000002d0de7819 */ /* 0x000fe200000102de */
[----:B------:R-:W-:Y:S01]  /*0910*/  IMAD.IADD R230, R230, 0x1, R227 ;  /* 0x00000001e6e67824 */ /* 0x000fe200078e02e3 */
[----:B----4-:R-:W-:-:S07]  /*0920*/  LEA R197, R197, UR4, 0x1 ;  /* 0x00000004c5c57c11 */ /* 0x010fce000f8e08ff */
.L_x_296:
[----:B------:R-:W1:Y:S01]  /*0930*/  LDC.64 R4, c[0x0][0x2f0] ;  /* 0x0000bc00ff047b82 */ /* 0x000e620000000a00 */
[C---:B--2---:R-:W-:Y:S01]  /*0940*/  IMAD.SHL.U32 R8, R206.reuse, 0x4, RZ ;  /* 0x00000004ce087824 */ /* 0x044fe200078e00ff */
[----:B------:R-:W-:Y:S01]  /*0950*/  SHF.L.U64.HI R6, R206, 0x2, R217 ;  /* 0x00000002ce067819 */ /* 0x000fe200000102d9 */
[----:B------:R-:W-:Y:S01]  /*0960*/  IMAD.MOV.U32 R18, RZ, RZ, -0x1 ;  /* 0xffffffffff127424 */ /* 0x000fe200078e00ff */
[----:B------:R-:W-:-:S04]  /*0970*/  ISETP.NE.U32.AND P3, PT, RZ, UR10, PT ;  /* 0x0000000aff007c0c */ /* 0x000fc8000bf65070 */
[----:B------:R-:W2:Y:S01]  /*0980*/  LDC.64 R2, c[0x0][0x308] ;  /* 0x0000c200ff027b82 */ /* 0x000ea20000000a00 */
[----:B------:R-:W-:Y:S02]  /*0990*/  ISETP.NE.AND.EX P3, PT, RZ, UR11, PT, P3 ;  /* 0x0000000bff007c0c */ /* 0x000fe4000bf65330 */
[----:B-1----:R-:W-:Y:S02]  /*09a0*/  ISETP.NE.U32.AND P4, PT, R4, RZ, PT ;  /* 0x000000ff0400720c */ /* 0x002fe40003f85070 */
[----:B------:R-:W-:Y:S02]  /*09b0*/  IADD3 R4, P0, R8, R4, RZ ;  /* 0x0000000408047210 */ /* 0x000fe40007f1e0ff */
[----:B------:R-:W-:-:S03]  /*09c0*/  ISETP.NE.AND.EX P4, PT, R5, RZ, PT, P4 ;  /* 0x000000ff0500720c */ /* 0x000fc60003f85340 */
[----:B------:R-:W-:Y:S01]  /*09d0*/  IMAD.X R5, R6, 0x1, R5, P0 ;  /* 0x0000000106057824 */ /* 0x000fe200000e0605 */
[----:B--2---:R-:W-:-:S04]  /*09e0*/  ISETP.NE.U32.AND P2, PT, R2, RZ, PT ;  /* 0x000000ff0200720c */ /* 0x004fc80003f45070 */
[----:B------:R-:W-:-:S05]  /*09f0*/  ISETP.NE.AND.EX P2, PT, R3, RZ, PT, P2 ;  /* 0x000000ff0300720c */ /* 0x000fca0003f45320 */
[----:B------:R-:W2:Y:S04]  /*0a00*/  @P4 LDG.E R18, desc[UR14][R4.64] ;  /* 0x0000000e04124981 */ /* 0x000ea8000c1e1900 */
[----:B------:R1:W2:Y:S01]  /*0a10*/  @P4 LDG.E R17, desc[UR14][R4.64+0x4] ;  /* 0x0000040e04114981 */ /* 0x0002a2000c1e1900 */
[C---:B------:R-:W-:Y:S01]  /*0a20*/  @P3 IADD3 R10, P1, R8.reuse, UR10, RZ ;  /* 0x0000000a080a3c10 */ /* 0x040fe2000ff3e0ff */
[----:B------:R-:W-:Y:S01]  /*0a30*/  IMAD.MOV.U32 R244, RZ, RZ, RZ ;  /* 0x000000fffff47224 */ /* 0x000fe200078e00ff */
[----:B------:R-:W3:Y:S01]  /*0a40*/  LDC.U8 R7, c[0x0][0x3c2] ;  /* 0x0000f080ff077b82 */ /* 0x000ee20000000000 */
[----:B------:R-:W-:Y:S02]  /*0a50*/  @P2 IADD3 R2, P0, R8, R2, RZ ;  /* 0x0000000208022210 */ /* 0x000fe40007f1e0ff */
[----:B------:R-:W-:-:S03]  /*0a60*/  @P3 IADD3.X R11, R6, UR11, RZ, P1, !PT ;  /* 0x0000000b060b3c10 */ /* 0x000fc60008ffe4ff */
[----:B------:R-:W-:Y:S02]  /*0a70*/  @P2 IMAD.X R3, R6, 0x1, R3, P0 ;  /* 0x0000000106032824 */ /* 0x000fe400000e0603 */
[----:B------:R-:W4:Y:S04]  /*0a80*/  @P3 LDG.E R244, desc[UR14][R10.64] ;  /* 0x0000000e0af43981 */ /* 0x000f28000c1e1900 */
[----:B------:R3:W4:Y:S01]  /*0a90*/  @P2 LDG.E R243, desc[UR14][R2.64] ;  /* 0x0000000e02f32981 */ /* 0x000722000c1e1900 */
[----:B-1----:R-:W1:Y:S01]  /*0aa0*/  LDC.64 R4, c[0x0][0x2f8] ;  /* 0x0000be00ff047b82 */ /* 0x002e620000000a00 */
[----:B---3--:R-:W-:-:S07]  /*0ab0*/  ISETP.NE.AND P3, PT, R7, RZ, PT ;  /* 0x000000ff0700720c */ /* 0x008fce0003f65270 */
[----:B------:R-:W3:Y:S01]  /*0ac0*/  @!P2 LDC.64 R2, c[0x0][0x318] ;  /* 0x0000c600ff02ab82 */ /* 0x000ee20000000a00 */
[----:B-1----:R-:W-:-:S04]  /*0ad0*/  ISETP.EQ.U32.AND P1, PT, R4, RZ, PT ;  /* 0x000000ff0400720c */ /* 0x002fc80003f22070 */
[----:B------:R-:W-:Y:S02]  /*0ae0*/  ISETP.EQ.OR.EX P1, PT, R5, RZ, !P3, P1 ;  /* 0x000000ff0500720c */ /* 0x000fe40005f22710 */
[----:B------:R-:W-:Y:S01]  /*0af0*/  IADD3 R8, P0, R8, R4, RZ ;  /* 0x0000000408087210 */ /* 0x000fe20007f1e0ff */
[----:B------:R-:W-:-:S04]  /*0b00*/  IMAD.MOV.U32 R245, RZ, RZ, -0x1 ;  /* 0xfffffffffff57424 */ /* 0x000fc800078e00ff */
[----:B------:R-:W-:Y:S02]  /*0b10*/  IMAD.X R9, R6, 0x1, R5, P0 ;  /* 0x0000000106097824 */ /* 0x000fe400000e0605 */
[----:B------:R-:W1:Y:S01]  /*0b20*/  @!P2 LDC R6, c[0x0][0x2cc] ;  /* 0x0000b300ff06ab82 */ /* 0x000e620000000800 */
[----:B---3--:R-:W-:-:S03]  /*0b30*/  @!P2 ISETP.NE.U32.AND P0, PT, R2, RZ, PT ;  /* 0x000000ff0200a20c */ /* 0x008fc60003f05070 */
[----:B-----5:R3:W5:Y:S01]  /*0b40*/  @!P1 LDG.E R245, desc[UR14][R8.64] ;  /* 0x0000000e08f59981 */ /* 0x020762000c1e1900 */
[----:B------:R-:W-:-:S03]  /*0b50*/  ISETP.NE.U32.AND P1, PT, R4, RZ, PT ;  /* 0x000000ff0400720c */ /* 0x000fc60003f25070 */
[----:B------:R-:W2:Y:S01]  /*0b60*/  LDC R2, c[0x0][0x2c8] ;  /* 0x0000b200ff027b82 */ /* 0x000ea20000000800 */
[----:B------:R-:W-:Y:S02]  /*0b70*/  ISETP.NE.AND.EX P1, PT, R5, RZ, PT, P1 ;  /* 0x000000ff0500720c */ /* 0x000fe40003f25310 */
[----:B------:R-:W-:-:S04]  /*0b80*/  @!P2 ISETP.NE.AND.EX P0, PT, R3, RZ, PT, P0 ;  /* 0x000000ff0300a20c */ /* 0x000fc80003f05300 */
[----:B-1----:R-:W-:Y:S01]  /*0b90*/  @!P2 SEL R6, R6, RZ, P0 ;  /* 0x000000ff0606a207 */ /* 0x002fe20000000000 */
[----:B--2---:R-:W-:-:S06]  /*0ba0*/  @P4 IMAD.IADD R17, R17, 0x1, -R18 ;  /* 0x0000000111114824 */ /* 0x004fcc00078e0a12 */
[----:B------:R-:W1:Y:S01]  /*0bb0*/  @!P4 LDC R17, c[0x0][0x2c4] ;  /* 0x0000b100ff11cb82 */ /* 0x000e620000000800 */
[----:B----4-:R-:W-:Y:S01]  /*0bc0*/  @P2 IMAD.IADD R243, R243, 0x1, -R244 ;  /* 0x00000001f3f32824 */ /* 0x010fe200078e0af4 */
[----:B---3--:R-:W-:Y:S06]  /*0bd0*/  @!P1 BRA `(.L_x_250) ;  /* 0x00000000000c9947 */ /* 0x008fec0003800000 */
[----:B------:R-:W2:Y:S02]  /*0be0*/  @P3 LDG.E R2, desc[UR14][R8.64+0x4] ;  /* 0x0000040e08023981 */ /* 0x000ea4000c1e1900 */
[----:B--2--5:R-:W-:-:S06]  /*0bf0*/  @P3 IADD3 R2, R2, -R245, RZ ;  /* 0x800000f502023210 */ /* 0x024fcc0007ffe0ff */
[----:B------:R2:W5:Y:S02]  /*0c00*/  @!P3 LDG.E R2, desc[UR14][R8.64] ;  /* 0x0000000e0802b981 */ /* 0x000564000c1e1900 */
.L_x_250:
[----:B------:R-:W-:Y:S01]  /*0c10*/  IMAD.SHL.U32 R242, R221, 0x40, RZ ;  /* 0x00000040ddf27824 */ /* 0x000fe200078e00ff */
[----:B-----5:R-:W-:-:S04]  /*0c20*/  @!P2 IADD3 R243, R6, R2, -R244 ;  /* 0x0000000206f3a210 */ /* 0x020fc80007ffe8f4 */
[----:B------:R-:W-:-:S13]  /*0c30*/  ISETP.GT.AND P0, PT, R243, R242, PT ;  /* 0x000000f2f300720c */ /* 0x000fda0003f04270 */
[----:B------:R-:W-:Y:S05]  /*0c40*/  @!P0 BRA `(.L_x_251) ;  /* 0x0000007800448947 */ /* 0x000fea0003800000 */
[----:B--2---:R-:W2:Y:S01]  /*0c50*/  LDC R8, c[0x0][0x278] ;  /* 0x00009e00ff087b82 */ /* 0x004ea20000000800 */
[----:B------:R-:W-:Y:S01]  /*0c60*/  IABS R6, R218 ;  /* 0x000000da00067213 */ /* 0x000fe20000000000 */
[----:B------:R-:W3:Y:S01]  /*0c70*/  S2R R34, SR_CTAID.X ;  /* 0x0000000000227919 */ /* 0x000ee20000002500 */
[----:B------:R-:W-:Y:S01]  /*0c80*/  ISETP.NE.AND P1, PT, R245, -0x1, PT ;  /* 0xfffffffff500780c */ /* 0x000fe20003f25270 */
[----:B------:R-:W-:Y:S01]  /*0c90*/  IMAD.SHL.U32 R32, R206, 0x80, RZ ;  /* 0x00000080ce207824 */ /* 0x000fe200078e00ff */
[----:B-1----:R-:W-:Y:S02]  /*0ca0*/  IADD3 R12, R17, 0x3f, RZ ;  /* 0x0000003f110c7810 */ /* 0x002fe40007ffe0ff */
[----:B------:R-:W-:Y:S01]  /*0cb0*/  ISETP.NE.AND P2, PT, R18, -0x1, PT ;  /* 0xffffffff1200780c */ /* 0x000fe20003f45270 */
[----:B------:R-:W1:Y:S01]  /*0cc0*/  LDC.64 R4, c[0x0][0x228] ;  /* 0x00008a00ff047b82 */ /* 0x000e620000000a00 */
[----:B------:R-:W-:Y:S02]  /*0cd0*/  SHF.R.S32.HI R19, RZ, 0x1f, R12 ;  /* 0x0000001fff137819 */ /* 0x000fe4000001140c */
[----:B------:R-:W-:-:S02]  /*0ce0*/  SEL R32, R32, RZ, P4 ;  /* 0x000000ff20207207 */ /* 0x000fc40002000000 */
[----:B------:R-:W-:Y:S02]  /*0cf0*/  LEA.HI R19, R19, R12, RZ, 0x6 ;  /* 0x0000000c13137211 */ /* 0x000fe400078f30ff */
[----:B------:R-:W-:Y:S01]  /*0d00*/  SHF.R.S32.HI R236, RZ, 0x1f, R218 ;  /* 0x0000001fffec7819 */ /* 0x000fe200000114da */
[----:B------:R-:W4:Y:S01]  /*0d10*/  LDC R27, c[0x0][0x2d4] ;  /* 0x0000b500ff1b7b82 */ /* 0x000f220000000800 */
[----:B------:R-:W-:-:S04]  /*0d20*/  LOP3.LUT R24, R19, 0xffffffc0, RZ, 0xc0, !PT ;  /* 0xffffffc013187812 */ /* 0x000fc800078ec0ff */
[----:B------:R-:W-:Y:S02]  /*0d30*/  IADD3 R24, R24, -0x40, RZ ;  /* 0xffffffc018187810 */ /* 0x000fe40007ffe0ff */
[----:B--2---:R-:W-:Y:S01]  /*0d40*/  IABS R9, R8 ;  /* 0x0000000800097213 */ /* 0x004fe20000000000 */
[----:B------:R-:W2:Y:S03]  /*0d50*/  LDC R21, c[0x0][0x2dc] ;  /* 0x0000b700ff157b82 */ /* 0x000ea60000000800 */
[----:B------:R-:W5:Y:S01]  /*0d60*/  I2F.RP R2, R9 ;  /* 0x0000000900027306 */ /* 0x000f620000209400 */
[----:B-1----:R-:W-:-:S04]  /*0d70*/  IMAD R11, R217, R4, RZ ;  /* 0x00000004d90b7224 */ /* 0x002fc800078e02ff */
[----:B------:R-:W1:Y:S01]  /*0d80*/  LDC R20, c[0x0][0x270] ;  /* 0x00009c00ff147b82 */ /* 0x000e620000000800 */
[----:B------:R-:W-:-:S04]  /*0d90*/  IMAD.WIDE.U32 R12, R206, R4, RZ ;  /* 0x00000004ce0c7225 */ /* 0x000fc800078e00ff */
[C---:B------:R-:W-:Y:S01]  /*0da0*/  IMAD R5, R206.reuse, R5, R11 ;  /* 0x00000005ce057224 */ /* 0x040fe200078e020b */
[----:B----4-:R-:W-:Y:S02]  /*0db0*/  SHF.R.S32.HI R11, RZ, 0x1f, R27 ;  /* 0x0000001fff0b7819 */ /* 0x010fe4000001141b */
[----:B------:R-:W4:Y:S01]  /*0dc0*/  LDC.U8 R4, c[0x0][0x3d8] ;  /* 0x0000f600ff047b82 */ /* 0x000f220000000000 */
[----:B------:R-:W-:Y:S01]  /*0dd0*/  IMAD.WIDE.U32 R30, R206, R27, RZ ;  /* 0x0000001bce1e7225 */ /* 0x000fe200078e00ff */
[----:B-----5:R-:W5:Y:S01]  /*0de0*/  MUFU.RCP R2, R2 ;  /* 0x0000000200027308 */ /* 0x020f620000001000 */
[----:B------:R-:W-:Y:S02]  /*0df0*/  IADD3 R25, R13, R5, RZ ;  /* 0x000000050d197210 */ /* 0x000fe40007ffe0ff */
[----:B------:R-:W-:-:S03]  /*0e00*/  @P1 IADD3 R5, R244, R245, RZ ;  /* 0x000000f5f4051210 */ /* 0x000fc60007ffe0ff */
[----:B------:R-:W3:Y:S01]  /*0e10*/  LDC R35, c[0x0][0x2c4] ;  /* 0x0000b100ff237b82 */ /* 0x000ee20000000800 */
[----:B--2---:R-:W-:Y:S02]  /*0e20*/  IMAD R37, R218, R21, RZ ;  /* 0x00000015da257224 */ /* 0x004fe400078e02ff */
[----:B-1----:R-:W-:-:S05]  /*0e30*/  IMAD.WIDE R40, R21, R20, RZ ;  /* 0x0000001415287225 */ /* 0x002fca00078e02ff */
[----:B------:R-:W1:Y:S01]  /*0e40*/  LDC.U8 R36, c[0x0][0x480] ;  /* 0x00012000ff247b82 */ /* 0x000e620000000000 */
[----:B-----5:R-:W-:Y:S01]  /*0e50*/  IADD3 R2, R2, 0xffffffe, RZ ;  /* 0x0ffffffe02027810 */ /* 0x020fe20007ffe0ff */
[----:B------:R-:W-:-:S03]  /*0e60*/  IMAD.WIDE.U32 R28, R40, R18, RZ ;  /* 0x00000012281c7225 */ /* 0x000fc600078e00ff */
[----:B------:R-:W2:Y:S02]  /*0e70*/  F2I.FTZ.U32.TRUNC.NTZ R3, R2 ;  /* 0x0000000200037305 */ /* 0x000ea4000021f000 */
[----:B--2---:R-:W-:-:S04]  /*0e80*/  IMAD.MOV R2, RZ, RZ, -R3 ;  /* 0x000000ffff027224 */ /* 0x004fc800078e0a03 */
[----:B------:R-:W-:Y:S01]  /*0e90*/  IMAD R14, R2, R9, RZ ;  /* 0x00000009020e7224 */ /* 0x000fe200078e02ff */
[----:B------:R-:W-:-:S05]  /*0ea0*/  MOV R2, RZ ;  /* 0x000000ff00027202 */ /* 0x000fca0000000f00 */
[----:B------:R-:W-:Y:S02]  /*0eb0*/  IMAD.HI.U32 R14, R3, R14, R2 ;  /* 0x0000000e030e7227 */ /* 0x000fe400078e0002 */
[----:B------:R-:W2:Y:S04]  /*0ec0*/  LDC.64 R2, c[0x0][0x240] ;  /* 0x00009000ff027b82 */ /* 0x000ea80000000a00 */
[----:B------:R-:W-:-:S04]  /*0ed0*/  IMAD.HI.U32 R14, R14, R6, RZ ;  /* 0x000000060e0e7227 */ /* 0x000fc800078e00ff */
[----:B------:R-:W-:-:S04]  /*0ee0*/  IMAD.MOV R10, RZ, RZ, -R14 ;  /* 0x000000ffff0a7224 */ /* 0x000fc800078e0a0e */
[C---:B------:R-:W-:Y:S02]  /*0ef0*/  IMAD R10, R9.reuse, R10, R6 ;  /* 0x0000000a090a7224 */ /* 0x040fe400078e0206 */
[----:B------:R-:W5:Y:S03]  /*0f00*/  @P1 LDC.64 R6, c[0x0][0x250] ;  /* 0x00009400ff061b82 */ /* 0x000f660000000a00 */
[----:B------:R-:W-:Y:S01]  /*0f10*/  ISETP.GT.U32.AND P5, PT, R9, R10, PT ;  /* 0x0000000a0900720c */ /* 0x000fe20003fa4070 */
[----:B--2---:R-:W-:-:S03]  /*0f20*/  IMAD.WIDE.U32 R22, R18, R2, RZ ;  /* 0x0000000212167225 */ /* 0x004fc600078e00ff */
[----:B------:R-:W-:-:S09]  /*0f30*/  SEL R26, R12, R22, !P2 ;  /* 0x000000160c1a7207 */ /* 0x000fd20005000000 */
[----:B------:R-:W-:Y:S02]  /*0f40*/  @!P5 IMAD.IADD R10, R10, 0x1, -R9 ;  /* 0x000000010a0ad824 */ /* 0x000fe400078e0a09 */
[----:B------:R-:W-:Y:S01]  /*0f50*/  @!P5 VIADD R14, R14, 0x1 ;  /* 0x000000010e0ed836 */ /* 0x000fe20000000000 */
[----:B------:R-:W-:Y:S01]  /*0f60*/  ISETP.NE.AND P5, PT, R8, RZ, PT ;  /* 0x000000ff0800720c */ /* 0x000fe20003fa5270 */
[----:B------:R-:W-:Y:S01]  /*0f70*/  IMAD R22, R41, R30, RZ ;  /* 0x0000001e29167224 */ /* 0x000fe200078e02ff */
[----:B------:R-:W-:Y:S01]  /*0f80*/  ISETP.GE.U32.AND P3, PT, R10, R9, PT ;  /* 0x000000090a00720c */ /* 0x000fe20003f66070 */
[----:B------:R-:W-:Y:S01]  /*0f90*/  IMAD R9, R11, R206, RZ ;  /* 0x000000ce0b097224 */ /* 0x000fe200078e02ff */
[----:B------:R-:W-:Y:S01]  /*0fa0*/  LOP3.LUT R11, R218, R8, RZ, 0x3c, !PT ;  /* 0x00000008da0b7212 */ /* 0x000fe200078e3cff */
[----:B------:R-:W-:Y:S02]  /*0fb0*/  IMAD R10, R18, R3, RZ ;  /* 0x00000003120a7224 */ /* 0x000fe400078e02ff */
[----:B------:R-:W-:Y:S01]  /*0fc0*/  IMAD R9, R217, R27, R9 ;  /* 0x0000001bd9097224 */ /* 0x000fe200078e0209 */
[----:B------:R-:W-:Y:S01]  /*0fd0*/  ISETP.GE.AND P0, PT, R11, RZ, PT ;  /* 0x000000ff0b00720c */ /* 0x000fe20003f06270 */
[----:B-----5:R-:W-:-:S02]  /*0fe0*/  @P1 IMAD R15, R5, R7, RZ ;  /* 0x00000007050f1224 */ /* 0x020fc400078e02ff */
[----:B------:R-:W-:Y:S01]  /*0ff0*/  @P1 IMAD.WIDE.U32 R12, R5, R6, RZ ;  /* 0x00000006050c1225 */ /* 0x000fe200078e00ff */
[----:B------:R-:W-:-:S03]  /*1000*/  IADD3 R5, R31, R9, RZ ;  /* 0x000000091f057210 */ /* 0x000fc60007ffe0ff */
[----:B------:R-:W-:Y:S01]  /*1010*/  @P2 IMAD.IADD R25, R23, 0x1, R10 ;  /* 0x0000000117192824 */ /* 0x000fe200078e020a */
[----:B------:R-:W-:Y:S01]  /*1020*/  @P1 IADD3 R15, R13, R15, RZ ;  /* 0x0000000f0d0f1210 */ /* 0x000fe20007ffe0ff */
[----:B------:R-:W2:Y:S01]  /*1030*/  @!P2 LDC.64 R10, c[0x0][0x418] ;  /* 0x00010600ff0aab82 */ /* 0x000ea20000000a00 */
[----:B------:R-:W-:Y:S01]  /*1040*/  @P1 MOV R16, R12 ;  /* 0x0000000c00101202 */ /* 0x000fe20000000f00 */
[----:B------:R-:W-:Y:S01]  /*1050*/  IMAD R22, R40, R5, R22 ;  /* 0x0000000528167224 */ /* 0x000fe200078e0216 */
[----:B------:R-:W-:Y:S01]  /*1060*/  @P3 IADD3 R14, R14, 0x1, RZ ;  /* 0x000000010e0e3810 */ /* 0x000fe20007ffe0ff */
[----:B------:R-:W-:Y:S01]  /*1070*/  IMAD.WIDE.U32 R30, R40, R30, RZ ;  /* 0x0000001e281e7225 */ /* 0x000fe200078e00ff */
[----:B----4-:R-:W-:-:S03]  /*1080*/  ISETP.NE.AND P3, PT, R4, RZ, PT ;  /* 0x000000ff0400720c */ /* 0x010fc60003f65270 */
[----:B------:R-:W4:Y:S01]  /*1090*/  @P2 LDC.64 R12, c[0x0][0x420] ;  /* 0x00010800ff0c2b82 */ /* 0x000f220000000a00 */
[----:B------:R-:W-:Y:S01]  /*10a0*/  IMAD R4, R41, R18, RZ ;  /* 0x0000001229047224 */ /* 0x000fe200078e02ff */
[----:B------:R-:W-:Y:S01]  /*10b0*/  IADD3 R22, R31, R22, RZ ;  /* 0x000000161f167210 */ /* 0x000fe20007ffe0ff */
[----:B------:R-:W-:Y:S01]  /*10c0*/  @!P0 IMAD.MOV R14, RZ, RZ, -R14 ;  /* 0x000000ffff0e8224 */ /* 0x000fe200078e0a0e */
[----:B------:R-:W-:Y:S02]  /*10d0*/  @!P5 LOP3.LUT R14, RZ, R8, RZ, 0x33, !PT ;  /* 0x00000008ff0ed212 */ /* 0x000fe400078e33ff */
[----:B------:R-:W-:Y:S02]  /*10e0*/  @P2 IADD3 R22, R29, R4, RZ ;  /* 0x000000041d162210 */ /* 0x000fe40007ffe0ff */
[----:B------:R-:W5:Y:S01]  /*10f0*/  LDC.64 R4, c[0x0][0x488] ;  /* 0x00012200ff047b82 */ /* 0x000f620000000a00 */
[----:B------:R-:W-:Y:S02]  /*1100*/  SEL R23, R30, R28, !P2 ;  /* 0x0000001c1e177207 */ /* 0x000fe40005000000 */
[----:B------:R-:W-:-:S02]  /*1110*/  SHF.L.U64.HI R30, R206, 0x7, R217 ;  /* 0x00000007ce1e7819 */ /* 0x000fc400000102d9 */
[----:B------:R-:W-:Y:S02]  /*1120*/  IADD3 R32, P0, R24, R32, RZ ;  /* 0x0000002018207210 */ /* 0x000fe40007f1e0ff */
[----:B------:R-:W-:Y:S01]  /*1130*/  SEL R30, R30, RZ, P4 ;  /* 0x000000ff1e1e7207 */ /* 0x000fe20002000000 */
[----:B------:R-:W5:Y:S01]  /*1140*/  @P3 LDC R31, c[0x0][0x2e4] ;  /* 0x0000b900ff1f3b82 */ /* 0x000f620000000800 */
[-C--:B--2---:R-:W-:Y:S01]  /*1150*/  @!P2 IMAD R29, R217, R10.reuse, RZ ;  /* 0x0000000ad91da224 */ /* 0x084fe200078e02ff */
[----:B------:R-:W-:Y:S01]  /*1160*/  SHF.R.S32.HI R28, RZ, 0x1f, R24 ;  /* 0x0000001fff1c7819 */ /* 0x000fe20000011418 */
[----:B------:R-:W-:-:S03]  /*1170*/  @!P2 IMAD.WIDE.U32 R42, R206, R10, RZ ;  /* 0x0000000ace2aa225 */ /* 0x000fc600078e00ff */
[----:B------:R-:W-:Y:S01]  /*1180*/  IADD3.X R30, R28, R30, RZ, P0, !PT ;  /* 0x0000001e1c1e7210 */ /* 0x000fe200007fe4ff */
[----:B------:R-:W-:Y:S01]  /*1190*/  @!P2 IMAD R11, R206, R11, R29 ;  /* 0x0000000bce0ba224 */ /* 0x000fe200078e021d */
[----:B------:R-:W2:Y:S01]  /*11a0*/  @P1 LDC.64 R8, c[0x0][0x248] ;  /* 0x00009200ff081b82 */ /* 0x000ea20000000a00 */
[----:B----4-:R-:W-:Y:S01]  /*11b0*/  @P2 IMAD.WIDE.U32 R38, R18, R12, RZ ;  /* 0x0000000c12262225 */ /* 0x010fe200078e00ff */
[----:B-1----:R-:W-:Y:S02]  /*11c0*/  ISETP.NE.AND P0, PT, R36, RZ, PT ;  /* 0x000000ff2400720c */ /* 0x002fe40003f05270 */
[----:B------:R-:W-:Y:S01]  /*11d0*/  SHF.R.S32.HI R36, RZ, 0x1f, R37 ;  /* 0x0000001fff247819 */ /* 0x000fe20000011425 */
[----:B------:R-:W-:Y:S01]  /*11e0*/  @P2 IMAD R29, R18, R13, R39 ;  /* 0x0000000d121d2224 */ /* 0x000fe200078e0227 */
[----:B------:R-:W-:Y:S01]  /*11f0*/  @!P2 IADD3 R29, R43, R11, RZ ;  /* 0x0000000b2b1da210 */ /* 0x000fe20007ffe0ff */
[----:B---3--:R-:W-:Y:S02]  /*1200*/  @P3 IMAD R12, R206, R35, RZ ;  /* 0x00000023ce0c3224 */ /* 0x008fe400078e02ff */
[----:B------:R-:W-:-:S02]  /*1210*/  IMAD R13, R41, R32, RZ ;  /* 0x00000020290d7224 */ /* 0x000fc400078e02ff */
[----:B------:R-:W-:Y:S01]  /*1220*/  @!P3 IMAD R11, R206, R20, R218 ;  /* 0x00000014ce0bb224 */ /* 0x000fe200078e02da */
[----:B------:R-:W-:Y:S01]  /*1230*/  @P3 SEL R12, R12, R18, !P2 ;  /* 0x000000120c0c3207 */ /* 0x000fe20005000000 */
[----:B------:R-:W-:Y:S02]  /*1240*/  IMAD R10, R40, R30, R13 ;  /* 0x0000001e280a7224 */ /* 0x000fe400078e020d */
[----:B------:R-:W-:Y:S01]  /*1250*/  @P2 IMAD.MOV.U32 R30, RZ, RZ, R38 ;  /* 0x000000ffff1e2224 */ /* 0x000fe200078e0026 */
[----:B------:R-:W-:Y:S01]  /*1260*/  @!P2 MOV R30, R42 ;  /* 0x0000002a001ea202 */ /* 0x000fe20000000f00 */
[----:B-----5:R-:W-:-:S04]  /*1270*/  IMAD.WIDE.U32 R38, R34, R4, RZ ;  /* 0x0000000422267225 */ /* 0x020fc800078e00ff */
[----:B------:R-:W-:Y:S02]  /*1280*/  @P1 IMAD.IADD R4, R244, 0x1, R245 ;  /* 0x00000001f4041824 */ /* 0x000fe400078e02f5 */
[----:B------:R-:W-:Y:S02]  /*1290*/  @P3 IMAD R31, R218, R31, R12 ;  /* 0x0000001fda1f3224 */ /* 0x000fe400078e020c */
[----:B------:R-:W-:Y:S02]  /*12a0*/  IMAD R34, R34, R5, R39 ;  /* 0x0000000522227224 */ /* 0x000fe400078e0227 */
[C---:B--2---:R-:W-:Y:S02]  /*12b0*/  @P1 IMAD R12, R4.reuse, R9, RZ ;  /* 0x00000009040c1224 */ /* 0x044fe400078e02ff */
[----:B------:R-:W-:Y:S01]  /*12c0*/  @P1 IMAD.WIDE.U32 R4, R4, R8, RZ ;  /* 0x0000000804041225 */ /* 0x000fe200078e00ff */
[----:B------:R-:W-:-:S03]  /*12d0*/  SEL R34, R34, RZ, P0 ;  /* 0x000000ff22227207 */ /* 0x000fc60000000000 */
[----:B------:R-:W-:Y:S01]  /*12e0*/  @!P3 IMAD R31, R11, R35, RZ ;  /* 0x000000230b1fb224 */ /* 0x000fe200078e02ff */
[----:B------:R-:W-:Y:S01]  /*12f0*/  SEL R35, R38, RZ, P0 ;  /* 0x000000ff26237207 */ /* 0x000fe20000000000 */
[----:B------:R-:W-:Y:S01]  /*1300*/  IMAD.WIDE.U32 R32, R40, R32, RZ ;  /* 0x0000002028207225 */ /* 0x000fe200078e00ff */
[----:B------:R-:W-:Y:S02]  /*1310*/  SHF.R.S32.HI R11, RZ, 0x1f, R242 ;  /* 0x0000001fff0b7819 */ /* 0x000fe400000114f2 */
[----:B------:R-:W-:Y:S02]  /*1320*/  @P1 IADD3 R12, R5, R12, RZ ;  /* 0x0000000c050c1210 */ /* 0x000fe40007ffe0ff */
[----:B------:R-:W-:Y:S01]  /*1330*/  @P1 MOV R13, R4 ;  /* 0x00000004000d1202 */ /* 0x000fe20000000f00 */
[----:B------:R-:W-:Y:S06]  /*1340*/  @P1 BRA `(.L_x_252) ;  /* 0x0000000000301947 */ /* 0x000fec0003800000 */
[----:B------:R-:W1:Y:S01]  /*1350*/  LDC.64 R8, c[0x0][0x248] ;  /* 0x00009200ff087b82 */ /* 0x000e620000000a00 */
[----:B------:R-:W-:-:S07]  /*1360*/  SHF.R.S32.HI R13, RZ, 0x1f, R244 ;  /* 0x0000001fff0d7819 */ /* 0x000fce00000114f4 */
[----:B------:R-:W2:Y:S01]  /*1370*/  LDC.64 R4, c[0x0][0x230] ;  /* 0x00008c00ff047b82 */ /* 0x000ea20000000a00 */
[-C--:B-1----:R-:W-:Y:S02]  /*1380*/  IMAD R13, R13, R8.reuse, RZ ;  /* 0x000000080d0d7224 */ /* 0x082fe400078e02ff */
[----:B------:R-:W-:-:S04]  /*1390*/  IMAD.WIDE.U32 R38, R244, R8, RZ ;  /* 0x00000008f4267225 */ /* 0x000fc800078e00ff */
[----:B------:R-:W-:Y:S02]  /*13a0*/  IMAD R13, R244, R9, R13 ;  /* 0x00000009f40d7224 */ /* 0x000fe400078e020d */
[----:B--2---:R-:W-:-:S03]  /*13b0*/  IMAD R12, R217, R4, RZ ;  /* 0x00000004d90c7224 */ /* 0x004fc600078e02ff */
[----:B------:R-:W-:Y:S01]  /*13c0*/  IADD3 R39, R39, R13, RZ ;  /* 0x0000000d27277210 */ /* 0x000fe20007ffe0ff */
[C---:B------:R-:W-:Y:S02]  /*13d0*/  IMAD R12, R206.reuse, R5, R12 ;  /* 0x00000005ce0c7224 */ /* 0x040fe400078e020c */
[----:B------:R-:W-:-:S05]  /*13e0*/  IMAD.WIDE.U32 R4, R206, R4, R38 ;  /* 0x00000004ce047225 */ /* 0x000fca00078e0026 */
[----:B------:R-:W-:Y:S02]  /*13f0*/  IADD3 R12, R5, R12, RZ ;  /* 0x0000000c050c7210 */ /* 0x000fe40007ffe0ff */
[----:B------:R-:W-:Y:S02]  /*1400*/  MOV R13, R4 ;  /* 0x00000004000d7202 */ /* 0x000fe40000000f00 */
.L_x_252:
[----:B------:R-:W-:Y:S05]  /*1410*/  @P1 BRA `(.L_x_253) ;  /* 0x0000000000301947 */ /* 0x000fea0003800000 */
        /* <DEDUP_REMOVED lines=11> */
[----:B------:R-:W-:-:S07]  /*14d0*/  MOV R16, R4 ;  /* 0x0000000400107202 */ /* 0x000fce0000000f00 */
.L_x_253:
[----:B------:R-:W-:Y:S02]  /*14e0*/  IADD3 R38, R33, R10, RZ ;  /* 0x0000000a21267210 */ /* 0x000fe40007ffe0ff */
[----:B------:R-:W-:Y:S01]  /*14f0*/  SHF.R.S32.HI R10, RZ, 0x1f, R14 ;  /* 0x0000001fff0a7819 */ /* 0x000fe2000001140e */
[----:B------:R-:W-:Y:S05]  /*1500*/  @!P3 BRA `(.L_x_254) ;  /* 0x00000000001cb947 */ /* 0x000fea0003800000 */
[----:B------:R-:W1:Y:S01]  /*1510*/  LDC R5, c[0x0][0x2c0] ;  /* 0x0000b000ff057b82 */ /* 0x000e620000000800 */
[----:B------:R-:W-:-:S05]  /*1520*/  @!P2 IMAD R18, R206, R27, RZ ;  /* 0x0000001bce12a224 */ /* 0x000fca00078e02ff */
[----:B------:R-:W-:Y:S02]  /*1530*/  LEA R18, R206, R18, 0x7 ;  /* 0x00000012ce127211 */ /* 0x000fe400078e38ff */
[----:B------:R-:W1:Y:S02]  /*1540*/  LDC R4, c[0x0][0x2e4] ;  /* 0x0000b900ff047b82 */ /* 0x000e640000000800 */
[----:B-1----:R-:W-:-:S05]  /*1550*/  LEA R4, R5, R4, 0x7 ;  /* 0x0000000405047211 */ /* 0x002fca00078e38ff */
[----:B------:R-:W-:Y:S01]  /*1560*/  IMAD R27, R4, R218, R18 ;  /* 0x000000da041b7224 */ /* 0x000fe200078e0212 */
[----:B------:R-:W-:Y:S06]  /*1570*/  BRA `(.L_x_255) ;  /* 0x0000000000087947 */ /* 0x000fec0003800000 */
.L_x_254:
[----:B------:R-:W-:-:S04]  /*1580*/  IMAD R4, R206, R20, R218 ;  /* 0x00000014ce047224 */ /* 0x000fc800078e02da */
[----:B------:R-:W-:-:S07]  /*1590*/  IMAD R27, R4, R27, RZ ;  /* 0x0000001b041b7224 */ /* 0x000fce00078e02ff */
.L_x_255:
[----:B------:R-:W1:Y:S01]  /*15a0*/  LDC.64 R4, c[0x0][0x420] ;  /* 0x00010800ff047b82 */ /* 0x000e620000000a00 */
[----:B------:R-:W-:Y:S01]  /*15b0*/  IMAD R20, R21, R20, RZ ;  /* 0x0000001415147224 */ /* 0x000fe200078e02ff */
[----:B------:R-:W-:Y:S01]  /*15c0*/  IADD3 R40, P3, R214, R30, RZ ;  /* 0x0000001ed6287210 */ /* 0x000fe20007f7e0ff */
[----:B------:R-:W-:Y:S01]  /*15d0*/  ULDC.64 UR6, c[0x0][0x428] ;  /* 0x00010a0000067ab9 */ /* 0x000fe20000000a00 */
[----:B------:R-:W-:Y:S01]  /*15e0*/  SHF.R.S32.HI R215, RZ, 0x1f, R214 ;  /* 0x0000001fffd77819 */ /* 0x000fe200000114d6 */
[----:B------:R-:W-:Y:S01]  /*15f0*/  IMAD.SHL.U32 R18, R20, 0x40, RZ ;  /* 0x0000004014127824 */ /* 0x000fe200078e00ff */
[C---:B------:R-:W-:Y:S01]  /*1600*/  IADD3 R31, R24.reuse, R31, RZ ;  /* 0x0000001f181f7210 */ /* 0x040fe20007ffe0ff */
[----:B------:R-:W-:Y:S01]  /*1610*/  IMAD.IADD R27, R24, 0x1, R27 ;  /* 0x00000001181b7824 */ /* 0x000fe200078e021b */
[----:B------:R-:W-:Y:S01]  /*1620*/  IADD3.X R41, R215, R29, RZ, P3, !PT ;  /* 0x0000001dd7297210 */ /* 0x000fe20001ffe4ff */
[----:B------:R-:W-:Y:S01]  /*1630*/  IMAD R29, R211, R20, R210 ;  /* 0x00000014d31d7224 */ /* 0x000fe200078e02d2 */
[----:B------:R-:W-:Y:S01]  /*1640*/  IADD3 R32, P2, P1, R32, R18, R37 ;  /* 0x0000001220207210 */ /* 0x000fe2000795e025 */
[----:B------:R-:W-:Y:S01]  /*1650*/  ULDC.64 UR8, c[0x0][0x258] ;  /* 0x0000960000087ab9 */ /* 0x000fe20000000a00 */
[----:B------:R-:W-:Y:S01]  /*1660*/  SHF.R.S32.HI R18, RZ, 0x1f, R18 ;  /* 0x0000001fff127819 */ /* 0x000fe20000011412 */
[----:B------:R-:W-:Y:S01]  /*1670*/  BSSY B1, `(.L_x_251) ;  /* 0x00006ee000017945 */ /* 0x000fe20003800000 */
[----:B------:R-:W-:-:S02]  /*1680*/  IADD3 R21, P3, R213, R24, RZ ;  /* 0x00000018d5157210 */ /* 0x000fc40007f7e0ff */
[----:B------:R-:W-:Y:S02]  /*1690*/  IADD3.X R18, R38, R18, R36, P2, P1 ;  /* 0x0000001226127210 */ /* 0x000fe400017e2424 */
[----:B------:R-:W-:Y:S01]  /*16a0*/  IADD3 R23, P2, P1, R35, R32, R23 ;  /* 0x0000002023177210 */ /* 0x000fe2000795e017 */
[----:B------:R-:W-:Y:S01]  /*16b0*/  IMAD.WIDE.U32 R36, R21, R2, R214 ;  /* 0x0000000215247225 */ /* 0x000fe200078e00d6 */
[----:B------:R-:W2:Y:S01]  /*16c0*/  LDC.64 R32, c[0x0][0x2b0] ;  /* 0x0000ac00ff207b82 */ /* 0x000ea20000000a00 */
[----:B------:R-:W-:Y:S02]  /*16d0*/  LEA.HI.SX32 R19, R19, 0xffffffff, 0x1a ;  /* 0xffffffff13137811 */ /* 0x000fe400078fd2ff */
[----:B------:R-:W-:Y:S01]  /*16e0*/  IADD3.X R18, R34, R18, R22, P2, P1 ;  /* 0x0000001222127210 */ /* 0x000fe200017e2416 */
[----:B-1----:R-:W-:Y:S01]  /*16f0*/  IMAD R30, R28, R4, RZ ;  /* 0x000000041c1e7224 */ /* 0x002fe200078e02ff */
[----:B------:R-:W-:Y:S01]  /*1700*/  IADD3 R23, P1, R29, R23, RZ ;  /* 0x000000171d177210 */ /* 0x000fe20007f3e0ff */
[----:B------:R-:W-:Y:S01]  /*1710*/  IMAD.X R28, R216, 0x1, R28, P3 ;  /* 0x00000001d81c7824 */ /* 0x000fe200018e061c */
[----:B------:R-:W-:Y:S01]  /*1720*/  ISETP.GE.AND P3, PT, R17, 0x1, PT ;  /* 0x000000011100780c */ /* 0x000fe20003f66270 */
[C---:B------:R-:W-:Y:S01]  /*1730*/  IMAD R20, R24.reuse, R5, R30 ;  /* 0x0000000518147224 */ /* 0x040fe200078e021e */
[----:B------:R-:W-:Y:S01]  /*1740*/  LEA.HI.X.SX32 R18, R29, R18, 0x1, P1 ;  /* 0x000000121d127211 */ /* 0x000fe200008f0eff */
[----:B------:R-:W-:Y:S01]  /*1750*/  IMAD.WIDE.U32 R40, R24, R4, R40 ;  /* 0x0000000418287225 */ /* 0x000fe200078e0028 */
[----:B------:R-:W-:-:S03]  /*1760*/  IADD3 R24, P2, R26, R36, RZ ;  /* 0x000000241a187210 */ /* 0x000fc60007f5e0ff */
[----:B------:R-:W-:Y:S01]  /*1770*/  IMAD R22, R28, R2, RZ ;  /* 0x000000021c167224 */ /* 0x000fe200078e02ff */
[----:B------:R-:W-:Y:S01]  /*1780*/  IADD3 R41, R41, R20, RZ ;  /* 0x0000001429297210 */ /* 0x000fe20007ffe0ff */
[----:B------:R-:W1:Y:S01]  /*1790*/  LDC.64 R28, c[0x0][0x478] ;  /* 0x00011e00ff1c7b82 */ /* 0x000e620000000a00 */
[----:B------:R-:W-:Y:S02]  /*17a0*/  IMAD R20, R236, UR6, RZ ;  /* 0x00000006ec147c24 */ /* 0x000fe4000f8e02ff */
[----:B------:R-:W-:Y:S02]  /*17b0*/  IMAD R22, R21, R3, R22 ;  /* 0x0000000315167224 */ /* 0x000fe400078e0216 */
[C---:B------:R-:W-:Y:S02]  /*17c0*/  IMAD R20, R218.reuse, UR7, R20 ;  /* 0x00000007da147c24 */ /* 0x040fe4000f8e0214 */
[----:B------:R-:W-:Y:S01]  /*17d0*/  IMAD.WIDE.U32 R34, R218, UR6, R40 ;  /* 0x00000006da227c25 */ /* 0x000fe2000f8e0028 */
[----:B------:R-:W-:Y:S01]  /*17e0*/  ULDC.64 UR6, c[0x0][0x400] ;  /* 0x0001000000067ab9 */ /* 0x000fe20000000a00 */
[----:B------:R-:W-:-:S02]  /*17f0*/  IADD3.X R25, R25, R37, R22, P2, !PT ;  /* 0x0000002519197210 */ /* 0x000fc400017fe416 */
[----:B------:R-:W-:Y:S01]  /*1800*/  LEA R246, P1, R23, UR6, 0x2 ;  /* 0x0000000617f67c11 */ /* 0x000fe2000f8210ff */
[----:B------:R-:W-:Y:S02]  /*1810*/  IMAD.IADD R35, R35, 0x1, R20 ;  /* 0x0000000123237824 */ /* 0x000fe400078e0214 */
[----:B------:R-:W-:Y:S01]  /*1820*/  IMAD R21, R236, UR8, RZ ;  /* 0x00000008ec157c24 */ /* 0x000fe2000f8e02ff */
[----:B------:R-:W-:Y:S01]  /*1830*/  LEA.HI.X R247, R23, UR7, R18, 0x2, P1 ;  /* 0x0000000717f77c11 */ /* 0x000fe200088f1412 */
[----:B------:R-:W-:Y:S01]  /*1840*/  IMAD R20, R216, R4, RZ ;  /* 0x00000004d8147224 */ /* 0x000fe200078e02ff */
[----:B------:R-:W-:Y:S01]  /*1850*/  ULDC.64 UR6, c[0x0][0x3e0] ;  /* 0x0000f80000067ab9 */ /* 0x000fe20000000a00 */
[----:B------:R-:W-:-:S04]  /*1860*/  IMAD.WIDE.U32 R22, R218, UR8, R24 ;  /* 0x00000008da167c25 */ /* 0x000fc8000f8e0018 */
[----:B------:R-:W-:Y:S01]  /*1870*/  IMAD R18, R218, UR9, R21 ;  /* 0x00000009da127c24 */ /* 0x000fe2000f8e0215 */
[----:B------:R-:W-:Y:S01]  /*1880*/  ULDC.64 UR8, c[0x0][0x210] ;  /* 0x0000840000087ab9 */ /* 0x000fe20000000a00 */
[C---:B------:R-:W-:Y:S01]  /*1890*/  IMAD R20, R213.reuse, R5, R20 ;  /* 0x00000005d5147224 */ /* 0x040fe200078e0214 */
[----:B------:R-:W-:Y:S01]  /*18a0*/  LEA R250, P2, R22, UR8, 0x1 ;  /* 0x0000000816fa7c11 */ /* 0x000fe2000f8408ff */
[----:B------:R-:W-:Y:S01]  /*18b0*/  IMAD.WIDE.U32 R24, R213, R4, R34 ;  /* 0x00000004d5187225 */ /* 0x000fe200078e0022 */
[----:B------:R-:W-:-:S03]  /*18c0*/  IADD3 R18, R23, R18, RZ ;  /* 0x0000001217127210 */ /* 0x000fc60007ffe0ff */
[----:B------:R-:W-:Y:S01]  /*18d0*/  IMAD.IADD R20, R25, 0x1, R20 ;  /* 0x0000000119147824 */ /* 0x000fe200078e0214 */
[----:B------:R-:W-:Y:S01]  /*18e0*/  LEA R248, P1, R24, UR6, 0x1 ;  /* 0x0000000618f87c11 */ /* 0x000fe2000f8208ff */
[----:B-1----:R-:W-:Y:S01]  /*18f0*/  IMAD.WIDE R28, R27, 0x4, R28 ;  /* 0x000000041b1c7825 */ /* 0x002fe200078e021c */
[----:B------:R-:W-:Y:S02]  /*1900*/  LEA.HI.X R251, R22, UR9, R18, 0x1, P2 ;  /* 0x0000000916fb7c11 */ /* 0x000fe400090f0c12 */
[----:B------:R-:W-:Y:S01]  /*1910*/  LEA.HI.X R249, R24, UR7, R20, 0x1, P1 ;  /* 0x0000000718f97c11 */ /* 0x000fe200088f0c14 */
[----:B--2---:R-:W-:Y:S01]  /*1920*/  IMAD.WIDE R26, R31, 0x4, R32 ;  /* 0x000000041f1a7825 */ /* 0x004fe200078e0220 */
[----:B------:R-:W-:Y:S07]  /*1930*/  @!P3 BRA `(.L_x_256) ;  /* 0x0000006000d8b947 */ /* 0x000fee0003800000 */
[----:B------:R-:W-:Y:S01]  /*1940*/  @P0 BAR.SYNC.DEFER_BLOCKING 0x0 ;  /* 0x0000000000000b1d */ /* 0x000fe20000010000 */
[----:B------:R-:W-:Y:S02]  /*1950*/  IMAD.MOV.U32 R241, RZ, RZ, R19 ;  /* 0x000000fffff17224 */ /* 0x000fe400078e0013 */
[----:B------:R-:W-:Y:S02]  /*1960*/  VIADD R19, R213, 0x20 ;  /* 0x00000020d5137836 */ /* 0x000fe40000000000 */
[C---:B------:R-:W-:Y:S01]  /*1970*/  IMAD R17, R241.reuse, -0x40, R17 ;  /* 0xffffffc0f1117824 */ /* 0x040fe200078e0211 */
[----:B------:R-:W-:Y:S01]  /*1980*/  LEA.HI R21, R241, R241, RZ, 0x1 ;  /* 0x000000f1f1157211 */ /* 0x000fe200078f08ff */
[----:B------:R-:W-:Y:S03]  /*1990*/  BSSY B0, `(.L_x_257) ;  /* 0x000001d000007945 */ /* 0x000fe60003800000 */
[----:B------:R-:W-:-:S02]  /*19a0*/  ISETP.GE.AND P5, PT, R213, R17, PT ;  /* 0x00000011d500720c */ /* 0x000fc40003fa6270 */
[----:B------:R-:W-:Y:S02]  /*19b0*/  LOP3.LUT R21, R21, 0xfffffffe, RZ, 0xc0, !PT ;  /* 0xfffffffe15157812 */ /* 0x000fe400078ec0ff */
[----:B------:R-:W-:-:S03]  /*19c0*/  ISETP.GE.AND P4, PT, R19, R17, PT ;  /* 0x000000111300720c */ /* 0x000fc60003f86270 */
[----:B------:R-:W-:-:S06]  /*19d0*/  IMAD.IADD R21, R241, 0x1, -R21 ;  /* 0x00000001f1157824 */ /* 0x000fcc00078e0a15 */
[----:B------:R1:W-:Y:S04]  /*19e0*/  @P5 STS.128 [R223+0xc000], RZ ;  /* 0x00c000ffdf005388 */ /* 0x0003e80000000c00 */
[----:B------:R1:W-:Y:S04]  /*19f0*/  @P5 STS.128 [R223+0xe000], RZ ;  /* 0x00e000ffdf005388 */ /* 0x0003e80000000c00 */
[----:B------:R1:W-:Y:S01]  /*1a00*/  @P5 STS.128 [R223+0x10000], RZ ;  /* 0x010000ffdf005388 */ /* 0x0003e20000000c00 */
[----:B------:R-:W-:Y:S05]  /*1a10*/  @P5 BRA `(.L_x_258) ;  /* 0x0000000000505947 */ /* 0x000fea0003800000 */
[----:B------:R-:W-:Y:S02]  /*1a20*/  ULDC UR4, c[0x0][0x2d0] ;  /* 0x0000b40000047ab9 */ /* 0x000fe40000000800 */
[----:B------:R-:W-:Y:S02]  /*1a30*/  ISETP.GE.AND P2, PT, R214, UR4, PT ;  /* 0x00000004d6007c0c */ /* 0x000fe4000bf46270 */
[----:B------:R-:W-:Y:S02]  /*1a40*/  ISETP.GE.AND P1, PT, R220, UR4, PT ;  /* 0x00000004dc007c0c */ /* 0x000fe4000bf26270 */
[----:B------:R-:W-:-:S09]  /*1a50*/  ISETP.GE.AND P0, PT, R219, UR4, PT ;  /* 0x00000004db007c0c */ /* 0x000fd2000bf06270 */
        /* <DEDUP_REMOVED lines=16> */
.L_x_258:
[----:B------:R-:W-:Y:S05]  /*1b60*/  BSYNC B0 ;  /* 0x0000000000007941 */ /* 0x000fea0003800000 */
.L_x_257:
[----:B------:R4:W-:Y:S01]  /*1b70*/  @P4 STS.128 [R223+0xd000], RZ ;  /* 0x00d000ffdf004388 */ /* 0x0009e20000000c00 */
[----:B------:R-:W-:Y:S01]  /*1b80*/  ISETP.NE.AND P3, PT, R21, 0x1, PT ;  /* 0x000000011500780c */ /* 0x000fe20003f65270 */
[----:B------:R-:W-:Y:S01]  /*1b90*/  BSSY B0, `(.L_x_259) ;  /* 0x0000028000007945 */ /* 0x000fe20003800000 */
[----:B------:R-:W-:Y:S01]  /*1ba0*/  IADD3 R240, R212, 0x3000, RZ ;  /* 0x00003000d4f07810 */ /* 0x000fe20007ffe0ff */
[----:B------:R4:W-:Y:S01]  /*1bb0*/  @P4 STS.128 [R223+0xf000], RZ ;  /* 0x00f000ffdf004388 */ /* 0x0009e20000000c00 */
[----:B------:R-:W-:Y:S01]  /*1bc0*/  IMAD.MOV.U32 R232, RZ, RZ, R28 ;  /* 0x000000ffffe87224 */ /* 0x000fe200078e001c */
[----:B------:R-:W-:Y:S01]  /*1bd0*/  MOV R234, R26 ;  /* 0x0000001a00ea7202 */ /* 0x000fe20000000f00 */
[----:B------:R-:W-:Y:S01]  /*1be0*/  IMAD.MOV.U32 R231, RZ, RZ, R29 ;  /* 0x000000ffffe77224 */ /* 0x000fe200078e001d */
[----:B------:R4:W-:Y:S01]  /*1bf0*/  @P4 STS.128 [R223+0x11000], RZ ;  /* 0x011000ffdf004388 */ /* 0x0009e20000000c00 */
[----:B------:R-:W-:Y:S01]  /*1c00*/  IMAD.MOV.U32 R233, RZ, RZ, R27 ;  /* 0x000000ffffe97224 */ /* 0x000fe200078e001b */
[----:B------:R-:W-:Y:S01]  /*1c10*/  SEL R240, R240, R212, !P3 ;  /* 0x000000d4f0f07207 */ /* 0x000fe20005800000 */
[----:B------:R-:W-:Y:S06]  /*1c20*/  @P4 BRA `(.L_x_260) ;  /* 0x0000000000784947 */ /* 0x000fec0003800000 */
[----:B------:R-:W-:Y:S01]  /*1c30*/  ULDC UR4, c[0x0][0x2d0] ;  /* 0x0000b40000047ab9 */ /* 0x000fe20000000800 */
[----:B------:R-:W-:Y:S01]  /*1c40*/  IMAD.WIDE.U32 R26, R4, 0x20, RZ ;  /* 0x00000020041a7825 */ /* 0x000fe200078e00ff */
[----:B------:R-:W-:Y:S02]  /*1c50*/  ISETP.GE.AND P2, PT, R214, UR4, PT ;  /* 0x00000004d6007c0c */ /* 0x000fe4000bf46270 */
[----:B------:R-:W-:Y:S02]  /*1c60*/  ISETP.GE.AND P1, PT, R220, UR4, PT ;  /* 0x00000004dc007c0c */ /* 0x000fe4000bf26270 */
[----:B------:R-:W-:Y:S01]  /*1c70*/  IADD3 R21, P6, R24, R26, RZ ;  /* 0x0000001a18157210 */ /* 0x000fe20007fde0ff */
[----:B------:R-:W-:-:S05]  /*1c80*/  IMAD.SHL.U32 R24, R5, 0x20, RZ ;  /* 0x0000002005187824 */ /* 0x000fca00078e00ff */
[----:B------:R-:W-:-:S03]  /*1c90*/  IADD3.X R24, R20, R27, R24, P6, !PT ;  /* 0x0000001b14187210 */ /* 0x000fc600037fe418 */
[C---:B------:R-:W-:Y:S01]  /*1ca0*/  @!P2 LEA R26, P0, R4.reuse, R248, 0x6 ;  /* 0x000000f8041aa211 */ /* 0x040fe200078030ff */
[----:B------:R1:W-:Y:S03]  /*1cb0*/  @P2 STS.128 [R223+0xd000], RZ ;  /* 0x00d000ffdf002388 */ /* 0x0003e60000000c00 */
[----:B------:R-:W-:Y:S02]  /*1cc0*/  @!P2 LEA.HI.X R27, R4, R249, R5, 0x6, P0 ;  /* 0x000000f9041ba211 */ /* 0x000fe400000f3405 */
[----:B------:R-:W-:Y:S02]  /*1cd0*/  ISETP.GE.AND P0, PT, R219, UR4, PT ;  /* 0x00000004db007c0c */ /* 0x000fe4000bf06270 */
        /* <DEDUP_REMOVED lines=19> */
.L_x_260:
[----:B------:R-:W-:Y:S05]  /*1e10*/  BSYNC B0 ;  /* 0x0000000000007941 */ /* 0x000fea0003800000 */
.L_x_259:
[----:B------:R-:W-:Y:S01]  /*1e20*/  BSSY B0, `(.L_x_261) ;  /* 0x000002d000007945 */ /* 0x000fe20003800000 */
[----:B------:R-:W-:-:S03]  /*1e30*/  LEA R240, R240, UR5, 0x1 ;  /* 0x00000005f0f07c11 */ /* 0x000fc6000f8e08ff */
[----:B------:R-:W-:Y:S05]  /*1e40*/  @!P5 BRA `(.L_x_262) ;  /* 0x000000000034d947 */ /* 0x000fea0003800000 */
[----:B------:R1:W-:Y:S04]  /*1e50*/  STS [R240], RZ ;  /* 0x000000fff0007388 */ /* 0x0003e80000000800 */
[----:B------:R1:W-:Y:S04]  /*1e60*/  STS [R240+0x4], RZ ;  /* 0x000004fff0007388 */ /* 0x0003e80000000800 */
        /* <DEDUP_REMOVED lines=9> */
[----:B------:R1:W-:Y:S01]  /*1f00*/  STS [R240+0x400c], RZ ;  /* 0x00400cfff0007388 */ /* 0x0003e20000000800 */
[----:B------:R-:W-:Y:S05]  /*1f10*/  BRA `(.L_x_263) ;  /* 0x0000000000747947 */ /* 0x000fea0003800000 */
.L_x_262:
[----:B------:R-:W-:Y:S02]  /*1f20*/  ULDC UR4, c[0x0][0x2d0] ;  /* 0x0000b40000047ab9 */ /* 0x000fe40000000800 */
[----:B------:R-:W-:Y:S02]  /*1f30*/  ISETP.GE.AND P2, PT, R214, UR4, PT ;  /* 0x00000004d6007c0c */ /* 0x000fe4000bf46270 */
[----:B------:R-:W-:Y:S02]  /*1f40*/  ISETP.GE.AND P1, PT, R220, UR4, PT ;  /* 0x00000004dc007c0c */ /* 0x000fe4000bf26270 */
[----:B------:R-:W-:-:S09]  /*1f50*/  ISETP.GE.AND P0, PT, R219, UR4, PT ;  /* 0x00000004db007c0c */ /* 0x000fd2000bf06270 */
[----:B------:R1:W-:Y:S04]  /*1f60*/  @P2 STS [R240], RZ ;  /* 0x000000fff0002388 */ /* 0x0003e80000000800 */
[----:B------:R1:W-:Y:S04]  /*1f70*/  @P2 STS [R240+0x4], RZ ;  /* 0x000004fff0002388 */ /* 0x0003e80000000800 */
[----:B------:R1:W-:Y:S04]  /*1f80*/  @P2 STS [R240+0x8], RZ ;  /* 0x000008fff0002388 */ /* 0x0003e80000000800 */
[----:B------:R1:W-:Y:S04]  /*1f90*/  @P2 STS [R240+0xc], RZ ;  /* 0x00000cfff0002388 */ /* 0x0003e80000000800 */
[----:B------:R-:W-:Y:S01]  /*1fa0*/  @!PT LDS RZ, [RZ] ;  /* 0x00000000fffff984 */ /* 0x000fe20000000800 */
[----:B------:R-:W-:Y:S01]  /*1fb0*/  @!PT LDS RZ, [RZ] ;  /* 0x00000000fffff984 */ /* 0x000fe20000000800 */
[----:B------:R-:W-:Y:S01]  /*1fc0*/  @!PT LDS RZ, [RZ] ;  /* 0x00000000fffff984 */ /* 0x000fe20000000800 */
[----:B------:R1:W-:Y:S04]  /*1fd0*/  @!P2 LDGSTS.E.BYPASS.LTC128B.128 [R240], desc[UR14][R250.64] ;  /* 0x00000000faf0afae */ /* 0x0003e8000b901d4e */
[----:B------:R1:W-:Y:S04]  /*1fe0*/  @P1 STS [R240+0x2000], RZ ;  /* 0x002000fff0001388 */ /* 0x0003e80000000800 */
[----:B------:R1:W-:Y:S04]  /*1ff0*/  @P1 STS [R240+0x2004], RZ ;  /* 0x002004fff0001388 */ /* 0x0003e80000000800 */
[----:B------:R1:W-:Y:S04]  /*2000*/  @P1 STS [R240+0x2008], RZ ;  /* 0x002008fff0001388 */ /* 0x0003e80000000800 */
[----:B------:R1:W-:Y:S04]  /*2010*/  @P1 STS [R240+0x200c], RZ ;  /* 0x00200cfff0001388 */ /* 0x0003e80000000800 */
[----:B------:R-:W-:Y:S01]  /*2020*/  @!PT LDS RZ, [RZ] ;  /* 0x00000000fffff984 */ /* 0x000fe20000000800 */
[----:B------:R-:W-:Y:S01]  /*2030*/  @!PT LDS RZ, [RZ] ;  /* 0x00000000fffff984 */ /* 0x000fe20000000800 */
[----:B------:R-:W-:Y:S01]  /*2040*/  @!PT LDS RZ, [RZ] ;  /* 0x00000000fffff984 */ /* 0x000fe20000000800 */
[----:B------:R1:W-:Y:S04]  /*2050*/  @!P1 LDGSTS.E.BYPASS.LTC128B.128 [R240+0x2000], desc[UR14][R250.64+0x80] ;  /* 0x02000080faf09fae */ /* 0x0003e8000b901d4e */
[----:B------:R1:W-:Y:S04]  /*2060*/  @P0 STS [R240+0x4000], RZ ;  /* 0x004000fff0000388 */ /* 0x0003e80000000800 */
[----:B------:R1:W-:Y:S04]  /*2070*/  @P0 STS [R240+0x4004], RZ ;  /* 0x004004fff0000388 */ /* 0x0003e80000000800 */
[----:B------:R1:W-:Y:S04]  /*2080*/  @P0 STS [R240+0x4008], RZ ;  /* 0x004008fff0000388 */ /* 0x0003e80000000800 */
[----:B------:R1:W-:Y:S01]  /*2090*/  @P0 STS [R240+0x400c], RZ ;  /* 0x00400cfff0000388 */ /* 0x0003e20000000800 */
[----:B------:R-:W-:Y:S05]  /*20a0*/  @P0 BRA `(.L_x_263) ;  /* 0x0000000000100947 */ /* 0x000fea0003800000 */
[----:B------:R-:W-:Y:S01]  /*20b0*/  @!PT LDS RZ, [RZ] ;  /* 0x00000000fffff984 */ /* 0x000fe20000000800 */
[----:B------:R-:W-:Y:S01]  /*20c0*/  @!PT LDS RZ, [RZ] ;  /* 0x00000000fffff984 */ /* 0x000fe20000000800 */
[----:B------:R-:W-:Y:S01]  /*20d0*/  @!PT LDS RZ, [RZ] ;  /* 0x00000000fffff984 */ /* 0x000fe20000000800 */
[----:B------:R1:W-:Y:S02]  /*20e0*/  LDGSTS.E.BYPASS.LTC128B.128 [R240+0x4000], desc[UR14][R250.64+0x100] ;  /* 0x04000100faf07fae */ /* 0x0003e4000b901d4e */
.L_x_263:
[----:B------:R-:W-:Y:S05]  /*20f0*/  BSYNC B0 ;  /* 0x0000000000007941 */ /* 0x000fea0003800000 */
.L_x_261:
[----:B------:R-:W-:Y:S01]  /*2100*/  BSSY B0, `(.L_x_264) ;  /* 0x0000036000007945 */ /* 0x000fe20003800000 */
[----:B-1----:R-:W-:Y:S01]  /*2110*/  SHF.L.U32 R4, R3, 0x5, RZ ;  /* 0x0000000503047819 */ /* 0x002fe200000006ff */
[----:B------:R-:W-:Y:S02]  /*2120*/  IMAD.WIDE.U32 R20, R2, 0x20, RZ ;  /* 0x0000002002147825 */ /* 0x000fe400078e00ff */
[----:B------:R-:W-:Y:S05]  /*2130*/  @!P4 BRA `(.L_x_265) ;  /* 0x000000000034c947 */ /* 0x000fea0003800000 */
        /* <DEDUP_REMOVED lines=13> */
.L_x_265:
[----:B------:R-:W-:Y:S01]  /*2210*/  ULDC UR4, c[0x0][0x2d0] ;  /* 0x0000b40000047ab9 */ /* 0x000fe20000000800 */
[----:B------:R-:W-:Y:S02]  /*2220*/  IADD3 R22, P4, R22, R20, RZ ;  /* 0x0000001416167210 */ /* 0x000fe40007f9e0ff */
[----:B------:R-:W-:Y:S02]  /*2230*/  ISETP.GE.AND P2, PT, R214, UR4, PT ;  /* 0x00000004d6007c0c */ /* 0x000fe4000bf46270 */
[----:B------:R-:W-:Y:S02]  /*2240*/  ISETP.GE.AND P1, PT, R220, UR4, PT ;  /* 0x00000004dc007c0c */ /* 0x000fe4000bf26270 */
[----:B------:R-:W-:-:S09]  /*2250*/  IADD3.X R4, R18, R21, R4, P4, !PT ;  /* 0x0000001512047210 */ /* 0x000fd200027fe404 */
[----:B------:R-:W-:Y:S01]  /*2260*/  @!P2 LEA R20, P0, R2, R250, 0x6 ;  /* 0x000000fa0214a211 */ /* 0x000fe200078030ff */
[----:B------:R1:W-:Y:S01]  /*2270*/  @P2 STS [R240+0x1000], RZ ;  /* 0x001000fff0002388 */ /* 0x0003e20000000800 */
[----:B------:R-:W-:Y:S02]  /*2280*/  @!P1 LEA R24, P4, R22, UR8, 0x1 ;  /* 0x0000000816189c11 */ /* 0x000fe4000f8808ff */
[----:B------:R-:W-:Y:S01]  /*2290*/  @!P2 LEA.HI.X R21, R2, R251, R3, 0x6, P0 ;  /* 0x000000fb0215a211 */ /* 0x000fe200000f3403 */
[----:B------:R1:W-:Y:S01]  /*22a0*/  @P2 STS [R240+0x1004], RZ ;  /* 0x001004fff0002388 */ /* 0x0003e20000000800 */
[----:B------:R-:W-:Y:S02]  /*22b0*/  ISETP.GE.AND P0, PT, R219, UR4, PT ;  /* 0x00000004db007c0c */ /* 0x000fe4000bf06270 */
[----:B------:R-:W-:Y:S01]  /*22c0*/  @!P1 LEA.HI.X R25, R22, UR9, R4, 0x1, P4 ;  /* 0x0000000916199c11 */ /* 0x000fe2000a0f0c04 */
        /* <DEDUP_REMOVED lines=19> */
[----:B------:R-:W-:-:S04]  /*2400*/  LEA R2, P0, R22, UR8, 0x1 ;  /* 0x0000000816027c11 */ /* 0x000fc8000f8008ff */
[----:B------:R-:W-:-:S05]  /*2410*/  LEA.HI.X R3, R22, UR9, R4, 0x1, P0 ;  /* 0x0000000916037c11 */ /* 0x000fca00080f0c04 */
[----:B------:R-:W-:Y:S01]  /*2420*/  @!PT LDS RZ, [RZ] ;  /* 0x00000000fffff984 */ /* 0x000fe20000000800 */
[----:B------:R-:W-:Y:S01]  /*2430*/  @!PT LDS RZ, [RZ] ;  /* 0x00000000fffff984 */ /* 0x000fe20000000800 */
[----:B------:R-:W-:Y:S01]  /*2440*/  @!PT LDS RZ, [RZ] ;  /* 0x00000000fffff984 */ /* 0x000fe20000000800 */
[----:B------:R1:W-:Y:S04]  /*2450*/  LDGSTS.E.BYPASS.LTC128B.128 [R240+0x5000], desc[UR14][R2.64+0x100] ;  /* 0x0500010002f07fae */ /* 0x0003e8000b901d4e */
.L_x_266:
[----:B------:R-:W-:Y:S05]  /*2460*/  BSYNC B0 ;  /* 0x0000000000007941 */ /* 0x000fea0003800000 */
.L_x_264:
[----:B-1----:R-:W-:Y:S01]  /*2470*/  IMAD R2, R221, -0x40, R243 ;  /* 0xffffffc0dd027824 */ /* 0x002fe200078e02f3 */
[----:B------:R-:W-:Y:S01]  /*2480*/  ULDC.64 UR6, c[0x0][0x260] ;  /* 0x0000980000067ab9 */ /* 0x000fe20000000a00 */
[-C--:B------:R-:W-:Y:S01]  /*2490*/  IMAD R3, R11, R8.reuse, RZ ;  /* 0x000000080b037224 */ /* 0x080fe200078e02ff */
[----:B------:R-:W-:Y:S01]  /*24a0*/  BSSY B0, `(.L_x_267) ;  /* 0x0000038000007945 */ /* 0x000fe20003800000 */
[C---:B------:R-:W-:Y:S01]  /*24b0*/  IMAD.WIDE.U32 R20, R242.reuse, R8, R214 ;  /* 0x00000008f2147225 */ /* 0x040fe200078e00d6 */
[-C--:B------:R-:W-:Y:S02]  /*24c0*/  ISETP.GE.AND P0, PT, R213, R2.reuse, PT ;  /* 0x00000002d500720c */ /* 0x080fe40003f06270 */
[----:B------:R-:W-:Y:S01]  /*24d0*/  ISETP.GE.AND P4, PT, R19, R2, PT ;  /* 0x000000021300720c */ /* 0x000fe20003f86270 */
[C---:B------:R-:W-:Y:S01]  /*24e0*/  IMAD R3, R242.reuse, R9, R3 ;  /* 0x00000009f2037224 */ /* 0x040fe200078e0203 */
[----:B------:R-:W-:Y:S01]  /*24f0*/  IADD3 R20, P1, R13, R20, RZ ;  /* 0x000000140d147210 */ /* 0x000fe20007f3e0ff */
[----:B------:R-:W-:-:S03]  /*2500*/  IMAD.WIDE.U32 R4, R242, R6, R214 ;  /* 0x00000006f2047225 */ /* 0x000fc600078e00d6 */
[----:B------:R-:W-:Y:S01]  /*2510*/  IADD3.X R21, R12, R21, R3, P1, !PT ;  /* 0x000000150c157210 */ /* 0x000fe20000ffe403 */
[----:B------:R-:W-:Y:S01]  /*2520*/  IMAD R11, R11, R6, RZ ;  /* 0x000000060b0b7224 */ /* 0x000fe200078e02ff */
[----:B------:R-:W-:Y:S01]  /*2530*/  IADD3 R18, P1, R16, R4, RZ ;  /* 0x0000000410127210 */ /* 0x000fe20007f3e0ff */
[----:B------:R-:W-:Y:S02]  /*2540*/  IMAD R4, R10, UR6, RZ ;  /* 0x000000060a047c24 */ /* 0x000fe4000f8e02ff */
[----:B------:R1:W-:Y:S01]  /*2550*/  @P0 STS.128 [R223+0x12000], RZ ;  /* 0x012000ffdf000388 */ /* 0x0003e20000000c00 */
[----:B------:R-:W-:Y:S01]  /*2560*/  IMAD R3, R242, R7, R11 ;  /* 0x00000007f2037224 */ /* 0x000fe200078e020b */
[----:B------:R-:W-:Y:S01]  /*2570*/  IADD3 R11, R208, 0x8, RZ ;  /* 0x00000008d00b7810 */ /* 0x000fe20007ffe0ff */
[C---:B------:R-:W-:Y:S01]  /*2580*/  IMAD R4, R14.reuse, UR7, R4 ;  /* 0x000000070e047c24 */ /* 0x040fe2000f8e0204 */
[----:B------:R1:W-:Y:S01]  /*2590*/  @P0 STS.128 [R223+0x14000], RZ ;  /* 0x014000ffdf000388 */ /* 0x0003e20000000c00 */
[----:B------:R-:W-:Y:S01]  /*25a0*/  IMAD.WIDE.U32 R20, R14, UR6, R20 ;  /* 0x000000060e147c25 */ /* 0x000fe2000f8e0014 */
[----:B------:R-:W-:-:S02]  /*25b0*/  IADD3.X R19, R15, R5, R3, P1, !PT ;  /* 0x000000050f137210 */ /* 0x000fc40000ffe403 */
[----:B------:R1:W-:Y:S02]  /*25c0*/  @P0 STS.128 [R223+0x16000], RZ ;  /* 0x016000ffdf000388 */ /* 0x0003e40000000c00 */
[----:B------:R-:W-:Y:S01]  /*25d0*/  IADD3 R12, R21, R4, RZ ;  /* 0x00000004150c7210 */ /* 0x000fe20007ffe0ff */
[----:B------:R-:W-:Y:S06]  /*25e0*/  @P0 BRA `(.L_x_268) ;  /* 0x00000000008c0947 */ /* 0x000fec0003800000 */
[----:B------:R-:W-:Y:S01]  /*25f0*/  ULDC UR4, c[0x0][0x2d0] ;  /* 0x0000b40000047ab9 */ /* 0x000fe20000000800 */
[-C--:B------:R-:W-:Y:S01]  /*2600*/  IMAD R13, R216, R8.reuse, RZ ;  /* 0x00000008d80d7224 */ /* 0x080fe200078e02ff */
[----:B------:R-:W-:Y:S01]  /*2610*/  ISETP.GE.AND P6, PT, R214, UR4, PT ;  /* 0x00000004d6007c0c */ /* 0x000fe2000bfc6270 */
[----:B------:R-:W-:Y:S01]  /*2620*/  IMAD.MOV.U32 R22, RZ, RZ, R20 ;  /* 0x000000ffff167224 */ /* 0x000fe200078e0014 */
[----:B------:R-:W-:Y:S01]  /*2630*/  ISETP.GE.AND P5, PT, R220, UR4, PT ;  /* 0x00000004dc007c0c */ /* 0x000fe2000bfa6270 */
[----:B------:R-:W-:Y:S01]  /*2640*/  IMAD.MOV.U32 R23, RZ, RZ, R12 ;  /* 0x000000ffff177224 */ /* 0x000fe200078e000c */
[----:B------:R-:W-:Y:S01]  /*2650*/  ISETP.GE.AND P1, PT, R219, UR4, PT ;  /* 0x00000004db007c0c */ /* 0x000fe2000bf26270 */
[C---:B------:R-:W-:Y:S02]  /*2660*/  IMAD R13, R213.reuse, R9, R13 ;  /* 0x00000009d50d7224 */ /* 0x040fe400078e020d */
[----:B------:R-:W-:-:S04]  /*2670*/  IMAD.WIDE.U32 R22, R213, R8, R22 ;  /* 0x00000008d5167225 */ /* 0x000fc800078e0016 */
[----:B------:R-:W-:Y:S02]  /*2680*/  IMAD.IADD R13, R23, 0x1, R13 ;  /* 0x00000001170d7824 */ /* 0x000fe400078e020d */
[----:B------:R-:W5:Y:S01]  /*2690*/  @!P6 LDC.64 R4, c[0x0][0x218] ;  /* 0x00008600ff04eb82 */ /* 0x000f620000000a00 */
[----:B------:R1:W-:Y:S07]  /*26a0*/  @P6 STS.128 [R223+0x12000], RZ ;  /* 0x012000ffdf006388 */ /* 0x0003ee0000000c00 */
[----:B------:R-:W2:Y:S01]  /*26b0*/  @!P5 LDC.64 R2, c[0x0][0x218] ;  /* 0x00008600ff02db82 */ /* 0x000ea20000000a00 */
[----:B-----5:R-:W-:-:S04]  /*26c0*/  @!P6 LEA R4, P2, R22, R4, 0x1 ;  /* 0x000000041604e211 */ /* 0x020fc800078408ff */
[C---:B------:R-:W-:Y:S02]  /*26d0*/  @!P6 LEA.HI.X R5, R22.reuse, R5, R13, 0x1, P2 ;  /* 0x000000051605e211 */ /* 0x040fe400010f0c0d */
[----:B--2---:R-:W-:-:S03]  /*26e0*/  @!P5 LEA R2, P2, R22, R2, 0x1 ;  /* 0x000000021602d211 */ /* 0x004fc600078408ff */
[----:B------:R-:W-:Y:S01]  /*26f0*/  @!PT LDS RZ, [RZ] ;  /* 0x00000000fffff984 */ /* 0x000fe20000000800 */
[----:B------:R-:W-:Y:S01]  /*2700*/  @!PT LDS RZ, [RZ] ;  /* 0x00000000fffff984 */ /* 0x000fe20000000800 */
[----:B------:R-:W-:Y:S01]  /*2710*/  @!PT LDS RZ, [RZ] ;  /* 0x00000000fffff984 */ /* 0x000fe20000000800 */
[----:B------:R1:W-:Y:S01]  /*2720*/  @!P6 LDGSTS.E.BYPASS.LTC128B.128 [R223+0x12000], desc[UR14][R4.64] ;  /* 0x1200000004dfefae */ /* 0x0003e2000b901d4e */
[----:B------:R-:W-:-:S03]  /*2730*/  @!P5 LEA.HI.X R3, R22, R3, R13, 0x1, P2 ;  /* 0x000000031603d211 */ /* 0x000fc600010f0c0d */
[----:B------:R1:W-:Y:S04]  /*2740*/  @P5 STS.128 [R223+0x14000], RZ ;  /* 0x014000ffdf005388 */ /* 0x0003e80000000c00 */
        /* <DEDUP_REMOVED lines=13> */
.L_x_268:
[----:B------:R-:W-:Y:S05]  /*2820*/  BSYNC B0 ;  /* 0x0000000000007941 */ /* 0x000fea0003800000 */
.L_x_267:
[----:B------:R1:W-:Y:S01]  /*2830*/  @P4 STS.128 [R223+0x13000], RZ ;  /* 0x013000ffdf004388 */ /* 0x0003e20000000c00 */
[----:B------:R-:W-:Y:S03]  /*2840*/  BSSY B0, `(.L_x_269) ;  /* 0x0000028000007945 */ /* 0x000fe60003800000 */
[----:B------:R1:W-:Y:S04]  /*2850*/  @P4 STS.128 [R223+0x15000], RZ ;  /* 0x015000ffdf004388 */ /* 0x0003e80000000c00 */
[----:B------:R1:W-:Y:S01]  /*2860*/  @P4 STS.128 [R223+0x17000], RZ ;  /* 0x017000ffdf004388 */ /* 0x0003e20000000c00 */
[----:B------:R-:W-:Y:S05]  /*2870*/  @P4 BRA `(.L_x_270) ;  /* 0x0000000000904947 */ /* 0x000fea0003800000 */
[----:B------:R-:W-:Y:S01]  /*2880*/  ULDC UR4, c[0x0][0x2d0] ;  /* 0x0000b40000047ab9 */ /* 0x000fe20000000800 */
[----:B------:R-:W-:Y:S01]  /*2890*/  IADD3 R15, P1, R213, 0x20, RZ ;  /* 0x00000020d50f7810 */ /* 0x000fe20007f3e0ff */
[----:B------:R-:W-:Y:S01]  /*28a0*/  IMAD.MOV.U32 R21, RZ, RZ, R12 ;  /* 0x000000ffff157224 */ /* 0x000fe200078e000c */
[----:B------:R-:W-:Y:S02]  /*28b0*/  ISETP.GE.AND P6, PT, R214, UR4, PT ;  /* 0x00000004d6007c0c */ /* 0x000fe4000bfc6270 */
[----:B------:R-:W-:Y:S01]  /*28c0*/  ISETP.GE.AND P5, PT, R220, UR4, PT ;  /* 0x00000004dc007c0c */ /* 0x000fe2000bfa6270 */
[----:B------:R-:W-:Y:S01]  /*28d0*/  IMAD.X R13, RZ, RZ, R216, P1 ;  /* 0x000000ffff0d7224 */ /* 0x000fe200008e06d8 */
[----:B------:R-:W-:Y:S01]  /*28e0*/  ISETP.GE.AND P1, PT, R219, UR4, PT ;  /* 0x00000004db007c0c */ /* 0x000fe2000bf26270 */
[----:B------:R-:W-:-:S04]  /*28f0*/  IMAD.WIDE.U32 R20, R15, R8, R20 ;  /* 0x000000080f147225 */ /* 0x000fc800078e0014 */
[----:B------:R-:W-:-:S04]  /*2900*/  IMAD R13, R13, R8, RZ ;  /* 0x000000080d0d7224 */ /* 0x000fc800078e02ff */
[----:B-1----:R-:W1:Y:S01]  /*2910*/  @!P6 LDC.64 R4, c[0x0][0x218] ;  /* 0x00008600ff04eb82 */ /* 0x002e620000000a00 */
[----:B------:R-:W-:Y:S01]  /*2920*/  IMAD R13, R15, R9, R13 ;  /* 0x000000090f0d7224 */ /* 0x000fe200078e020d */
[----:B------:R1:W-:Y:S03]  /*2930*/  @P6 STS.128 [R223+0x13000], RZ ;  /* 0x013000ffdf006388 */ /* 0x0003e60000000c00 */
[----:B------:R-:W-:-:S03]  /*2940*/  IMAD.IADD R13, R21, 0x1, R13 ;  /* 0x00000001150d7824 */ /* 0x000fc600078e020d */
[----:B------:R-:W5:Y:S01]  /*2950*/  @!P5 LDC.64 R2, c[0x0][0x218] ;  /* 0x00008600ff02db82 */ /* 0x000f620000000a00 */
[----:B-1----:R-:W-:-:S04]  /*2960*/  @!P6 LEA R4, P2, R20, R4, 0x1 ;  /* 0x000000041404e211 */ /* 0x002fc800078408ff */
[C---:B------:R-:W-:Y:S02]  /*2970*/  @!P6 LEA.HI.X R5, R20.reuse, R5, R13, 0x1, P2 ;  /* 0x000000051405e211 */ /* 0x040fe400010f0c0d */
[----:B-----5:R-:W-:-:S03]  /*2980*/  @!P5 LEA R2, P2, R20, R2, 0x1 ;  /* 0x000000021402d211 */ /* 0x020fc600078408ff */
        /* <DEDUP_REMOVED lines=19> */
.L_x_270:
[----:B------:R-:W-:Y:S05]  /*2ac0*/  BSYNC B0 ;  /* 0x0000000000007941 */ /* 0x000fea0003800000 */
.L_x_269:
[----:B------:R2:W-:Y:S01]  /*2ad0*/  @P0 STS.128 [R223+0x18000], RZ ;  /* 0x018000ffdf000388 */ /* 0x0005e20000000c00 */
[----:B------:R-:W-:Y:S01]  /*2ae0*/  ULDC.64 UR6, c[0x0][0x268] ;  /* 0x00009a0000067ab9 */ /* 0x000fe20000000a00 */
[----:B------:R-:W-:Y:S01]  /*2af0*/  SHF.L.U32 R235, R208, 0x2, RZ ;  /* 0x00000002d0eb7819 */ /* 0x000fe200000006ff */
[----:B-1----:R-:W-:Y:S01]  /*2b00*/  IMAD R2, R10, UR6, RZ ;  /* 0x000000060a027c24 */ /* 0x002fe2000f8e02ff */
[----:B------:R2:W-:Y:S01]  /*2b10*/  @P0 STS.128 [R223+0x1a000], RZ ;  /* 0x01a000ffdf000388 */ /* 0x0005e20000000c00 */
[C---:B------:R-:W-:Y:S01]  /*2b20*/  IMAD.WIDE.U32 R18, R14.reuse, UR6, R18 ;  /* 0x000000060e127c25 */ /* 0x040fe2000f8e0012 */
[----:B------:R-:W-:Y:S01]  /*2b30*/  IADD3 R10, P1, R235, R234, RZ ;  /* 0x000000eaeb0a7210 */ /* 0x000fe20007f3e0ff */
[----:B------:R-:W-:Y:S01]  /*2b40*/  BSSY B0, `(.L_x_271) ;  /* 0x000002d000007945 */ /* 0x000fe20003800000 */
[----:B------:R2:W-:Y:S01]  /*2b50*/  @P0 STS.128 [R223+0x1c000], RZ ;  /* 0x01c000ffdf000388 */ /* 0x0005e20000000c00 */
[----:B------:R-:W-:Y:S01]  /*2b60*/  IMAD R2, R14, UR7, R2 ;  /* 0x000000070e027c24 */ /* 0x000fe2000f8e0202 */
[-C--:B------:R-:W-:Y:S01]  /*2b70*/  ISETP.GE.AND P5, PT, R11, R17.reuse, PT ;  /* 0x000000110b00720c */ /* 0x080fe20003fa6270 */
[----:B------:R-:W-:Y:S01]  /*2b80*/  IMAD.MOV.U32 R239, RZ, RZ, 0x7f800000 ;  /* 0x7f800000ffef7424 */ /* 0x000fe200078e00ff */
[----:B------:R-:W-:Y:S01]  /*2b90*/  ISETP.GE.AND P6, PT, R208, R17, PT ;  /* 0x00000011d000720c */ /* 0x000fe20003fc6270 */
[----:B------:R-:W-:Y:S01]  /*2ba0*/  IMAD.IADD R8, R19, 0x1, R2 ;  /* 0x0000000113087824 */ /* 0x000fe200078e0202 */
[----:B------:R-:W-:-:S02]  /*2bb0*/  MOV R238, 0x7f800000 ;  /* 0x7f80000000ee7802 */ /* 0x000fc40000000f00 */
[----:B------:R-:W-:Y:S01]  /*2bc0*/  IADD3.X R11, R222, R233, RZ, P1, !PT ;  /* 0x000000e9de0b7210 */ /* 0x000fe20000ffe4ff */
[----:B------:R-:W-:Y:S08]  /*2bd0*/  @P0 BRA `(.L_x_272) ;  /* 0x00000000008c0947 */ /* 0x000ff00003800000 */
[----:B------:R-:W-:Y:S01]  /*2be0*/  ULDC UR4, c[0x0][0x2d0] ;  /* 0x0000b40000047ab9 */ /* 0x000fe20000000800 */
[-C--:B------:R-:W-:Y:S01]  /*2bf0*/  IMAD R9, R216, R6.reuse, RZ ;  /* 0x00000006d8097224 */ /* 0x080fe200078e02ff */
[----:B------:R-:W-:Y:S01]  /*2c00*/  ISETP.GE.AND P2, PT, R214, UR4, PT ;  /* 0x00000004d6007c0c */ /* 0x000fe2000bf46270 */
[----:B------:R-:W-:Y:S01]  /*2c10*/  IMAD.MOV.U32 R12, RZ, RZ, R18 ;  /* 0x000000ffff0c7224 */ /* 0x000fe200078e0012 */
[----:B------:R-:W-:Y:S01]  /*2c20*/  ISETP.GE.AND P1, PT, R220, UR4, PT ;  /* 0x00000004dc007c0c */ /* 0x000fe2000bf26270 */
[----:B------:R-:W-:Y:S02]  /*2c30*/  IMAD.MOV.U32 R13, RZ, RZ, R8 ;  /* 0x000000ffff0d7224 */ /* 0x000fe400078e0008 */
[C---:B------:R-:W-:Y:S02]  /*2c40*/  IMAD R9, R213.reuse, R7, R9 ;  /* 0x00000007d5097224 */ /* 0x040fe400078e0209 */
[----:B------:R-:W-:-:S04]  /*2c50*/  IMAD.WIDE.U32 R12, R213, R6, R12 ;  /* 0x00000006d50c7225 */ /* 0x000fc800078e000c */
[----:B------:R-:W-:Y:S02]  /*2c60*/  IMAD.IADD R9, R13, 0x1, R9 ;  /* 0x000000010d097824 */ /* 0x000fe400078e0209 */
[----:B------:R-:W1:Y:S01]  /*2c70*/  @!P2 LDC.64 R4, c[0x0][0x220] ;  /* 0x00008800ff04ab82 */ /* 0x000e620000000a00 */
[----:B------:R1:W-:Y:S07]  /*2c80*/  @P2 STS.128 [R223+0x18000], RZ ;  /* 0x018000ffdf002388 */ /* 0x0003ee0000000c00 */
        /* <DEDUP_REMOVED lines=9> */
[----:B------:R1:W-:Y:S01]  /*2d20*/  @P1 STS.128 [R223+0x1a000], RZ ;  /* 0x01a000ffdf001388 */ /* 0x0003e20000000c00 */
[----:B------:R-:W-:-:S03]  /*2d30*/  ISETP.GE.AND P0, PT, R219, UR4, PT ;  /* 0x00000004db007c0c */ /* 0x000fc6000bf06270 */
[----:B------:R-:W-:Y:S01]  /*2d40*/  @!PT LDS RZ, [RZ] ;  /* 0x00000000fffff984 */ /* 0x000fe20000000800 */
[----:B------:R-:W-:Y:S01]  /*2d50*/  @!PT LDS RZ, [RZ] ;  /* 0x00000000fffff984 */ /* 0x000fe20000000800 */
[----:B------:R-:W-:Y:S01]  /*2d60*/  @!PT LDS RZ, [RZ] ;  /* 0x00000000fffff984 */ /* 0x000fe20000000800 */
[----:B------:R1:W-:Y:S10]  /*2d70*/  @!P1 LDGSTS.E.BYPASS.LTC128B.128 [R223+0x1a000], desc[UR14][R2.64+0x80] ;  /* 0x1a00008002df9fae */ /* 0x0003f4000b901d4e */
        /* <DEDUP_REMOVED lines=9> */
.L_x_272:
[----:B------:R-:W-:Y:S05]  /*2e10*/  BSYNC B0 ;  /* 0x0000000000007941 */ /* 0x000fea0003800000 */
.L_x_271:
        /* <DEDUP_REMOVED lines=8> */
[----:B------:R-:W-:Y:S01]  /*2ea0*/  ISETP.GE.AND P4, PT, R214, UR4, PT ;  /* 0x00000004d6007c0c */ /* 0x000fe2000bf86270 */
[----:B------:R-:W-:Y:S01]  /*2eb0*/  IMAD.MOV.U32 R15, RZ, RZ, R8 ;  /* 0x000000ffff0f7224 */ /* 0x000fe200078e0008 */
        /* <DEDUP_REMOVED lines=32> */
.L_x_274:
[----:B------:R-:W-:Y:S05]  /*30c0*/  BSYNC B0 ;  /* 0x0000000000007941 */ /* 0x000fea0003800000 */
.L_x_273:
[----:B-1----:R-:W-:Y:S01]  /*30d0*/  VIADD R2, R242, 0x40 ;  /* 0x00000040f2027836 */ /* 0x002fe20000000000 */
[----:B------:R-:W1:Y:S01]  /*30e0*/  LDC R229, c[0x0][0x270] ;  /* 0x00009c00ffe57b82 */ /* 0x000e620000000800 */
[----:B------:R-:W-:Y:S01]  /*30f0*/  IMAD.MOV.U32 R194, RZ, RZ, 0x20 ;  /* 0x00000020ffc27424 */ /* 0x000fe200078e00ff */
[----:B------:R-:W-:Y:S01]  /*3100*/  ULDC UR4, c[0x0][0x2d0] ;  /* 0x0000b40000047ab9 */ /* 0x000fe20000000800 */
[----:B------:R-:W-:Y:S01]  /*3110*/  IMAD.MOV.U32 R193, RZ, RZ, 0x40 ;  /* 0x00000040ffc17424 */ /* 0x000fe200078e00ff */
[----:B------:R-:W-:Y:S01]  /*3120*/  ISETP.GE.AND P0, PT, R2, R243, PT ;  /* 0x000000f30200720c */ /* 0x000fe20003f06270 */
[----:B------:R-:W-:Y:S01]  /*3130*/  VIADD R196, R204, 0x3000 ;  /* 0x00003000ccc47836 */ /* 0x000fe20000000000 */
[----:B------:R1:W5:Y:S01]  /*3140*/  @!P6 LDG.E R238, desc[UR14][R10.64] ;  /* 0x0000000e0aeee981 */ /* 0x000362000c1e1900 */
[----:B------:R-:W-:Y:S01]  /*3150*/  VIADD R195, R203, 0x3000 ;  /* 0x00003000cbc37836 */ /* 0x000fe20000000000 */
[----:B------:R-:W-:Y:S01]  /*3160*/  R2P PR, R209, 0x6 ;  /* 0x00000006d1007804 */ /* 0x000fe20000000000 */
[----:B------:R-:W-:Y:S01]  /*3170*/  IMAD.MOV.U32 R237, RZ, RZ, R240 ;  /* 0x000000ffffed7224 */ /* 0x000fe200078e00f0 */
[----:B------:R-:W-:-:S02]  /*3180*/  CS2R R142, SRZ ;  /* 0x00000000008e7805 */ /* 0x000fc4000001ff00 */
[----:B------:R-:W-:Y:S02]  /*3190*/  CS2R R140, SRZ ;  /* 0x00000000008c7805 */ /* 0x000fe4000001ff00 */
[----:B------:R-:W-:Y:S02]  /*31a0*/  CS2R R146, SRZ ;  /* 0x0000000000927805 */ /* 0x000fe4000001ff00 */
[----:B------:R-:W-:Y:S02]  /*31b0*/  SEL R194, R194, 0xffffffe0, !P1 ;  /* 0xffffffe0c2c27807 */ /* 0x000fe40004800000 */
[----:B------:R-:W-:Y:S02]  /*31c0*/  CS2R R144, SRZ ;  /* 0x0000000000907805 */ /* 0x000fe4000001ff00 */
[----:B------:R-:W-:Y:S02]  /*31d0*/  SEL R193, R193, 0xffffffc0, !P2 ;  /* 0xffffffc0c1c17807 */ /* 0x000fe40005000000 */
[----:B------:R-:W-:-:S02]  /*31e0*/  CS2R R138, SRZ ;  /* 0x00000000008a7805 */ /* 0x000fc4000001ff00 */
[----:B------:R-:W-:Y:S01]  /*31f0*/  SEL R196, R196, R204, !P3 ;  /* 0x000000ccc4c47207 */ /* 0x000fe20005800000 */
[----:B------:R-:W-:Y:S01]  /*3200*/  IMAD.IADD R192, R197, 0x1, R194 ;  /* 0x00000001c5c07824 */ /* 0x000fe200078e02c2 */
[----:B------:R-:W-:Y:S02]  /*3210*/  SEL R195, R195, R203, !P3 ;  /* 0x000000cbc3c37207 */ /* 0x000fe40005800000 */
        /* <DEDUP_REMOVED lines=43> */
[----:B------:R-:W-:Y:S01]  /*34d0*/  LEA R196, R196, UR5, 0x1 ;  /* 0x00000005c4c47c11 */ /* 0x000fe2000f8e08ff */
[----:B------:R-:W-:Y:S01]  /*34e0*/  IMAD.IADD R2, R197, 0x1, R193 ;  /* 0x00000001c5027824 */ /* 0x000fe200078e02c1 */
[----:B------:R-:W-:Y:S01]  /*34f0*/  LEA R195, R195, UR5, 0x1 ;  /* 0x00000005c3c37c11 */ /* 0x000fe2000f8e08ff */
[----:B------:R-:W-:Y:S01]  /*3500*/  IMAD.IADD R3, R193, 0x1, R192 ;  /* 0x00000001c1037824 */ /* 0x000fe200078e02c0 */
[----:B------:R-:W-:Y:S01]  /*3510*/  ULDC UR6, c[0x0][0x2dc] ;  /* 0x0000b70000067ab9 */ /* 0x000fe20000000800 */
[----:B------:R-:W-:Y:S01]  /*3520*/  ULDC UR7, c[0x0][0x2ec] ;  /* 0x0000bb0000077ab9 */ /* 0x000fe20000000800 */
[----:B------:R1:W5:Y:S04]  /*3530*/  @!P5 LDG.E R239, desc[UR14][R10.64+0x20] ;  /* 0x0000200e0aefd981 */ /* 0x000368000c1e1900 */
[----:B------:R-:W0:Y:S02]  /*3540*/  LDGDEPBAR ;  /* 0x00000000000079af */ /* 0x000e240000000000 */
.L_x_277:
[----:B------:R-:W0:Y:S01]  /*3550*/  LDGDEPBAR ;  /* 0x00000000000079af */ /* 0x000e220000000000 */
[C---:B------:R-:W-:Y:S02]  /*3560*/  IADD3 R150, R196.reuse, R194, RZ ;  /* 0x000000c2c4967210 */ /* 0x040fe40007ffe0ff */
[----:B------:R-:W-:Y:S02]  /*3570*/  IADD3 R149, R196, R193, RZ ;  /* 0x000000c1c4957210 */ /* 0x000fe40007ffe0ff */
[----:B-----5:R-:W-:Y:S01]  /*3580*/  FSETP.NEU.FTZ.AND P1, PT, R238, -INF , PT ;  /* 0xff800000ee00780b */ /* 0x020fe20003f3d000 */
[----:B------:R-:W-:Y:S01]  /*3590*/  IMAD.IADD R148, R150, 0x1, R193 ;  /* 0x0000000196947824 */ /* 0x000fe200078e02c1 */
[----:B------:R-:W-:Y:S01]  /*35a0*/  ISETP.GE.AND P6, PT, R241, 0x1, PT ;  /* 0x00000001f100780c */ /* 0x000fe20003fc6270 */
[----:B------:R-:W-:Y:S04]  /*35b0*/  DEPBAR.LE SB0, 0x0 ;  /* 0x000080000000791a */ /* 0x000fe80000000000 */
[----:B------:R-:W-:Y:S06]  /*35c0*/  BAR.SYNC.DEFER_BLOCKING 0x0 ;  /* 0x0000000000007b1d */ /* 0x000fec0000010000 */
[----:B------:R-:W-:Y:S04]  /*35d0*/  LDSM.16.M88.4 R16, [R196] ;  /* 0x00000000c410783b */ /* 0x000fe80000000200 */
[----:B-1----:R-:W1:Y:S04]  /*35e0*/  LDSM.16.M88.4 R8, [R202+UR5+0x12000] ;  /* 0x01200005ca08783b */ /* 0x002e680008000200 */
[----:B------:R-:W2:Y:S04]  /*35f0*/  LDSM.16.M88.4 R68, [R202+UR5+0x12800] ;  /* 0x01280005ca44783b */ /* 0x000ea80008000200 */
[----:B------:R-:W-:Y:S04]  /*3600*/  LDSM.16.M88.4 R72, [R150] ;  /* 0x000000009648783b */ /* 0x000fe80000000200 */
[----:B------:R-:W3:Y:S04]  /*3610*/  LDSM.16.M88.4 R76, [R201] ;  /* 0x00000000c94c783b */ /* 0x000ee80000000200 */
[----:B------:R-:W4:Y:S04]  /*3620*/  LDSM.16.M88.4 R80, [R201+0x800] ;  /* 0x00080000c950783b */ /* 0x000f280000000200 */
[----:B------:R-:W-:Y:S04]  /*3630*/  LDSM.16.M88.4 R84, [R149] ;  /* 0x000000009554783b */ /* 0x000fe80000000200 */
[----:B------:R-:W4:Y:S04]  /*3640*/  LDSM.16.M88.4 R88, [R200] ;  /* 0x00000000c858783b */ /* 0x000f280000000200 */
[----:B------:R-:W-:Y:S04]  /*3650*/  LDSM.16.M88.4 R92, [R148] ;  /* 0x00000000945c783b */ /* 0x000fe80000000200 */
[----:B------:R-:W-:Y:S01]  /*3660*/  LDSM.16.M88.4 R96, [R199] ;  /* 0x00000000c760783b */ /* 0x000fe20000000200 */
[C---:B-1----:R-:W-:Y:S06]  /*3670*/  HMMA.16816.F32 R4, R16.reuse, R8, RZ ;  /* 0x000000081004723c */ /* 0x042fec00000018ff */
[C---:B------:R-:W-:Y:S06]  /*3680*/  HMMA.16816.F32 R8, R16.reuse, R10, RZ ;  /* 0x0000000a1008723c */ /* 0x040fec00000018ff */
[C---:B--2---:R-:W-:Y:S06]  /*3690*/  HMMA.16816.F32 R12, R16.reuse, R68, RZ ;  /* 0x00000044100c723c */ /* 0x044fec00000018ff */
[----:B------:R-:W-:Y:S01]  /*36a0*/  HMMA.16816.F32 R16, R16, R70, RZ ;  /* 0x000000461010723c */ /* 0x000fe200000018ff */
[----:B------:R-:W1:Y:S05]  /*36b0*/  LDSM.16.M88.4 R68, [R200+0x800] ;  /* 0x00080000c844783b */ /* 0x000e6a0000000200 */
[C---:B---3--:R-:W-:Y:S06]  /*36c0*/  HMMA.16816.F32 R4, R72.reuse, R76, R4 ;  /* 0x0000004c4804723c */ /* 0x048fec0000001804 */
[C---:B------:R-:W-:Y:S01]  /*36d0*/  HMMA.16816.F32 R8, R72.reuse, R78, R8 ;  /* 0x0000004e4808723c */ /* 0x040fe20000001808 */
[----:B------:R-:W-:Y:S05]  /*36e0*/  LDSM.16.M88.4 R76, [R196+0x2000] ;  /* 0x00200000c44c783b */ /* 0x000fea0000000200 */
[C---:B----4-:R-:W-:Y:S06]  /*36f0*/  HMMA.16816.F32 R12, R72.reuse, R80, R12 ;  /* 0x00000050480c723c */ /* 0x050fec000000180c */
[----:B------:R-:W-:Y:S01]  /*3700*/  HMMA.16816.F32 R16, R72, R82, R16 ;  /* 0x000000524810723c */ /* 0x000fe20000001810 */
[----:B------:R-:W2:Y:S04]  /*3710*/  LDSM.16.M88.4 R72, [R199+0x800] ;  /* 0x00080000c748783b */ /* 0x000ea80000000200 */
[----:B------:R-:W3:Y:S01]  /*3720*/  LDSM.16.M88.4 R80, [R202+UR5+0x14000] ;  /* 0x01400005ca50783b */ /* 0x000ee20008000200 */
[C---:B------:R-:W-:Y:S06]  /*3730*/  HMMA.16816.F32 R4, R84.reuse, R88, R4 ;  /* 0x000000585404723c */ /* 0x040fec0000001804 */
[C---:B------:R-:W-:Y:S01]  /*3740*/  HMMA.16816.F32 R8, R84.reuse, R90, R8 ;  /* 0x0000005a5408723c */ /* 0x040fe20000001808 */
[----:B------:R-:W-:Y:S05]  /*3750*/  LDSM.16.M88.4 R88, [R201+0x2000] ;  /* 0x00200000c958783b */ /* 0x000fea0000000200 */
[C---:B-1----:R-:W-:Y:S06]  /*3760*/  HMMA.16816.F32 R12, R84.reuse, R68, R12 ;  /* 0x00000044540c723c */ /* 0x042fec000000180c */
[----:B------:R-:W-:Y:S01]  /*3770*/  HMMA.16816.F32 R16, R84, R70, R16 ;  /* 0x000000465410723c */ /* 0x000fe20000001810 */
[----:B------:R-:W1:Y:S04]  /*3780*/  LDSM.16.M88.4 R68, [R202+UR5+0x14800] ;  /* 0x01480005ca44783b */ /* 0x000e680008000200 */
[----:B------:R-:W4:Y:S01]  /*3790*/  LDSM.16.M88.4 R84, [R150+0x2000] ;  /* 0x002000009654783b */ /* 0x000f220000000200 */
[C---:B------:R-:W-:Y:S06]  /*37a0*/  HMMA.16816.F32 R4, R92.reuse, R96, R4 ;  /* 0x000000605c04723c */ /* 0x040fec0000001804 */
[C---:B------:R-:W-:Y:S01]  /*37b0*/  HMMA.16816.F32 R8, R92.reuse, R98, R8 ;  /* 0x000000625c08723c */ /* 0x040fe20000001808 */
[----:B------:R-:W-:Y:S05]  /*37c0*/  LDSM.16.M88.4 R96, [R200+0x2000] ;  /* 0x00200000c860783b */ /* 0x000fea0000000200 */
[C---:B--2---:R-:W-:Y:S06]  /*37d0*/  HMMA.16816.F32 R12, R92.reuse, R72, R12 ;  /* 0x000000485c0c723c */ /* 0x044fec000000180c */
[----:B------:R-:W-:Y:S01]  /*37e0*/  HMMA.16816.F32 R16, R92, R74, R16 ;  /* 0x0000004a5c10723c */ /* 0x000fe20000001810 */
[----:B------:R-:W2:Y:S04]  /*37f0*/  LDSM.16.M88.4 R72, [R201+0x2800] ;  /* 0x00280000c948783b */ /* 0x000ea80000000200 */
[----:B------:R-:W2:Y:S01]  /*3800*/  LDSM.16.M88.4 R92, [R149+0x2000] ;  /* 0x00200000955c783b */ /* 0x000ea20000000200 */
[C---:B---3--:R-:W-:Y:S06]  /*3810*/  HMMA.16816.F32 R4, R76.reuse, R80, R4 ;  /* 0x000000504c04723c */ /* 0x048fec0000001804 */
[C---:B------:R-:W-:Y:S01]  /*3820*/  HMMA.16816.F32 R8, R76.reuse, R82, R8 ;  /* 0x000000524c08723c */ /* 0x040fe20000001808 */
[----:B------:R-:W-:Y:S05]  /*3830*/  LDSM.16.M88.4 R80, [R199+0x2000] ;  /* 0x00200000c750783b */ /* 0x000fea0000000200 */
[C---:B-1----:R-:W-:Y:S06]  /*3840*/  HMMA.16816.F32 R12, R76.reuse, R68, R12 ;  /* 0x000000444c0c723c */ /* 0x042fec000000180c */
[----:B------:R-:W-:Y:S01]  /*3850*/  HMMA.16816.F32 R16, R76, R70, R16 ;  /* 0x000000464c10723c */ /* 0x000fe20000001810 */
[----:B------:R-:W1:Y:S04]  /*3860*/  LDSM.16.M88.4 R68, [R200+0x2800] ;  /* 0x00280000c844783b */ /* 0x000e680000000200 */
[----:B------:R-:W3:Y:S01]  /*3870*/  LDSM.16.M88.4 R76, [R148+0x2000] ;  /* 0x00200000944c783b */ /* 0x000ee20000000200 */
[C---:B----4-:R-:W-:Y:S06]  /*3880*/  HMMA.16816.F32 R4, R84.reuse, R88, R4 ;  /* 0x000000585404723c */ /* 0x050fec0000001804 */
[C---:B------:R-:W-:Y:S01]  /*3890*/  HMMA.16816.F32 R8, R84.reuse, R90, R8 ;  /* 0x0000005a5408723c */ /* 0x040fe20000001808 */
[----:B------:R-:W-:Y:S05]  /*38a0*/  LDSM.16.M88.4 R88, [R202+UR5+0x16000] ;  /* 0x01600005ca58783b */ /* 0x000fea0008000200 */
[C---:B--2---:R-:W-:Y:S06]  /*38b0*/  HMMA.16816.F32 R12, R84.reuse, R72, R12 ;  /* 0x00000048540c723c */ /* 0x044fec000000180c */
[----:B------:R-:W-:Y:S01]  /*38c0*/  HMMA.16816.F32 R16, R84, R74, R16 ;  /* 0x0000004a5410723c */ /* 0x000fe20000001810 */
[----:B------:R-:W2:Y:S04]  /*38d0*/  LDSM.16.M88.4 R72, [R199+0x2800] ;  /* 0x00280000c748783b */ /* 0x000ea80000000200 */
[----:B------:R-:W4:Y:S01]  /*38e0*/  LDSM.16.M88.4 R84, [R196+0x4000] ;  /* 0x00400000c454783b */ /* 0x000f220000000200 */
[C---:B------:R-:W-:Y:S06]  /*38f0*/  HMMA.16816.F32 R4, R92.reuse, R96, R4 ;  /* 0x000000605c04723c */ /* 0x040fec0000001804 */
[C---:B------:R-:W-:Y:S01]  /*3900*/  HMMA.16816.F32 R8, R92.reuse, R98, R8 ;  /* 0x000000625c08723c */ /* 0x040fe20000001808 */
[----:B------:R-:W-:Y:S05]  /*3910*/  LDSM.16.M88.4 R96, [R201+0x4000] ;  /* 0x00400000c960783b */ /* 0x000fea0000000200 */
[C---:B-1----:R-:W-:Y:S06]  /*3920*/  HMMA.16816.F32 R12, R92.reuse, R68, R12 ;  /* 0x000000445c0c723c */ /* 0x042fec000000180c */
[----:B------:R-:W-:Y:S01]  /*3930*/  HMMA.16816.F32 R16, R92, R70, R16 ;  /* 0x000000465c10723c */ /* 0x000fe20000001810 */
[----:B------:R-:W1:Y:S04]  /*3940*/  LDSM.16.M88.4 R68, [R202+UR5+0x16800] ;  /* 0x01680005ca44783b */ /* 0x000e680008000200 */
[----:B------:R-:W1:Y:S01]  /*3950*/  LDSM.16.M88.4 R92, [R150+0x4000] ;  /* 0x00400000965c783b */ /* 0x000e620000000200 */
[C---:B---3--:R-:W-:Y:S06]  /*3960*/  HMMA.16816.F32 R4, R76.reuse, R80, R4 ;  /* 0x000000504c04723c */ /* 0x048fec0000001804 */
[C---:B------:R-:W-:Y:S01]  /*3970*/  HMMA.16816.F32 R8, R76.reuse, R82, R8 ;  /* 0x000000524c08723c */ /* 0x040fe20000001808 */
[----:B------:R-:W-:Y:S05]  /*3980*/  LDSM.16.M88.4 R80, [R200+0x4000] ;  /* 0x00400000c850783b */ /* 0x000fea0000000200 */
[C---:B--2---:R-:W-:Y:S06]  /*3990*/  HMMA.16816.F32 R12, R76.reuse, R72, R12 ;  /* 0x000000484c0c723c */ /* 0x044fec000000180c */
[----:B------:R-:W-:Y:S01]  /*39a0*/  HMMA.16816.F32 R16, R76, R74, R16 ;  /* 0x0000004a4c10723c */ /* 0x000fe20000001810 */
[----:B------:R-:W2:Y:S04]  /*39b0*/  LDSM.16.M88.4 R72, [R201+0x4800] ;  /* 0x00480000c948783b */ /* 0x000ea80000000200 */
[----:B------:R-:W3:Y:S01]  /*39c0*/  LDSM.16.M88.4 R76, [R149+0x4000] ;  /* 0x00400000954c783b */ /* 0x000ee20000000200 */
[C---:B----4-:R-:W-:Y:S06]  /*39d0*/  HMMA.16816.F32 R4, R84.reuse, R88, R4 ;  /* 0x000000585404723c */ /* 0x050fec0000001804 */
[C---:B------:R-:W-:Y:S01]  /*39e0*/  HMMA.16816.F32 R8, R84.reuse, R90, R8 ;  /* 0x0000005a5408723c */ /* 0x040fe20000001808 */
[----:B------:R-:W-:Y:S05]  /*39f0*/  LDSM.16.M88.4 R88, [R199+0x4000] ;  /* 0x00400000c758783b */ /* 0x000fea0000000200 */
[C---:B-1----:R-:W-:Y:S06]  /*3a00*/  HMMA.16816.F32 R12, R84.reuse, R68, R12 ;  /* 0x00000044540c723c */ /* 0x042fec000000180c */
[----:B------:R-:W-:Y:S01]  /*3a10*/  HMMA.16816.F32 R16, R84, R70, R16 ;  /* 0x000000465410723c */ /* 0x000fe20000001810 */
[----:B------:R-:W1:Y:S04]  /*3a20*/  LDSM.16.M88.4 R68, [R200+0x4800] ;  /* 0x00480000c844783b */ /* 0x000e680000000200 */
[----:B------:R-:W4:Y:S01]  /*3a30*/  LDSM.16.M88.4 R84, [R148+0x4000] ;  /* 0x004000009454783b */ /* 0x000f220000000200 */
[C---:B------:R-:W-:Y:S06]  /*3a40*/  HMMA.16816.F32 R4, R92.reuse, R96, R4 ;  /* 0x000000605c04723c */ /* 0x040fec0000001804 */
[C---:B------:R-:W-:Y:S06]  /*3a50*/  HMMA.16816.F32 R8, R92.reuse, R98, R8 ;  /* 0x000000625c08723c */ /* 0x040fec0000001808 */
[C---:B--2---:R-:W-:Y:S05]  /*3a60*/  HMMA.16816.F32 R12, R92.reuse, R72, R12 ;  /* 0x000000485c0c723c */ /* 0x044fea000000180c */
[----:B------:R-:W-:Y:S01]  /*3a70*/  LEA R99, R204, UR5, 0x1 ;  /* 0x00000005cc637c11 */ /* 0x000fe2000f8e08ff */
[----:B------:R-:W-:Y:S05]  /*3a80*/  HMMA.16816.F32 R16, R92, R74, R16 ;  /* 0x0000004a5c10723c */ /* 0x000fea0000001810 */
[----:B------:R-:W-:Y:S01]  /*3a90*/  IMAD.IADD R98, R194, 0x1, R99 ;  /* 0x00000001c2627824 */ /* 0x000fe200078e0263 */
[C---:B---3--:R-:W-:Y:S05]  /*3aa0*/  HMMA.16816.F32 R4, R76.reuse, R80, R4 ;  /* 0x000000504c04723c */ /* 0x048fea0000001804 */
[C---:B------:R-:W-:Y:S01]  /*3ab0*/  IADD3 R97, R193.reuse, R99, RZ ;  /* 0x00000063c1617210 */ /* 0x040fe20007ffe0ff */
[C---:B------:R-:W-:Y:S05]  /*3ac0*/  HMMA.16816.F32 R8, R76.reuse, R82, R8 ;  /* 0x000000524c08723c */ /* 0x040fea0000001808 */
[----:B------:R-:W-:Y:S01]  /*3ad0*/  IADD3 R96, R193, R98, RZ ;  /* 0x00000062c1607210 */ /* 0x000fe20007ffe0ff */
[C---:B-1----:R-:W-:Y:S05]  /*3ae0*/  HMMA.16816.F32 R12, R76.reuse, R68, R12 ;  /* 0x000000444c0c723c */ /* 0x042fea000000180c */
[----:B------:R-:W-:Y:S01]  /*3af0*/  @P0 LEA R73, R221, R207, 0x6 ;  /* 0x000000cfdd490211 */ /* 0x000fe200078e30ff */
[----:B------:R-:W-:Y:S01]  /*3b00*/  HMMA.16816.F32 R16, R76, R70, R16 ;  /* 0x000000464c10723c */ /* 0x000fe20000001810 */
[----:B------:R-:W1:Y:S02]  /*3b10*/  LDSM.16.M88.4 R68, [R199+0x4800] ;  /* 0x00480000c744783b */ /* 0x000e640000000200 */
[CC--:B------:R-:W-:Y:S02]  /*3b20*/  @P0 ISETP.GE.AND P2, PT, R73.reuse, R243.reuse, PT ;  /* 0x000000f34900020c */ /* 0x0c0fe40003f46270 */
[----:B------:R-:W-:Y:S01]  /*3b30*/  @P0 IADD3 R74, R73, 0x1, RZ ;  /* 0x00000001494a0810 */ /* 0x000fe20007ffe0ff */
[C---:B----4-:R-:W-:Y:S05]  /*3b40*/  HMMA.16816.F32 R4, R84.reuse, R88, R4 ;  /* 0x000000585404723c */ /* 0x050fea0000001804 */
[-C--:B------:R-:W-:Y:S01]  /*3b50*/  @P0 ISETP.GE.AND P3, PT, R74, R243.reuse, PT ;  /* 0x000000f34a00020c */ /* 0x080fe20003f66270 */
[C---:B------:R-:W-:Y:S05]  /*3b60*/  HMMA.16816.F32 R8, R84.reuse, R90, R8 ;  /* 0x0000005a5408723c */ /* 0x040fea0000001808 */
[----:B------:R-:W-:Y:S01]  /*3b70*/  FMUL.FTZ R72, R238, 1.4426950216293334961 ;  /* 0x3fb8aa3bee487820 */ /* 0x000fe20000410000 */
[C---:B------:R-:W-:Y:S05]  /*3b80*/  FMUL.FTZ R74, R239.reuse, 1.4426950216293334961 ;  /* 0x3fb8aa3bef4a7820 */ /* 0x040fea0000410000 */
[----:B------:R-:W-:Y:S02]  /*3b90*/  FSEL R72, R72, RZ, P1 ;  /* 0x000000ff48487208 */ /* 0x000fe40000800000 */
[----:B------:R-:W-:Y:S05]  /*3ba0*/  FSETP.NEU.FTZ.AND P1, PT, R239, -INF , PT ;  /* 0xff800000ef00780b */ /* 0x000fea0003f3d000 */
[----:B------:R-:W-:Y:S02]  /*3bb0*/  @P0 FSEL R5, R5, -INF , !P3 ;  /* 0xff80000005050808 */ /* 0x000fe40005800000 */
[----:B------:R-:W-:Y:S02]  /*3bc0*/  @P0 FSEL R4, R4, -INF , !P2 ;  /* 0xff80000004040808 */ /* 0x000fe40005000000 */
[----:B------:R-:W-:Y:S01]  /*3bd0*/  @P0 FSEL R7, R7, -INF , !P3 ;  /* 0xff80000007070808 */ /* 0x000fe20005800000 */
[--C-:B------:R-:W-:Y:S01]  /*3be0*/  FFMA.FTZ R149, R5, UR7, -R72.reuse ;  /* 0x0000000705957c23 */ /* 0x100fe20008010848 */
[----:B------:R-:W-:Y:S02]  /*3bf0*/  @P0 VIADD R5, R73, 0x8 ;  /* 0x0000000849050836 */ /* 0x000fe40000000000 */
[----:B------:R-:W-:Y:S01]  /*3c00*/  FFMA.FTZ R148, R4, UR7, -R72 ;  /* 0x0000000704947c23 */ /* 0x000fe20008010848 */
[----:B------:R-:W-:Y:S02]  /*3c10*/  FSEL R4, R74, RZ, P1 ;  /* 0x000000ff4a047208 */ /* 0x000fe40000800000 */
[----:B------:R-:W-:Y:S01]  /*3c20*/  @P0 FSEL R6, R6, -INF , !P2 ;  /* 0xff80000006060808 */ /* 0x000fe20005000000 */
[C---:B-1----:R-:W-:Y:S01]  /*3c30*/  HMMA.16816.F32 R12, R84.reuse, R68, R12 ;  /* 0x00000044540c723c */ /* 0x042fe2000000180c */
[----:B------:R-:W-:Y:S02]  /*3c40*/  MUFU.EX2 R149, R149 ;  /* 0x0000009500957308 */ /* 0x000fe40000000800 */
[-C--:B------:R-:W-:Y:S01]  /*3c50*/  @P0 ISETP.GE.AND P1, PT, R5, R243.reuse, PT ;  /* 0x000000f30500020c */ /* 0x080fe20003f26270 */
[--C-:B------:R-:W-:Y:S01]  /*3c60*/  FFMA.FTZ R150, R6, UR7, -R4.reuse ;  /* 0x0000000706967c23 */ /* 0x100fe20008010804 */
[C---:B------:R-:W-:Y:S01]  /*3c70*/  @P0 IADD3 R5, R73.reuse, 0x10, RZ ;  /* 0x0000001049050810 */ /* 0x040fe20007ffe0ff */
[----:B------:R-:W-:Y:S05]  /*3c80*/  HMMA.16816.F32 R16, R84, R70, R16 ;  /* 0x000000465410723c */ /* 0x000fea0000001810 */
[----:B------:R-:W1:Y:S01]  /*3c90*/  MUFU.EX2 R148, R148 ;  /* 0x0000009400947308 */ /* 0x000e620000000800 */
[----:B------:R-:W-:Y:S01]  /*3ca0*/  @P0 IADD3 R6, R73, 0x9, RZ ;  /* 0x0000000949060810 */ /* 0x000fe20007ffe0ff */
[----:B------:R-:W-:Y:S01]  /*3cb0*/  FFMA.FTZ R151, R7, UR7, -R4 ;  /* 0x0000000707977c23 */ /* 0x000fe20008010804 */
[----:B------:R-:W-:Y:S02]  /*3cc0*/  @P0 FSEL R8, R8, -INF , !P1 ;  /* 0xff80000008080808 */ /* 0x000fe40004800000 */
[-C--:B------:R-:W-:Y:S02]  /*3cd0*/  @P0 ISETP.GE.AND P2, PT, R6, R243.reuse, PT ;  /* 0x000000f30600020c */ /* 0x080fe40003f46270 */
[----:B------:R-:W-:Y:S01]  /*3ce0*/  @P0 FSEL R10, R10, -INF , !P1 ;  /* 0xff8000000a0a0808 */ /* 0x000fe20004800000 */
[----:B------:R-:W-:Y:S01]  /*3cf0*/  FFMA.FTZ R152, R8, UR7, -R72 ;  /* 0x0000000708987c23 */ /* 0x000fe20008010848 */
[-C--:B------:R-:W-:Y:S01]  /*3d00*/  @P0 ISETP.GE.AND P1, PT, R5, R243.reuse, PT ;  /* 0x000000f30500020c */ /* 0x080fe20003f26270 */
[----:B------:R-:W-:Y:S01]  /*3d10*/  @P0 VIADD R5, R73, 0x11 ;  /* 0x0000001149050836 */ /* 0x000fe20000000000 */
[----:B------:R-:W-:Y:S01]  /*3d20*/  @P0 FSEL R9, R9, -INF , !P2 ;  /* 0xff80000009090808 */ /* 0x000fe20005000000 */
[----:B------:R-:W-:Y:S01]  /*3d30*/  FFMA.FTZ R154, R10, UR7, -R4 ;  /* 0x000000070a9a7c23 */ /* 0x000fe20008010804 */
[----:B------:R-:W-:Y:S01]  /*3d40*/  @P0 FSEL R11, R11, -INF , !P2 ;  /* 0xff8000000b0b0808 */ /* 0x000fe20005000000 */
[----:B------:R-:W-:Y:S01]  /*3d50*/  MUFU.EX2 R150, R150 ;  /* 0x0000009600967308 */ /* 0x000fe20000000800 */
[-C--:B------:R-:W-:Y:S01]  /*3d60*/  @P0 ISETP.GE.AND P2, PT, R5, R243.reuse, PT ;  /* 0x000000f30500020c */ /* 0x080fe20003f46270 */
[----:B------:R-:W-:Y:S01]  /*3d70*/  FFMA.FTZ R153, R9, UR7, -R72 ;  /* 0x0000000709997c23 */ /* 0x000fe20008010848 */
[----:B------:R-:W-:Y:S01]  /*3d80*/  @P0 IADD3 R5, R73, 0x18, RZ ;  /* 0x0000001849050810 */ /* 0x000fe20007ffe0ff */
[----:B------:R-:W-:Y:S01]  /*3d90*/  FFMA.FTZ R155, R11, UR7, -R4 ;  /* 0x000000070b9b7c23 */ /* 0x000fe20008010804 */
[----:B------:R-:W-:Y:S02]  /*3da0*/  @P0 IADD3 R73, R73, 0x19, RZ ;  /* 0x0000001949490810 */ /* 0x000fe40007ffe0ff */
[----:B------:R-:W-:Y:S03]  /*3db0*/  @P0 FSEL R12, R12, -INF , !P1 ;  /* 0xff8000000c0c0808 */ /* 0x000fe60004800000 */
[----:B------:R-:W2:Y:S01]  /*3dc0*/  MUFU.EX2 R151, R151 ;  /* 0x0000009700977308 */ /* 0x000ea20000000800 */
[----:B------:R-:W-:Y:S02]  /*3dd0*/  @P0 FSEL R14, R14, -INF , !P1 ;  /* 0xff8000000e0e0808 */ /* 0x000fe40004800000 */
[----:B------:R-:W-:Y:S01]  /*3de0*/  @P0 FSEL R13, R13, -INF , !P2 ;  /* 0xff8000000d0d0808 */ /* 0x000fe20005000000 */
[----:B------:R-:W-:Y:S01]  /*3df0*/  FFMA.FTZ R156, R12, UR7, -R72 ;  /* 0x000000070c9c7c23 */ /* 0x000fe20008010848 */
[----:B------:R-:W-:Y:S01]  /*3e00*/  @P0 FSEL R15, R15, -INF , !P2 ;  /* 0xff8000000f0f0808 */ /* 0x000fe20005000000 */
[--C-:B------:R-:W-:Y:S01]  /*3e10*/  FFMA.FTZ R158, R14, UR7, -R4.reuse ;  /* 0x000000070e9e7c23 */ /* 0x100fe20008010804 */
[-C--:B------:R-:W-:Y:S03]  /*3e20*/  @P0 ISETP.GE.AND P1, PT, R5, R243.reuse, PT ;  /* 0x000000f30500020c */ /* 0x080fe60003f26270 */
[----:B------:R-:W-:Y:S01]  /*3e30*/  MUFU.EX2 R152, R152 ;  /* 0x0000009800987308 */ /* 0x000fe20000000800 */
[----:B------:R-:W-:Y:S01]  /*3e40*/  @P0 ISETP.GE.AND P2, PT, R73, R243, PT ;  /* 0x000000f34900020c */ /* 0x000fe20003f46270 */
[----:B------:R-:W-:Y:S01]  /*3e50*/  FFMA.FTZ R159, R15, UR7, -R4 ;  /* 0x000000070f9f7c23 */ /* 0x000fe20008010804 */
[----:B------:R-:W-:Y:S01]  /*3e60*/  @P0 FSEL R18, R18, -INF , !P1 ;  /* 0xff80000012120808 */ /* 0x000fe20004800000 */
[----:B------:R-:W-:Y:S01]  /*3e70*/  FFMA.FTZ R157, R13, UR7, -R72 ;  /* 0x000000070d9d7c23 */ /* 0x000fe20008010848 */
[----:B------:R-:W-:Y:S02]  /*3e80*/  @P0 FSEL R19, R19, -INF , !P2 ;  /* 0xff80000013130808 */ /* 0x000fe40005000000 */
[----:B-1----:R-:W-:Y:S01]  /*3e90*/  F2FP.F16.F32.PACK_AB R7, R149, R148 ;  /* 0x000000949507723e */ /* 0x002fe200000000ff */
[--C-:B------:R-:W-:Y:S02]  /*3ea0*/  FFMA.FTZ R162, R18, UR7, -R4.reuse ;  /* 0x0000000712a27c23 */ /* 0x100fe40008010804 */
[----:B------:R-:W1:Y:S01]  /*3eb0*/  MUFU.EX2 R153, R153 ;  /* 0x0000009900997308 */ /* 0x000e620000000800 */
[----:B------:R-:W-:Y:S01]  /*3ec0*/  FFMA.FTZ R4, R19, UR7, -R4 ;  /* 0x0000000713047c23 */ /* 0x000fe20008010804 */
[----:B--2---:R-:W-:Y:S01]  /*3ed0*/  F2FP.F16.F32.PACK_AB R6, R151, R150 ;  /* 0x000000969706723e */ /* 0x004fe200000000ff */
[----:B------:R2:W-:Y:S01]  /*3ee0*/  STS [R225+0x20000], R7 ;  /* 0x02000007e1007388 */ /* 0x0005e20000000800 */
[----:B------:R-:W-:Y:S02]  /*3ef0*/  @P0 FSEL R16, R16, -INF , !P1 ;  /* 0xff80000010100808 */ /* 0x000fe40004800000 */
[----:B------:R-:W-:Y:S01]  /*3f00*/  @P0 FSEL R17, R17, -INF , !P2 ;  /* 0xff80000011110808 */ /* 0x000fe20005000000 */
[----:B------:R3:W-:Y:S03]  /*3f10*/  STS [R225+0x20400], R6 ;  /* 0x02040006e1007388 */ /* 0x0007e60000000800 */
[----:B------:R-:W-:Y:S01]  /*3f20*/  MUFU.EX2 R154, R154 ;  /* 0x0000009a009a7308 */ /* 0x000fe20000000800 */
[--C-:B------:R-:W-:Y:S01]  /*3f30*/  FFMA.FTZ R160, R16, UR7, -R72.reuse ;  /* 0x0000000710a07c23 */ /* 0x100fe20008010848 */
[----:B------:R-:W-:Y:S01]  /*3f40*/  IADD3 R12, P1, R235, R232, RZ ;  /* 0x000000e8eb0c7210 */ /* 0x000fe20007f3e0ff */
[----:B------:R-:W-:Y:S03]  /*3f50*/  FFMA.FTZ R72, R17, UR7, -R72 ;  /* 0x0000000711487c23 */ /* 0x000fe60008010848 */
[----:B------:R-:W-:Y:S04]  /*3f60*/  IADD3.X R13, R222, R231, RZ, P1, !PT ;  /* 0x000000e7de0d7210 */ /* 0x000fe80000ffe4ff */
[----:B------:R-:W4:Y:S01]  /*3f70*/  MUFU.EX2 R155, R155 ;  /* 0x0000009b009b7308 */ /* 0x000f220000000800 */
[----:B-1----:R-:W-:Y:S01]  /*3f80*/  F2FP.F16.F32.PACK_AB R5, R153, R152 ;  /* 0x000000989905723e */ /* 0x002fe200000000ff */
[----:B------:R-:W3:Y:S04]  /*3f90*/  LDG.E R163, desc[UR14][R12.64] ;  /* 0x0000000e0ca37981 */ /* 0x000ee8000c1e1900 */
[----:B------:R1:W-:Y:S04]  /*3fa0*/  STS [R228+0x20000], R5 ;  /* 0x02000005e4007388 */ /* 0x0003e80000000800 */
[----:B------:R4:W-:Y:S01]  /*3fb0*/  MUFU.EX2 R164, R4 ;  /* 0x0000000400a47308 */ /* 0x0009e20000000800 */
[----:B------:R1:W3:Y:S09]  /*3fc0*/  LDG.E R165, desc[UR14][R12.64+0x20] ;  /* 0x0000200e0ca57981 */ /* 0x0002f2000c1e1900 */
[----:B------:R-:W-:Y:S10]  /*3fd0*/  MUFU.EX2 R156, R156 ;  /* 0x0000009c009c7308 */ /* 0x000ff40000000800 */
[----:B------:R-:W2:Y:S01]  /*3fe0*/  MUFU.EX2 R157, R157 ;  /* 0x0000009d009d7308 */ /* 0x000ea20000000800 */
[----:B----4-:R-:W-:Y:S05]  /*3ff0*/  F2FP.F16.F32.PACK_AB R4, R155, R154 ;  /* 0x0000009a9b04723e */ /* 0x010fea00000000ff */
[----:B------:R4:W-:Y:S04]  /*4000*/  STS [R228+0x20400], R4 ;  /* 0x02040004e4007388 */ /* 0x0009e80000000800 */
[----:B------:R-:W-:Y:S10]  /*4010*/  MUFU.EX2 R158, R158 ;  /* 0x0000009e009e7308 */ /* 0x000ff40000000800 */
[----:B------:R-:W3:Y:S01]  /*4020*/  MUFU.EX2 R159, R159 ;  /* 0x0000009f009f7308 */ /* 0x000ee20000000800 */
[----:B--2---:R-:W-:Y:S05]  /*4030*/  F2FP.F16.F32.PACK_AB R7, R157, R156 ;  /* 0x0000009c9d07723e */ /* 0x004fea00000000ff */
[----:B------:R-:W-:Y:S04]  /*4040*/  STS [R227+0x20000], R7 ;  /* 0x02000007e3007388 */ /* 0x000fe80000000800 */
[----:B------:R-:W-:Y:S10]  /*4050*/  MUFU.EX2 R161, R72 ;  /* 0x0000004800a17308 */ /* 0x000ff40000000800 */
[----:B------:R-:W1:Y:S01]  /*4060*/  MUFU.EX2 R160, R160 ;  /* 0x000000a000a07308 */ /* 0x000e620000000800 */
[----:B---3--:R-:W-:Y:S05]  /*4070*/  F2FP.F16.F32.PACK_AB R6, R159, R158 ;  /* 0x0000009e9f06723e */ /* 0x008fea00000000ff */
[----:B------:R-:W-:Y:S04]  /*4080*/  STS [R227+0x20400], R6 ;  /* 0x02040006e3007388 */ /* 0x000fe80000000800 */
[----:B------:R-:W4:Y:S01]  /*4090*/  MUFU.EX2 R162, R162 ;  /* 0x000000a200a27308 */ /* 0x000f220000000800 */
[----:B-1----:R-:W-:Y:S05]  /*40a0*/  F2FP.F16.F32.PACK_AB R5, R161, R160 ;  /* 0x000000a0a105723e */ /* 0x002fea00000000ff */
[----:B------:R-:W-:Y:S01]  /*40b0*/  STS [R230+0x20000], R5 ;  /* 0x02000005e6007388 */ /* 0x000fe20000000800 */
[----:B----4-:R-:W-:Y:S05]  /*40c0*/  F2FP.F16.F32.PACK_AB R4, R164, R162 ;  /* 0x000000a2a404723e */ /* 0x010fea00000000ff */
[----:B------:R-:W-:Y:S04]  /*40d0*/  STS [R230+0x20400], R4 ;  /* 0x02040004e6007388 */ /* 0x000fe80000000800 */
[----:B------:R-:W-:Y:S04]  /*40e0*/  LDSM.16.M88.4 R16, [R99+0xc000] ;  /* 0x00c000006310783b */ /* 0x000fe80000000200 */
[----:B------:R-:W1:Y:S04]  /*40f0*/  LDSM.16.M88.4 R8, [R202+UR5+0x18000] ;  /* 0x01800005ca08783b */ /* 0x000e680008000200 */
[----:B------:R-:W2:Y:S04]  /*4100*/  LDSM.16.M88.4 R68, [R202+UR5+0x18800] ;  /* 0x01880005ca44783b */ /* 0x000ea80008000200 */
[----:B------:R-:W-:Y:S04]  /*4110*/  LDSM.16.M88.4 R72, [R98+0xc000] ;  /* 0x00c000006248783b */ /* 0x000fe80000000200 */
[----:B------:R-:W3:Y:S04]  /*4120*/  LDSM.16.M88.4 R76, [R201+0x6000] ;  /* 0x00600000c94c783b */ /* 0x000ee80000000200 */
[----:B------:R-:W4:Y:S04]  /*4130*/  LDSM.16.M88.4 R80, [R201+0x6800] ;  /* 0x00680000c950783b */ /* 0x000f280000000200 */
[----:B------:R-:W-:Y:S04]  /*4140*/  LDSM.16.M88.4 R84, [R97+0xc000] ;  /* 0x00c000006154783b */ /* 0x000fe80000000200 */
[----:B------:R-:W4:Y:S04]  /*4150*/  LDSM.16.M88.4 R88, [R200+0x6000] ;  /* 0x00600000c858783b */ /* 0x000f280000000200 */
[----:B------:R-:W-:Y:S01]  /*4160*/  LDSM.16.M88.4 R92, [R199+0x6000] ;  /* 0x00600000c75c783b */ /* 0x000fe20000000200 */
[C---:B-1----:R-:W-:Y:S06]  /*4170*/  HMMA.16816.F32 R4, R16.reuse, R8, RZ ;  /* 0x000000081004723c */ /* 0x042fec00000018ff */
[C---:B------:R-:W-:Y:S06]  /*4180*/  HMMA.16816.F32 R8, R16.reuse, R10, RZ ;  /* 0x0000000a1008723c */ /* 0x040fec00000018ff */
[C---:B--2---:R-:W-:Y:S06]  /*4190*/  HMMA.16816.F32 R12, R16.reuse, R68, RZ ;  /* 0x00000044100c723c */ /* 0x044fec00000018ff */
[----:B------:R-:W-:Y:S01]  /*41a0*/  HMMA.16816.F32 R16, R16, R70, RZ ;  /* 0x000000461010723c */ /* 0x000fe200000018ff */
[----:B------:R-:W1:Y:S05]  /*41b0*/  LDSM.16.M88.4 R68, [R200+0x6800] ;  /* 0x00680000c844783b */ /* 0x000e6a0000000200 */
[C---:B---3--:R-:W-:Y:S06]  /*41c0*/  HMMA.16816.F32 R4, R72.reuse, R76, R4 ;  /* 0x0000004c4804723c */ /* 0x048fec0000001804 */
[C---:B------:R-:W-:Y:S01]  /*41d0*/  HMMA.16816.F32 R8, R72.reuse, R78, R8 ;  /* 0x0000004e4808723c */ /* 0x040fe20000001808 */
[----:B------:R-:W2:Y:S05]  /*41e0*/  LDSM.16.M88.4 R76, [R96+0xc000] ;  /* 0x00c00000604c783b */ /* 0x000eaa0000000200 */
[C---:B----4-:R-:W-:Y:S06]  /*41f0*/  HMMA.16816.F32 R12, R72.reuse, R80, R12 ;  /* 0x00000050480c723c */ /* 0x050fec000000180c */
[----:B------:R-:W-:Y:S01]  /*4200*/  HMMA.16816.F32 R16, R72, R82, R16 ;  /* 0x000000524810723c */ /* 0x000fe20000001810 */
[----:B------:R-:W3:Y:S04]  /*4210*/  LDSM.16.M88.4 R72, [R199+0x6800] ;  /* 0x00680000c748783b */ /* 0x000ee80000000200 */
[----:B------:R-:W-:Y:S01]  /*4220*/  LDSM.16.M88.4 R80, [R99+0xe000] ;  /* 0x00e000006350783b */ /* 0x000fe20000000200 */
[C---:B------:R-:W-:Y:S06]  /*4230*/  HMMA.16816.F32 R4, R84.reuse, R88, R4 ;  /* 0x000000585404723c */ /* 0x040fec0000001804 */
[C---:B------:R-:W-:Y:S01]  /*4240*/  HMMA.16816.F32 R8, R84.reuse, R90, R8 ;  /* 0x0000005a5408723c */ /* 0x040fe20000001808 */
[----:B------:R-:W4:Y:S05]  /*4250*/  LDSM.16.M88.4 R88, [R202+UR5+0x1a000] ;  /* 0x01a00005ca58783b */ /* 0x000f2a0008000200 */
[C---:B-1----:R-:W-:Y:S06]  /*4260*/  HMMA.16816.F32 R12, R84.reuse, R68, R12 ;  /* 0x00000044540c723c */ /* 0x042fec000000180c */
[----:B------:R-:W-:Y:S01]  /*4270*/  HMMA.16816.F32 R16, R84, R70, R16 ;  /* 0x000000465410723c */ /* 0x000fe20000001810 */
[----:B------:R-:W1:Y:S04]  /*4280*/  LDSM.16.M88.4 R68, [R202+UR5+0x1a800] ;  /* 0x01a80005ca44783b */ /* 0x000e680008000200 */
[----:B------:R-:W-:Y:S01]  /*4290*/  LDSM.16.M88.4 R84, [R98+0xe000] ;  /* 0x00e000006254783b */ /* 0x000fe20000000200 */
[C---:B--2---:R-:W-:Y:S06]  /*42a0*/  HMMA.16816.F32 R4, R76.reuse, R92, R4 ;  /* 0x0000005c4c04723c */ /* 0x044fec0000001804 */
[C---:B------:R-:W-:Y:S01]  /*42b0*/  HMMA.16816.F32 R8, R76.reuse, R94, R8 ;  /* 0x0000005e4c08723c */ /* 0x040fe20000001808 */
[----:B------:R-:W2:Y:S05]  /*42c0*/  LDSM.16.M88.4 R92, [R201+0x8000] ;  /* 0x00800000c95c783b */ /* 0x000eaa0000000200 */
[C---:B---3--:R-:W-:Y:S06]  /*42d0*/  HMMA.16816.F32 R12, R76.reuse, R72, R12 ;  /* 0x000000484c0c723c */ /* 0x048fec000000180c */
[----:B------:R-:W-:Y:S01]  /*42e0*/  HMMA.16816.F32 R16, R76, R74, R16 ;  /* 0x0000004a4c10723c */ /* 0x000fe20000001810 */
[----:B------:R-:W3:Y:S04]  /*42f0*/  LDSM.16.M88.4 R72, [R201+0x8800] ;  /* 0x00880000c948783b */ /* 0x000ee80000000200 */
[----:B------:R-:W-:Y:S01]  /*4300*/  LDSM.16.M88.4 R76, [R97+0xe000] ;  /* 0x00e00000614c783b */ /* 0x000fe20000000200 */
[C---:B----4-:R-:W-:Y:S06]  /*4310*/  HMMA.16816.F32 R4, R80.reuse, R88, R4 ;  /* 0x000000585004723c */ /* 0x050fec0000001804 */
[C---:B------:R-:W-:Y:S01]  /*4320*/  HMMA.16816.F32 R8, R80.reuse, R90, R8 ;  /* 0x0000005a5008723c */ /* 0x040fe20000001808 */
[----:B------:R-:W4:Y:S05]  /*4330*/  LDSM.16.M88.4 R88, [R200+0x8000] ;  /* 0x00800000c858783b */ /* 0x000f2a0000000200 */
[C---:B-1----:R-:W-:Y:S06]  /*4340*/  HMMA.16816.F32 R12, R80.reuse, R68, R12 ;  /* 0x00000044500c723c */ /* 0x042fec000000180c */
[----:B------:R-:W-:Y:S01]  /*4350*/  HMMA.16816.F32 R16, R80, R70, R16 ;  /* 0x000000465010723c */ /* 0x000fe20000001810 */
[----:B------:R-:W1:Y:S04]  /*4360*/  LDSM.16.M88.4 R68, [R200+0x8800] ;  /* 0x00880000c844783b */ /* 0x000e680000000200 */
        /* <DEDUP_REMOVED lines=34> */
[----:B------:R-:W3:Y:S05]  /*4590*/  LDSM.16.M88.4 R72, [R199+0xa800] ;  /* 0x00a80000c748783b */ /* 0x000eea0000000200 */
[C---:B----4-:R-:W-:Y:S06]  /*45a0*/  HMMA.16816.F32 R4, R80.reuse, R88, R4 ;  /* 0x000000585004723c */ /* 0x050fec0000001804 */
[C---:B------:R-:W-:Y:S06]  /*45b0*/  HMMA.16816.F32 R8, R80.reuse, R90, R8 ;  /* 0x0000005a5008723c */ /* 0x040fec0000001808 */
[C---:B-1----:R-:W-:Y:S06]  /*45c0*/  HMMA.16816.F32 R12, R80.reuse, R68, R12 ;  /* 0x00000044500c723c */ /* 0x042fec000000180c */
[----:B------:R-:W-:Y:S06]  /*45d0*/  HMMA.16816.F32 R16, R80, R70, R16 ;  /* 0x000000465010723c */ /* 0x000fec0000001810 */
[C---:B--2---:R-:W-:Y:S06]  /*45e0*/  HMMA.16816.F32 R4, R84.reuse, R92, R4 ;  /* 0x0000005c5404723c */ /* 0x044fec0000001804 */
[C---:B------:R-:W-:Y:S06]  /*45f0*/  HMMA.16816.F32 R8, R84.reuse, R94, R8 ;  /* 0x0000005e5408723c */ /* 0x040fec0000001808 */
[C---:B---3--:R-:W-:Y:S06]  /*4600*/  HMMA.16816.F32 R12, R84.reuse, R72, R12 ;  /* 0x00000048540c723c */ /* 0x048fec000000180c */
[----:B------:R-:W-:Y:S06]  /*4610*/  HMMA.16816.F32 R16, R84, R74, R16 ;  /* 0x0000004a5410723c */ /* 0x000fec0000001810 */
[C---:B------:R-:W-:Y:S01]  /*4620*/  FADD.FTZ R4, -R163.reuse, R4 ;  /* 0x00000004a3047221 */ /* 0x040fe20000010100 */
[----:B------:R-:W-:Y:S01]  /*4630*/  FADD.FTZ R5, -R163, R5 ;  /* 0x00000005a3057221 */ /* 0x000fe20000010100 */
[C---:B------:R-:W-:Y:S03]  /*4640*/  FADD.FTZ R6, -R165.reuse, R6 ;  /* 0x00000006a5067221 */ /* 0x040fe60000010100 */
[----:B------:R-:W-:Y:S01]  /*4650*/  FADD.FTZ R7, -R165, R7 ;  /* 0x00000007a5077221 */ /* 0x000fe20000010100 */
[C---:B------:R-:W-:Y:S01]  /*4660*/  FADD.FTZ R8, -R163.reuse, R8 ;  /* 0x00000008a3087221 */ /* 0x040fe20000010100 */
        /* <DEDUP_REMOVED lines=8> */
[----:B------:R-:W-:Y:S01]  /*46f0*/  FMUL.FTZ R6, R150, R6 ;  /* 0x0000000696067220 */ /* 0x000fe20000410000 */
[----:B------:R-:W-:Y:S01]  /*4700*/  FMUL.FTZ R12, R156, R12 ;  /* 0x0000000c9c0c7220 */ /* 0x000fe20000410000 */
[----:B------:R-:W-:Y:S01]  /*4710*/  FMUL.FTZ R13, R157, R13 ;  /* 0x0000000d9d0d7220 */ /* 0x000fe20000410000 */
[C---:B------:R-:W-:Y:S01]  /*4720*/  FADD.FTZ R16, -R163.reuse, R16 ;  /* 0x00000010a3107221 */ /* 0x040fe20000010100 */
[----:B------:R-:W-:Y:S01]  /*4730*/  FADD.FTZ R17, -R163, R17 ;  /* 0x00000011a3117221 */ /* 0x000fe20000010100 */
[----:B------:R-:W-:Y:S01]  /*4740*/  FMUL.FTZ R7, R151, R7 ;  /* 0x0000000797077220 */ /* 0x000fe20000410000 */
[----:B------:R-:W-:Y:S01]  /*4750*/  FADD.FTZ R10, -R165, R10 ;  /* 0x0000000aa50a7221 */ /* 0x000fe20000010100 */
[----:B------:R-:W-:Y:S01]  /*4760*/  FMUL.FTZ R16, R160, R16 ;  /* 0x00000010a0107220 */ /* 0x000fe20000410000 */
[----:B------:R-:W-:Y:S01]  /*4770*/  FMUL.FTZ R17, R161, R17 ;  /* 0x00000011a1117220 */ /* 0x000fe20000410000 */
[C---:B------:R-:W-:Y:S01]  /*4780*/  FADD.FTZ R11, -R165.reuse, R11 ;  /* 0x0000000ba50b7221 */ /* 0x040fe20000010100 */
[C---:B------:R-:W-:Y:S01]  /*4790*/  FADD.FTZ R14, -R165.reuse, R14 ;  /* 0x0000000ea50e7221 */ /* 0x040fe20000010100 */
[C---:B------:R-:W-:Y:S01]  /*47a0*/  FADD.FTZ R15, -R165.reuse, R15 ;  /* 0x0000000fa50f7221 */ /* 0x040fe20000010100 */
[----:B------:R-:W-:Y:S01]  /*47b0*/  FADD.FTZ R18, -R165, R18 ;  /* 0x00000012a5127221 */ /* 0x000fe20000010100 */
[----:B------:R-:W-:Y:S01]  /*47c0*/  F2FP.F16.F32.PACK_AB R8, R9, R8 ;  /* 0x000000080908723e */ /* 0x000fe200000000ff */
[----:B------:R-:W-:Y:S01]  /*47d0*/  FADD.FTZ R19, -R165, R19 ;  /* 0x00000013a5137221 */ /* 0x000fe20000010100 */
[----:B------:R-:W-:Y:S01]  /*47e0*/  F2FP.F16.F32.PACK_AB R12, R13, R12 ;  /* 0x0000000c0d0c723e */ /* 0x000fe200000000ff */
[----:B------:R-:W-:Y:S01]  /*47f0*/  FMUL.FTZ R10, R154, R10 ;  /* 0x0000000a9a0a7220 */ /* 0x000fe20000410000 */
[----:B------:R-:W-:Y:S01]  /*4800*/  F2FP.F16.F32.PACK_AB R16, R17, R16 ;  /* 0x000000101110723e */ /* 0x000fe200000000ff */
[----:B------:R-:W-:Y:S01]  /*4810*/  FMUL.FTZ R11, R155, R11 ;  /* 0x0000000b9b0b7220 */ /* 0x000fe20000410000 */
[----:B------:R-:W-:Y:S01]  /*4820*/  F2FP.F16.F32.PACK_AB R6, R7, R6 ;  /* 0x000000060706723e */ /* 0x000fe200000000ff */
[----:B------:R-:W-:Y:S01]  /*4830*/  FMUL.FTZ R14, R158, R14 ;  /* 0x0000000e9e0e7220 */ /* 0x000fe20000410000 */
[----:B------:R-:W-:Y:S01]  /*4840*/  FMUL.FTZ R15, R159, R15 ;  /* 0x0000000f9f0f7220 */ /* 0x000fe20000410000 */
[----:B------:R-:W-:Y:S01]  /*4850*/  FMUL.FTZ R18, R162, R18 ;  /* 0x00000012a2127220 */ /* 0x000fe20000410000 */
[----:B------:R-:W-:Y:S01]  /*4860*/  FMUL.FTZ R19, R164, R19 ;  /* 0x00000013a4137220 */ /* 0x000fe20000410000 */
[----:B------:R-:W-:Y:S06]  /*4870*/  @!P6 BRA `(.L_x_275) ;  /* 0x00000004002ce947 */ /* 0x000fec0003800000 */
[----:B------:R-:W1:Y:S01]  /*4880*/  LDC R7, c[0x0][0x240] ;  /* 0x00009000ff077b82 */ /* 0x000e620000000800 */
[----:B------:R-:W-:Y:S02]  /*4890*/  ISETP.GE.AND P4, PT, R214, UR4, PT ;  /* 0x00000004d6007c0c */ /* 0x000fe4000bf86270 */
[----:B------:R-:W-:Y:S02]  /*48a0*/  ISETP.GE.AND P3, PT, R220, UR4, PT ;  /* 0x00000004dc007c0c */ /* 0x000fe4000bf66270 */
[----:B------:R-:W-:Y:S02]  /*48b0*/  ISETP.GE.AND P2, PT, R219, UR4, PT ;  /* 0x00000004db007c0c */ /* 0x000fe4000bf46270 */
[----:B------:R-:W-:Y:S01]  /*48c0*/  LOP3.LUT R68, R241, 0x1, RZ, 0xc0, !PT ;  /* 0x00000001f1447812 */ /* 0x000fe200078ec0ff */
[----:B------:R-:W2:Y:S01]  /*48d0*/  LDC R5, c[0x0][0x244] ;  /* 0x00009100ff057b82 */ /* 0x000ea20000000800 */
[----:B-1----:R-:W-:Y:S05]  /*48e0*/  IMAD.U32 R9, R7, -0x40, RZ ;  /* 0xffffffc007097824 */ /* 0x002fea00078e00ff */
[-C--:B------:R-:W-:Y:S02]  /*48f0*/  LEA R70, P1, R9, R250.reuse, 0x1 ;  /* 0x000000fa09467211 */ /* 0x080fe400078208ff */
[----:B------:R-:W-:Y:S02]  /*4900*/  LEA R13, P5, R7, R9, 0x5 ;  /* 0x00000009070d7211 */ /* 0x000fe400078a28ff */
[----:B------:R-:W-:Y:S02]  /*4910*/  LEA.HI.X.SX32 R71, R9, R251, 0x1, P1 ;  /* 0x000000fb09477211 */ /* 0x000fe400008f0eff */
[----:B------:R-:W-:Y:S02]  /*4920*/  ISETP.NE.U32.AND P1, PT, R68, 0x1, PT ;  /* 0x000000014400780c */ /* 0x000fe40003f25070 */
[----:B------:R-:W-:Y:S01]  /*4930*/  SHF.R.S32.HI R17, RZ, 0x1f, R9 ;  /* 0x0000001fff117819 */ /* 0x000fe20000011409 */
[----:B------:R-:W-:Y:S03]  /*4940*/  IMAD.MOV.U32 R9, RZ, RZ, -0x6000 ;  /* 0xffffa000ff097424 */ /* 0x000fe600078e00ff */
[----:B--2---:R-:W-:Y:S02]  /*4950*/  LEA.HI.X R17, R7, R17, R5, 0x5, P5 ;  /* 0x0000001107117211 */ /* 0x004fe400028f2c05 */
[----:B------:R-:W-:Y:S02]  /*4960*/  @!P3 LEA R68, P5, R13, R250, 0x1 ;  /* 0x000000fa0d44b211 */ /* 0x000fe400078a08ff */
[----:B------:R-:W-:Y:S02]  /*4970*/  SEL R9, R9, 0x6000, !P1 ;  /* 0x0000600009097807 */ /* 0x000fe40004800000 */
[----:B------:R-:W-:Y:S02]  /*4980*/  @!P3 LEA.HI.X R69, R13, R251, R17, 0x1, P5 ;  /* 0x000000fb0d45b211 */ /* 0x000fe400028f0c11 */
[----:B------:R-:W-:Y:S01]  /*4990*/  @!P4 LEA R74, P5, R7, R70, 0x6 ;  /* 0x00000046074ac211 */ /* 0x000fe200078a30ff */
[--C-:B------:R-:W-:Y:S01]  /*49a0*/  IMAD.IADD R240, R240, 0x1, R9.reuse ;  /* 0x00000001f0f07824 */ /* 0x100fe200078e0209 */
[----:B------:R-:W-:Y:S01]  /*49b0*/  @!P2 LEA R72, P1, R13, R250, 0x1 ;  /* 0x000000fa0d48a211 */ /* 0x000fe200078208ff */
[----:B------:R-:W-:Y:S01]  /*49c0*/  IMAD.IADD R237, R237, 0x1, R9 ;  /* 0x00000001eded7824 */ /* 0x000fe200078e0209 */
[----:B------:R-:W-:Y:S01]  /*49d0*/  @!P4 LEA.HI.X R75, R7, R71, R5, 0x6, P5 ;  /* 0x00000047074bc211 */ /* 0x000fe200028f3405 */
[----:B------:R-:W-:Y:S01]  /*49e0*/  IMAD.IADD R196, R196, 0x1, R9 ;  /* 0x00000001c4c47824 */ /* 0x000fe200078e0209 */
[----:B------:R1:W-:Y:S01]  /*49f0*/  @P4 STS [R240], RZ ;  /* 0x000000fff0004388 */ /* 0x0003e20000000800 */
[----:B------:R-:W-:Y:S01]  /*4a00*/  @!P2 LEA.HI.X R73, R13, R251, R17, 0x1, P1 ;  /* 0x000000fb0d49a211 */ /* 0x000fe200008f0c11 */
[----:B------:R-:W-:Y:S02]  /*4a10*/  IMAD.MOV.U32 R250, RZ, RZ, R70 ;  /* 0x000000fffffa7224 */ /* 0x000fe400078e0046 */
[----:B------:R1:W-:Y:S01]  /*4a20*/  @P4 STS [R240+0x4], RZ ;  /* 0x000004fff0004388 */ /* 0x0003e20000000800 */
[----:B------:R-:W-:Y:S03]  /*4a30*/  IMAD.MOV.U32 R251, RZ, RZ, R71 ;  /* 0x000000fffffb7224 */ /* 0x000fe600078e0047 */
        /* <DEDUP_REMOVED lines=46> */
[----:B------:R-:W0:Y:S02]  /*4d20*/  LDGDEPBAR ;  /* 0x00000000000079af */ /* 0x000e240000000000 */
.L_x_275:
[----:B------:R-:W-:Y:S01]  /*4d30*/  F2FP.F16.F32.PACK_AB R10, R11, R10 ;  /* 0x0000000a0b0a723e */ /* 0x000fe200000000ff */
[----:B------:R-:W-:Y:S01]  /*4d40*/  STS [R225+0x1e000], R4 ;  /* 0x01e00004e1007388 */ /* 0x000fe20000000800 */
[----:B------:R-:W-:Y:S01]  /*4d50*/  F2FP.F16.F32.PACK_AB R14, R15, R14 ;  /* 0x0000000e0f0e723e */ /* 0x000fe200000000ff */
[----:B------:R-:W-:Y:S01]  /*4d60*/  IMAD R252, R229, UR6, RZ ;  /* 0x00000006e5fc7c24 */ /* 0x000fe2000f8e02ff */
[----:B------:R-:W-:Y:S01]  /*4d70*/  F2FP.F16.F32.PACK_AB R18, R19, R18 ;  /* 0x000000121312723e */ /* 0x000fe200000000ff */
[----:B------:R-:W-:Y:S01]  /*4d80*/  STS [R225+0x1e400], R6 ;  /* 0x01e40006e1007388 */ /* 0x000fe20000000800 */
[----:B------:R-:W-:Y:S03]  /*4d90*/  LEA R205, R203, UR5, 0x1 ;  /* 0x00000005cbcd7c11 */ /* 0x000fe6000f8e08ff */
[----:B------:R-:W-:Y:S04]  /*4da0*/  STS [R228+0x1e000], R8 ;  /* 0x01e00008e4007388 */ /* 0x000fe80000000800 */
[----:B------:R-:W-:Y:S04]  /*4db0*/  STS [R228+0x1e400], R10 ;  /* 0x01e4000ae4007388 */ /* 0x000fe80000000800 */
[----:B------:R-:W-:Y:S04]  /*4dc0*/  STS [R227+0x1e000], R12 ;  /* 0x01e0000ce3007388 */ /* 0x000fe80000000800 */
[----:B------:R-:W-:Y:S04]  /*4dd0*/  STS [R227+0x1e400], R14 ;  /* 0x01e4000ee3007388 */ /* 0x000fe80000000800 */
[----:B------:R-:W-:Y:S04]  /*4de0*/  STS [R230+0x1e000], R16 ;  /* 0x01e00010e6007388 */ /* 0x000fe80000000800 */
[----:B------:R-:W-:Y:S01]  /*4df0*/  STS [R230+0x1e400], R18 ;  /* 0x01e40012e6007388 */ /* 0x000fe20000000800 */
[----:B------:R-:W-:Y:S06]  /*4e00*/  BAR.SYNC.DEFER_BLOCKING 0x0 ;  /* 0x0000000000007b1d */ /* 0x000fec0000010000 */
[----:B------:R-:W-:Y:S04]  /*4e10*/  LDSM.16.MT88.4 R4, [R198+0x20000] ;  /* 0x02000000c604783b */ /* 0x000fe80000004200 */
[----:B------:R-:W2:Y:S04]  /*4e20*/  LDSM.16.MT88.4 R8, [R205+0xc000] ;  /* 0x00c00000cd08783b */ /* 0x000ea80000004200 */
[----:B------:R-:W3:Y:S04]  /*4e30*/  LDSM.16.MT88.4 R12, [R0+0x20000] ;  /* 0x02000000000c783b */ /* 0x000ee80000004200 */
[----:B------:R-:W4:Y:S04]  /*4e40*/  LDSM.16.MT88.4 R16, [R205+0xe000] ;  /* 0x00e00000cd10783b */ /* 0x000f280000004200 */
[----:B-1----:R-:W1:Y:S04]  /*4e50*/  LDSM.16.MT88.4 R68, [R205+0x10000] ;  /* 0x01000000cd44783b */ /* 0x002e680000004200 */
[----:B------:R-:W-:Y:S04]  /*4e60*/  LDSM.16.MT88.4 R72, [R198+0x20800] ;  /* 0x02080000c648783b */ /* 0x000fe80000004200 */
[----:B------:R-:W5:Y:S04]  /*4e70*/  LDSM.16.MT88.4 R76, [R205+0xc800] ;  /* 0x00c80000cd4c783b */ /* 0x000f680000004200 */
[----:B------:R-:W5:Y:S04]  /*4e80*/  LDSM.16.MT88.4 R80, [R0+0x20800] ;  /* 0x020800000050783b */ /* 0x000f680000004200 */
[----:B------:R-:W5:Y:S04]  /*4e90*/  LDSM.16.MT88.4 R84, [R205+0xe800] ;  /* 0x00e80000cd54783b */ /* 0x000f680000004200 */
[----:B------:R-:W5:Y:S01]  /*4ea0*/  LDSM.16.MT88.4 R88, [R205+0x10800] ;  /* 0x01080000cd58783b */ /* 0x000f620000004200 */
[-C--:B--2---:R-:W-:Y:S06]  /*4eb0*/  HMMA.16816.F32 R20, R4, R8.reuse, R20 ;  /* 0x000000080414723c */ /* 0x084fec0000001814 */
[C---:B---3--:R-:W-:Y:S06]  /*4ec0*/  HMMA.16816.F32 R24, R12.reuse, R8, R24 ;  /* 0x000000080c18723c */ /* 0x048fec0000001818 */
[-C--:B------:R-:W-:Y:S06]  /*4ed0*/  HMMA.16816.F32 R28, R12, R10.reuse, R28 ;  /* 0x0000000a0c1c723c */ /* 0x080fec000000181c */
[C---:B------:R-:W-:Y:S01]  /*4ee0*/  HMMA.16816.F32 R32, R4.reuse, R10, R32 ;  /* 0x0000000a0420723c */ /* 0x040fe20000001820 */
[----:B------:R-:W-:Y:S05]  /*4ef0*/  LDSM.16.MT88.4 R8, [R205+0xd000] ;  /* 0x00d00000cd08783b */ /* 0x000fea0000004200 */
[-C--:B----4-:R-:W-:Y:S06]  /*4f00*/  HMMA.16816.F32 R36, R4, R16.reuse, R36 ;  /* 0x000000100424723c */ /* 0x090fec0000001824 */
[C---:B------:R-:W-:Y:S06]  /*4f10*/  HMMA.16816.F32 R40, R12.reuse, R16, R40 ;  /* 0x000000100c28723c */ /* 0x040fec0000001828 */
[-C--:B------:R-:W-:Y:S06]  /*4f20*/  HMMA.16816.F32 R44, R12, R18.reuse, R44 ;  /* 0x000000120c2c723c */ /* 0x080fec000000182c */
[C---:B------:R-:W-:Y:S01]  /*4f30*/  HMMA.16816.F32 R48, R4.reuse, R18, R48 ;  /* 0x000000120430723c */ /* 0x040fe20000001830 */
[----:B------:R-:W-:Y:S05]  /*4f40*/  LDSM.16.MT88.4 R16, [R205+0xf000] ;  /* 0x00f00000cd10783b */ /* 0x000fea0000004200 */
[-C--:B-1----:R-:W-:Y:S06]  /*4f50*/  HMMA.16816.F32 R52, R4, R68.reuse, R52 ;  /* 0x000000440434723c */ /* 0x082fec0000001834 */
[C---:B------:R-:W-:Y:S06]  /*4f60*/  HMMA.16816.F32 R56, R12.reuse, R68, R56 ;  /* 0x000000440c38723c */ /* 0x040fec0000001838 */
[-C--:B------:R-:W-:Y:S01]  /*4f70*/  HMMA.16816.F32 R60, R12, R70.reuse, R60 ;  /* 0x000000460c3c723c */ /* 0x080fe2000000183c */
[----:B------:R-:W-:Y:S05]  /*4f80*/  LDSM.16.MT88.4 R12, [R0+0x21000] ;  /* 0x02100000000c783b */ /* 0x000fea0000004200 */
[----:B------:R-:W-:Y:S01]  /*4f90*/  HMMA.16816.F32 R64, R4, R70, R64 ;  /* 0x000000460440723c */ /* 0x000fe20000001840 */
[----:B------:R-:W1:Y:S04]  /*4fa0*/  LDSM.16.MT88.4 R4, [R198+0x21000] ;  /* 0x02100000c604783b */ /* 0x000e680000004200 */
[----:B------:R-:W2:Y:S01]  /*4fb0*/  LDSM.16.MT88.4 R68, [R205+0x11000] ;  /* 0x01100000cd44783b */ /* 0x000ea20000004200 */
[-C--:B-----5:R-:W-:Y:S06]  /*4fc0*/  HMMA.16816.F32 R20, R72, R76.reuse, R20 ;  /* 0x0000004c4814723c */ /* 0x0a0fec0000001814 */
        /* <DEDUP_REMOVED lines=12> */
[----:B------:R-:W3:Y:S05]  /*5090*/  LDSM.16.MT88.4 R80, [R205+0xd800] ;  /* 0x00d80000cd50783b */ /* 0x000eea0000004200 */
[----:B------:R-:W-:Y:S01]  /*50a0*/  HMMA.16816.F32 R64, R72, R90, R64 ;  /* 0x0000005a4840723c */ /* 0x000fe20000001840 */
[----:B------:R-:W4:Y:S04]  /*50b0*/  LDSM.16.MT88.4 R72, [R205+0xf800] ;  /* 0x00f80000cd48783b */ /* 0x000f280000004200 */
[----:B------:R-:W5:Y:S01]  /*50c0*/  LDSM.16.MT88.4 R88, [R205+0x11800] ;  /* 0x01180000cd58783b */ /* 0x000f620000004200 */
[-C--:B-1----:R-:W-:Y:S01]  /*50d0*/  HMMA.16816.F32 R20, R4, R8.reuse, R20 ;  /* 0x000000080414723c */ /* 0x082fe20000001814 */
[----:B------:R-:W-:Y:S05]  /*50e0*/  BAR.SYNC.DEFER_BLOCKING 0x0 ;  /* 0x0000000000007b1d */ /* 0x000fea0000010000 */
[C---:B------:R-:W-:Y:S06]  /*50f0*/  HMMA.16816.F32 R24, R12.reuse, R8, R24 ;  /* 0x000000080c18723c */ /* 0x040fec0000001818 */
[-C--:B------:R-:W-:Y:S06]  /*5100*/  HMMA.16816.F32 R28, R12, R10.reuse, R28 ;  /* 0x0000000a0c1c723c */ /* 0x080fec000000181c */
[C---:B------:R-:W-:Y:S06]  /*5110*/  HMMA.16816.F32 R32, R4.reuse, R10, R32 ;  /* 0x0000000a0420723c */ /* 0x040fec0000001820 */
[-C--:B------:R-:W-:Y:S06]  /*5120*/  HMMA.16816.F32 R36, R4, R16.reuse, R36 ;  /* 0x000000100424723c */ /* 0x080fec0000001824 */
[C---:B------:R-:W-:Y:S06]  /*5130*/  HMMA.16816.F32 R40, R12.reuse, R16, R40 ;  /* 0x000000100c28723c */ /* 0x040fec0000001828 */
[-C--:B------:R-:W-:Y:S06]  /*5140*/  HMMA.16816.F32 R44, R12, R18.reuse, R44 ;  /* 0x000000120c2c723c */ /* 0x080fec000000182c */
[C---:B------:R-:W-:Y:S06]  /*5150*/  HMMA.16816.F32 R48, R4.reuse, R18, R48 ;  /* 0x000000120430723c */ /* 0x040fec0000001830 */
[-C--:B--2---:R-:W-:Y:S06]  /*5160*/  HMMA.16816.F32 R52, R4, R68.reuse, R52 ;  /* 0x000000440434723c */ /* 0x084fec0000001834 */
[C---:B------:R-:W-:Y:S06]  /*5170*/  HMMA.16816.F32 R56, R12.reuse, R68, R56 ;  /* 0x000000440c38723c */ /* 0x040fec0000001838 */
[-C--:B------:R-:W-:Y:S06]  /*5180*/  HMMA.16816.F32 R60, R12, R70.reuse, R60 ;  /* 0x000000460c3c723c */ /* 0x080fec000000183c */
[----:B------:R-:W-:Y:S06]  /*5190*/  HMMA.16816.F32 R64, R4, R70, R64 ;  /* 0x000000460440723c */ /* 0x000fec0000001840 */
[-C--:B---3--:R-:W-:Y:S05]  /*51a0*/  HMMA.16816.F32 R20, R76, R80.reuse, R20 ;  /* 0x000000504c14723c */ /* 0x088fea0000001814 */
[----:B------:R-:W-:Y:S01]  /*51b0*/  IMAD.U32 R4, R252, -0x40, RZ ;  /* 0xffffffc0fc047824 */ /* 0x000fe200078e00ff */
[C---:B------:R-:W-:Y:S05]  /*51c0*/  HMMA.16816.F32 R24, R84.reuse, R80, R24 ;  /* 0x000000505418723c */ /* 0x040fea0000001818 */
[C---:B------:R-:W-:Y:S01]  /*51d0*/  LEA R246, P1, R4.reuse, R246, 0x2 ;  /* 0x000000f604f67211 */ /* 0x040fe200078210ff */
[-C--:B------:R-:W-:Y:S05]  /*51e0*/  HMMA.16816.F32 R28, R84, R82.reuse, R28 ;  /* 0x00000052541c723c */ /* 0x080fea000000181c */
[----:B------:R-:W-:Y:S01]  /*51f0*/  LEA.HI.X.SX32 R247, R4, R247, 0x2, P1 ;  /* 0x000000f704f77211 */ /* 0x000fe200008f16ff */
[C---:B------:R-:W-:Y:S06]  /*5200*/  HMMA.16816.F32 R32, R76.reuse, R82, R32 ;  /* 0x000000524c20723c */ /* 0x040fec0000001820 */
[-C--:B----4-:R-:W-:Y:S06]  /*5210*/  HMMA.16816.F32 R36, R76, R72.reuse, R36 ;  /* 0x000000484c24723c */ /* 0x090fec0000001824 */
[C---:B------:R-:W-:Y:S06]  /*5220*/  HMMA.16816.F32 R40, R84.reuse, R72, R40 ;  /* 0x000000485428723c */ /* 0x040fec0000001828 */
[-C--:B------:R-:W-:Y:S06]  /*5230*/  HMMA.16816.F32 R44, R84, R74.reuse, R44 ;  /* 0x0000004a542c723c */ /* 0x080fec000000182c */
[C---:B------:R-:W-:Y:S06]  /*5240*/  HMMA.16816.F32 R48, R76.reuse, R74, R48 ;  /* 0x0000004a4c30723c */ /* 0x040fec0000001830 */
[-C--:B-----5:R-:W-:Y:S06]  /*5250*/  HMMA.16816.F32 R52, R76, R88.reuse, R52 ;  /* 0x000000584c34723c */ /* 0x0a0fec0000001834 */
[C---:B------:R-:W-:Y:S06]  /*5260*/  HMMA.16816.F32 R56, R84.reuse, R88, R56 ;  /* 0x000000585438723c */ /* 0x040fec0000001838 */
[-C--:B------:R-:W-:Y:S06]  /*5270*/  HMMA.16816.F32 R60, R84, R90.reuse, R60 ;  /* 0x0000005a543c723c */ /* 0x080fec000000183c */
[----:B------:R-:W-:Y:S01]  /*5280*/  HMMA.16816.F32 R64, R76, R90, R64 ;  /* 0x0000005a4c40723c */ /* 0x000fe20000001840 */
[----:B------:R-:W-:Y:S11]  /*5290*/  @!UPT UIADD3 URZ, URZ, URZ, URZ ;  /* 0x0000003f3f3ff290 */ /* 0x000ff6000fffe03f */
[----:B------:R-:W-:Y:S01]  /*52a0*/  @!UPT UIADD3 URZ, URZ, URZ, URZ ;  /* 0x0000003f3f3ff290 */ /* 0x000fe2000fffe03f */
[----:B------:R-:W-:Y:S11]  /*52b0*/  @!P6 BRA `(.L_x_276) ;  /* 0x0000000000c8e947 */ /* 0x000ff60003800000 */
[----:B------:R-:W1:Y:S01]  /*52c0*/  LDC R5, c[0x0][0x420] ;  /* 0x00010800ff057b82 */ /* 0x000e620000000800 */
[----:B------:R-:W-:Y:S02]  /*52d0*/  ISETP.GE.AND P4, PT, R214, UR4, PT ;  /* 0x00000004d6007c0c */ /* 0x000fe4000bf86270 */
[----:B------:R-:W-:Y:S02]  /*52e0*/  ISETP.GE.AND P3, PT, R220, UR4, PT ;  /* 0x00000004dc007c0c */ /* 0x000fe4000bf66270 */
[----:B------:R-:W-:Y:S03]  /*52f0*/  ISETP.GE.AND P2, PT, R219, UR4, PT ;  /* 0x00000004db007c0c */ /* 0x000fe6000bf46270 */
[----:B------:R-:W2:Y:S06]  /*5300*/  LDC R4, c[0x0][0x424] ;  /* 0x00010900ff047b82 */ /* 0x000eac0000000800 */
[----:B------:R3:W-:Y:S01]  /*5310*/  @P4 STS.128 [R223+0xc000], RZ ;  /* 0x00c000ffdf004388 */ /* 0x0007e20000000c00 */
[C---:B-1----:R-:W-:Y:S05]  /*5320*/  IMAD.U32 R6, R5.reuse, -0x40, RZ ;  /* 0xffffffc005067824 */ /* 0x042fea00078e00ff */
[C---:B------:R-:W-:Y:S02]  /*5330*/  LEA R10, P1, R6.reuse, R248, 0x1 ;  /* 0x000000f8060a7211 */ /* 0x040fe400078208ff */
[----:B------:R-:W-:Y:S02]  /*5340*/  LEA R7, P5, R5, R6, 0x5 ;  /* 0x0000000605077211 */ /* 0x000fe400078a28ff */
[-C--:B------:R-:W-:Y:S02]  /*5350*/  LEA.HI.X.SX32 R11, R6, R249.reuse, 0x1, P1 ;  /* 0x000000f9060b7211 */ /* 0x080fe400008f0eff */
[----:B------:R-:W-:Y:S02]  /*5360*/  @!P3 LEA R12, P1, R7, R248, 0x1 ;  /* 0x000000f8070cb211 */ /* 0x000fe400078208ff */
[----:B------:R-:W-:Y:S01]  /*5370*/  SHF.R.S32.HI R8, RZ, 0x1f, R6 ;  /* 0x0000001fff087819 */ /* 0x000fe20000011406 */
[----:B------:R-:W-:Y:S01]  /*5380*/  @!PT LDS RZ, [RZ] ;  /* 0x00000000fffff984 */ /* 0x000fe20000000800 */
[----:B------:R-:W-:Y:S01]  /*5390*/  @!PT LDS RZ, [RZ] ;  /* 0x00000000fffff984 */ /* 0x000fe20000000800 */
[----:B------:R-:W-:Y:S01]  /*53a0*/  @!PT LDS RZ, [RZ] ;  /* 0x00000000fffff984 */ /* 0x000fe20000000800 */
[----:B------:R3:W-:Y:S03]  /*53b0*/  @!P4 LDGSTS.E.BYPASS.LTC128B.128 [R223+0xc000], desc[UR14][R10.64] ;  /* 0x0c0000000adfcfae */ /* 0x0007e6000b901d4e */
[----:B--2---:R-:W-:Y:S01]  /*53c0*/  LEA.HI.X R8, R5, R8, R4, 0x5, P5 ;  /* 0x0000000805087211 */ /* 0x004fe200028f2c04 */
[----:B------:R3:W-:Y:S01]  /*53d0*/  @P3 STS.128 [R223+0xe000], RZ ;  /* 0x00e000ffdf003388 */ /* 0x0007e20000000c00 */
[C---:B------:R-:W-:Y:S01]  /*53e0*/  @!P2 LEA R6, P5, R7.reuse, R248, 0x1 ;  /* 0x000000f80706a211 */ /* 0x040fe200078a08ff */
[----:B------:R-:W-:Y:S01]  /*53f0*/  IMAD.MOV.U32 R248, RZ, RZ, R10 ;  /* 0x000000fffff87224 */ /* 0x000fe200078e000a */
[-CC-:B------:R-:W-:Y:S01]  /*5400*/  @!P3 LEA.HI.X R13, R7, R249.reuse, R8.reuse, 0x1, P1 ;  /* 0x000000f9070db211 */ /* 0x180fe200008f0c08 */
[----:B------:R-:W-:Y:S01]  /*5410*/  @!PT LDS RZ, [RZ] ;  /* 0x00000000fffff984 */ /* 0x000fe20000000800 */
[----:B------:R-:W-:Y:S01]  /*5420*/  @!PT LDS RZ, [RZ] ;  /* 0x00000000fffff984 */ /* 0x000fe20000000800 */
[----:B------:R-:W-:Y:S01]  /*5430*/  @!PT LDS RZ, [RZ] ;  /* 0x00000000fffff984 */ /* 0x000fe20000000800 */
[----:B------:R3:W-:Y:S01]  /*5440*/  @!P3 LDGSTS.E.BYPASS.LTC128B.128 [R223+0xe000], desc[UR14][R10.64+0x80] ;  /* 0x0e0000800adfbfae */ /* 0x0007e2000b901d4e */
[----:B------:R-:W-:Y:S02]  /*5450*/  @!P4 LEA R14, P1, R5, R10, 0x6 ;  /* 0x0000000a050ec211 */ /* 0x000fe400078230ff */
[----:B------:R-:W-:Y:S01]  /*5460*/  @!P2 LEA.HI.X R7, R7, R249, R8, 0x1, P5 ;  /* 0x000000f90707a211 */ /* 0x000fe200028f0c08 */
[----:B------:R3:W-:Y:S01]  /*5470*/  @P2 STS.128 [R223+0x10000], RZ ;  /* 0x010000ffdf002388 */ /* 0x0007e20000000c00 */
[----:B------:R-:W-:Y:S01]  /*5480*/  @!P4 LEA.HI.X R15, R5, R11, R4, 0x6, P1 ;  /* 0x0000000b050fc211 */ /* 0x000fe200008f3404 */
[----:B------:R-:W-:Y:S02]  /*5490*/  IMAD.MOV.U32 R249, RZ, RZ, R11 ;  /* 0x000000fffff97224 */ /* 0x000fe400078e000b */
        /* <DEDUP_REMOVED lines=19> */
[----:B------:R-:W0:Y:S02]  /*55d0*/  LDGDEPBAR ;  /* 0x00000000000079af */ /* 0x000e240000000000 */
.L_x_276:
[----:B------:R-:W-:Y:S04]  /*55e0*/  LDSM.16.M88.4 R96, [R197] ;  /* 0x00000000c560783b */ /* 0x000fe80000000200 */
[----:B------:R-:W3:Y:S04]  /*55f0*/  LDSM.16.MT88.4 R16, [R205+0x12000] ;  /* 0x01200000cd10783b */ /* 0x000ee80000004200 */
[----:B------:R-:W1:Y:S04]  /*5600*/  LDSM.16.M88.4 R92, [R197+0x1000] ;  /* 0x00100000c55c783b */ /* 0x000e680000000200 */
[----:B------:R-:W2:Y:S04]  /*5610*/  LDSM.16.MT88.4 R80, [R205+0x14000] ;  /* 0x01400000cd50783b */ /* 0x000ea80000004200 */
[----:B------:R-:W4:Y:S04]  /*5620*/  LDSM.16.MT88.4 R148, [R205+0x16000] ;  /* 0x01600000cd94783b */ /* 0x000f280000004200 */
[----:B------:R-:W-:Y:S04]  /*5630*/  LDSM.16.M88.4 R152, [R192] ;  /* 0x00000000c098783b */ /* 0x000fe80000000200 */
[----:B------:R-:W4:Y:S04]  /*5640*/  LDSM.16.MT88.4 R156, [R205+0x12800] ;  /* 0x01280000cd9c783b */ /* 0x000f280000004200 */
[----:B------:R-:W4:Y:S04]  /*5650*/  LDSM.16.M88.4 R160, [R192+0x1000] ;  /* 0x00100000c0a0783b */ /* 0x000f280000000200 */
[----:B------:R-:W4:Y:S04]  /*5660*/  LDSM.16.MT88.4 R164, [R205+0x14800] ;  /* 0x01480000cda4783b */ /* 0x000f280000004200 */
[----:B------:R-:W4:Y:S04]  /*5670*/  LDSM.16.MT88.4 R168, [R205+0x16800] ;  /* 0x01680000cda8783b */ /* 0x000f280000004200 */
[----:B------:R-:W-:Y:S01]  /*5680*/  LDSM.16.MT88.4 R172, [R205+0x13000] ;  /* 0x01300000cdac783b */ /* 0x000fe20000004200 */
[-C--:B---3--:R-:W-:Y:S03]  /*5690*/  HMMA.16816.F32 R4, R96, R16.reuse, RZ ;  /* 0x000000106004723c */ /* 0x088fe600000018ff */
[----:B------:R-:W-:Y:S04]  /*56a0*/  LDSM.16.M88.4 R176, [R2+0x1000] ;  /* 0x0010000002b0783b */ /* 0x000fe80000000200 */
[----:B------:R-:W-:Y:S01]  /*56b0*/  LDSM.16.MT88.4 R180, [R205+0x15000] ;  /* 0x01500000cdb4783b */ /* 0x000fe20000004200 */
[C---:B-1----:R-:W-:Y:S03]  /*56c0*/  HMMA.16816.F32 R8, R92.reuse, R16, RZ ;  /* 0x000000105c08723c */ /* 0x042fe600000018ff */
[----:B------:R-:W-:Y:S03]  /*56d0*/  LDSM.16.MT88.4 R184, [R205+0x17000] ;  /* 0x01700000cdb8783b */ /* 0x000fe60000004200 */
[-C--:B------:R-:W-:Y:S01]  /*56e0*/  HMMA.16816.F32 R12, R92, R18.reuse, RZ ;  /* 0x000000125c0c723c */ /* 0x080fe200000018ff */
[----:B------:R-:W-:Y:S05]  /*56f0*/  LDSM.16.MT88.4 R188, [R205+0x15800] ;  /* 0x01580000cdbc783b */ /* 0x000fea0000004200 */
[C---:B------:R-:W-:Y:S06]  /*5700*/  HMMA.16816.F32 R16, R96.reuse, R18, RZ ;  /* 0x000000126010723c */ /* 0x040fec00000018ff */
[-C--:B--2---:R-:W-:Y:S06]  /*5710*/  HMMA.16816.F32 R68, R96, R80.reuse, RZ ;  /* 0x000000506044723c */ /* 0x084fec00000018ff */
[C---:B------:R-:W-:Y:S06]  /*5720*/  HMMA.16816.F32 R72, R92.reuse, R80, RZ ;  /* 0x000000505c48723c */ /* 0x040fec00000018ff */
[-C--:B------:R-:W-:Y:S06]  /*5730*/  HMMA.16816.F32 R76, R92, R82.reuse, RZ ;  /* 0x000000525c4c723c */ /* 0x080fec00000018ff */
[C---:B------:R-:W-:Y:S06]  /*5740*/  HMMA.16816.F32 R80, R96.reuse, R82, RZ ;  /* 0x000000526050723c */ /* 0x040fec00000018ff */
[-C--:B----4-:R-:W-:Y:S06]  /*5750*/  HMMA.16816.F32 R84, R96, R148.reuse, RZ ;  /* 0x000000946054723c */ /* 0x090fec00000018ff */
[C---:B------:R-:W-:Y:S06]  /*5760*/  HMMA.16816.F32 R88, R92.reuse, R148, RZ ;  /* 0x000000945c58723c */ /* 0x040fec00000018ff */
[-C--:B------:R-:W-:Y:S06]  /*5770*/  HMMA.16816.F32 R92, R92, R150.reuse, RZ ;  /* 0x000000965c5c723c */ /* 0x080fec00000018ff */
[----:B------:R-:W-:Y:S01]  /*5780*/  HMMA.16816.F32 R96, R96, R150, RZ ;  /* 0x000000966060723c */ /* 0x000fe200000018ff */
[----:B------:R-:W1:Y:S05]  /*5790*/  LDSM.16.M88.4 R148, [R2] ;  /* 0x000000000294783b */ /* 0x000e6a0000000200 */
[-C--:B------:R-:W-:Y:S06]  /*57a0*/  HMMA.16816.F32 R4, R152, R156.reuse, R4 ;  /* 0x0000009c9804723c */ /* 0x080fec0000001804 */
[C---:B------:R-:W-:Y:S06]  /*57b0*/  HMMA.16816.F32 R8, R160.reuse, R156, R8 ;  /* 0x0000009ca008723c */ /* 0x040fec0000001808 */
[-C--:B------:R-:W-:Y:S06]  /*57c0*/  HMMA.16816.F32 R12, R160, R158.reuse, R12 ;  /* 0x0000009ea00c723c */ /* 0x080fec000000180c */
[C---:B------:R-:W-:Y:S01]  /*57d0*/  HMMA.16816.F32 R16, R152.reuse, R158, R16 ;  /* 0x0000009e9810723c */ /* 0x040fe20000001810 */
[----:B------:R-:W-:Y:S05]  /*57e0*/  LDSM.16.M88.4 R156, [R3] ;  /* 0x00000000039c783b */ /* 0x000fea0000000200 */
[-C--:B------:R-:W-:Y:S06]  /*57f0*/  HMMA.16816.F32 R68, R152, R164.reuse, R68 ;  /* 0x000000a49844723c */ /* 0x080fec0000001844 */
[C---:B------:R-:W-:Y:S06]  /*5800*/  HMMA.16816.F32 R72, R160.reuse, R164, R72 ;  /* 0x000000a4a048723c */ /* 0x040fec0000001848 */
[-C--:B------:R-:W-:Y:S06]  /*5810*/  HMMA.16816.F32 R76, R160, R166.reuse, R76 ;  /* 0x000000a6a04c723c */ /* 0x080fec000000184c */
[C---:B------:R-:W-:Y:S01]  /*5820*/  HMMA.16816.F32 R80, R152.reuse, R166, R80 ;  /* 0x000000a69850723c */ /* 0x040fe20000001850 */
[----:B------:R-:W-:Y:S05]  /*5830*/  LDSM.16.M88.4 R164, [R3+0x1000] ;  /* 0x0010000003a4783b */ /* 0x000fea0000000200 */
[-C--:B------:R-:W-:Y:S06]  /*5840*/  HMMA.16816.F32 R84, R152, R168.reuse, R84 ;  /* 0x000000a89854723c */ /* 0x080fec0000001854 */
[C---:B------:R-:W-:Y:S06]  /*5850*/  HMMA.16816.F32 R88, R160.reuse, R168, R88 ;  /* 0x000000a8a058723c */ /* 0x040fec0000001858 */
[-C--:B------:R-:W-:Y:S01]  /*5860*/  HMMA.16816.F32 R92, R160, R170.reuse, R92 ;  /* 0x000000aaa05c723c */ /* 0x080fe2000000185c */
[----:B------:R-:W2:Y:S05]  /*5870*/  LDSM.16.MT88.4 R160, [R205+0x13800] ;  /* 0x01380000cda0783b */ /* 0x000eaa0000004200 */
[----:B------:R-:W-:Y:S01]  /*5880*/  HMMA.16816.F32 R96, R152, R170, R96 ;  /* 0x000000aa9860723c */ /* 0x000fe20000001860 */
[----:B------:R-:W3:Y:S05]  /*5890*/  LDSM.16.MT88.4 R152, [R205+0x17800] ;  /* 0x01780000cd98783b */ /* 0x000eea0000004200 */
[-C--:B-1----:R-:W-:Y:S06]  /*58a0*/  HMMA.16816.F32 R4, R148, R172.reuse, R4 ;  /* 0x000000ac9404723c */ /* 0x082fec0000001804 */
[C---:B------:R-:W-:Y:S06]  /*58b0*/  HMMA.16816.F32 R8, R176.reuse, R172, R8 ;  /* 0x000000acb008723c */ /* 0x040fec0000001808 */
[-C--:B------:R-:W-:Y:S06]  /*58c0*/  HMMA.16816.F32 R12, R176, R174.reuse, R12 ;  /* 0x000000aeb00c723c */ /* 0x080fec000000180c */
        /* <DEDUP_REMOVED lines=8> */
[----:B------:R-:W-:Y:S06]  /*5950*/  HMMA.16816.F32 R96, R148, R186, R96 ;  /* 0x000000ba9460723c */ /* 0x000fec0000001860 */
[-C--:B--2---:R-:W-:Y:S05]  /*5960*/  HMMA.16816.F32 R4, R156, R160.reuse, R4 ;  /* 0x000000a09c04723c */ /* 0x084fea0000001804 */
[----:B------:R-:W-:Y:S01]  /*5970*/  @P6 IADD3 R150, P1, R235, R234, RZ ;  /* 0x000000eaeb966210 */ /* 0x000fe20007f3e0ff */
[C---:B------:R-:W-:Y:S05]  /*5980*/  HMMA.16816.F32 R8, R164.reuse, R160, R8 ;  /* 0x000000a0a408723c */ /* 0x040fea0000001808 */
[----:B------:R-:W-:Y:S01]  /*5990*/  @P6 IMAD.X R151, R222, 0x1, R233, P1 ;  /* 0x00000001de976824 */ /* 0x000fe200008e06e9 */
[-C--:B------:R-:W-:Y:S04]  /*59a0*/  HMMA.16816.F32 R12, R164, R162.reuse, R12 ;  /* 0x000000a2a40c723c */ /* 0x080fe8000000180c */
[----:B------:R-:W5:Y:S01]  /*59b0*/  @P6 LDG.E R238, desc[UR14][R150.64+-0x100] ;  /* 0xffff000e96ee6981 */ /* 0x000f62000c1e1900 */
[C---:B------:R-:W-:Y:S01]  /*59c0*/  IMAD.SHL.U32 R148, R252.reuse, 0x8, RZ ;  /* 0x00000008fc947824 */ /* 0x040fe200078e00ff */
[C---:B------:R-:W-:Y:S02]  /*59d0*/  HMMA.16816.F32 R16, R156.reuse, R162, R16 ;  /* 0x000000a29c10723c */ /* 0x040fe40000001810 */
[----:B------:R1:W5:Y:S03]  /*59e0*/  @P6 LDG.E R239, desc[UR14][R150.64+-0xe0] ;  /* 0xffff200e96ef6981 */ /* 0x000366000c1e1900 */
[----:B------:R-:W-:Y:S01]  /*59f0*/  IMAD.SHL.U32 R149, R252, 0x10, RZ ;  /* 0x00000010fc957824 */ /* 0x000fe200078e00ff */
[-C--:B------:R-:W-:Y:S01]  /*5a00*/  HMMA.16816.F32 R68, R156, R188.reuse, R68 ;  /* 0x000000bc9c44723c */ /* 0x080fe20000001844 */
[----:B------:R2:W-:Y:S05]  /*5a10*/  REDG.E.ADD.F32.FTZ.RN.STRONG.GPU desc[UR14][R246.64], R4 ;  /* 0x00000004f60079a6 */ /* 0x0005ea000c10f38e */
[C---:B------:R-:W-:Y:S06]  /*5a20*/  HMMA.16816.F32 R72, R164.reuse, R188, R72 ;  /* 0x000000bca448723c */ /* 0x040fec0000001848 */
[-C--:B------:R-:W-:Y:S06]  /*5a30*/  HMMA.16816.F32 R76, R164, R190.reuse, R76 ;  /* 0x000000bea44c723c */ /* 0x080fec000000184c */
[C---:B------:R-:W-:Y:S05]  /*5a40*/  HMMA.16816.F32 R80, R156.reuse, R190, R80 ;  /* 0x000000be9c50723c */ /* 0x040fea0000001850 */
[CC--:B-1----:R-:W-:Y:S01]  /*5a50*/  LEA R150, P1, R148.reuse, R246.reuse, 0x2 ;  /* 0x000000f694967211 */ /* 0x0c2fe200078210ff */
[-C--:B---3--:R-:W-:Y:S05]  /*5a60*/  HMMA.16816.F32 R84, R156, R152.reuse, R84 ;  /* 0x000000989c54723c */ /* 0x088fea0000001854 */
[-C--:B------:R-:W-:Y:S01]  /*5a70*/  LEA.HI.X.SX32 R151, R148, R247.reuse, 0x2, P1 ;  /* 0x000000f794977211 */ /* 0x080fe200008f16ff */
[C---:B------:R-:W-:Y:S04]  /*5a80*/  HMMA.16816.F32 R88, R164.reuse, R152, R88 ;  /* 0x00000098a458723c */ /* 0x040fe80000001858 */
[----:B------:R1:W-:Y:S01]  /*5a90*/  REDG.E.ADD.F32.FTZ.RN.STRONG.GPU desc[UR14][R150.64], R5 ;  /* 0x00000005960079a6 */ /* 0x0003e2000c10f38e */
[C---:B--2---:R-:W-:Y:S01]  /*5aa0*/  IMAD.SHL.U32 R4, R252.reuse, 0x20, RZ ;  /* 0x00000020fc047824 */ /* 0x044fe200078e00ff */
[-C--:B------:R-:W-:Y:S05]  /*5ab0*/  HMMA.16816.F32 R92, R164, R154.reuse, R92 ;  /* 0x0000009aa45c723c */ /* 0x080fea000000185c */
[----:B------:R-:W-:Y:S01]  /*5ac0*/  IMAD R152, R252, 0x18, RZ ;  /* 0x00000018fc987824 */ /* 0x000fe200078e02ff */
[----:B------:R-:W-:Y:S07]  /*5ad0*/  HMMA.16816.F32 R96, R156, R154, R96 ;  /* 0x0000009a9c60723c */ /* 0x000fee0000001860 */
[CC--:B------:R-:W-:Y:S04]  /*5ae0*/  LEA R156, P2, R149.reuse, R246.reuse, 0x2 ;  /* 0x000000f6959c7211 */ /* 0x0c0fe800078410ff */
[CC--:B------:R-:W-:Y:S02]  /*5af0*/  LEA.HI.X.SX32 R157, R149.reuse, R247.reuse, 0x2, P2 ;  /* 0x000000f7959d7211 */ /* 0x0c0fe400010f16ff */
[-C--:B------:R-:W-:Y:S02]  /*5b00*/  LEA R154, P1, R152, R246.reuse, 0x2 ;  /* 0x000000f6989a7211 */ /* 0x080fe400078210ff */
[-C--:B------:R-:W-:Y:S01]  /*5b10*/  LEA R158, P2, R4, R246.reuse, 0x2 ;  /* 0x000000f6049e7211 */ /* 0x080fe200078410ff */
[----:B------:R2:W-:Y:S01]  /*5b20*/  REDG.E.ADD.F32.FTZ.RN.STRONG.GPU desc[UR14][R156.64], R6 ;  /* 0x000000069c0079a6 */ /* 0x0005e2000c10f38e */
[-C--:B------:R-:W-:Y:S01]  /*5b30*/  LEA.HI.X.SX32 R155, R152, R247.reuse, 0x2, P1 ;  /* 0x000000f7989b7211 */ /* 0x080fe200008f16ff */
[----:B-1----:R-:W-:Y:S01]  /*5b40*/  IMAD R5, R252, 0x28, RZ ;  /* 0x00000028fc057824 */ /* 0x002fe200078e02ff */
[-C--:B------:R-:W-:Y:S01]  /*5b50*/  LEA.HI.X.SX32 R159, R4, R247.reuse, 0x2, P2 ;  /* 0x000000f7049f7211 */ /* 0x080fe200010f16ff */
[----:B------:R-:W-:Y:S02]  /*5b60*/  VIADD R4, R149, 0x20 ;  /* 0x0000002095047836 */ /* 0x000fe40000000000 */
[----:B------:R1:W-:Y:S01]  /*5b70*/  REDG.E.ADD.F32.FTZ.RN.STRONG.GPU desc[UR14][R154.64], R7 ;  /* 0x000000079a0079a6 */ /* 0x0003e2000c10f38e */
[CC--:B------:R-:W-:Y:S03]  /*5b80*/  LEA R152, P1, R5.reuse, R246.reuse, 0x2 ;  /* 0x000000f605987211 */ /* 0x0c0fe600078210ff */
[----:B------:R3:W-:Y:S01]  /*5b90*/  REDG.E.ADD.F32.FTZ.RN.STRONG.GPU desc[UR14][R158.64], R8 ;  /* 0x000000089e0079a6 */ /* 0x0007e2000c10f38e */
[-C--:B------:R-:W-:Y:S01]  /*5ba0*/  LEA.HI.X.SX32 R153, R5, R247.reuse, 0x2, P1 ;  /* 0x000000f705997211 */ /* 0x080fe200008f16ff */
[----:B------:R-:W-:Y:S04]  /*5bb0*/  IMAD.IADD R5, R148, 0x1, R4 ;  /* 0x0000000194057824 */ /* 0x000fe800078e0204 */
[----:B------:R4:W-:Y:S01]  /*5bc0*/  REDG.E.ADD.F32.FTZ.RN.STRONG.GPU desc[UR14][R152.64], R9 ;  /* 0x00000009980079a6 */ /* 0x0009e2000c10f38e */
[C---:B--2---:R-:W-:Y:S02]  /*5bd0*/  IMAD R6, R252.reuse, 0x30, RZ ;  /* 0x00000030fc067824 */ /* 0x044fe400078e02ff */
[----:B------:R-:W-:Y:S03]  /*5be0*/  IMAD R252, R252, 0x38, RZ ;  /* 0x00000038fcfc7824 */ /* 0x000fe600078e02ff */
[-C--:B-1----:R-:W-:Y:S02]  /*5bf0*/  LEA R154, P2, R6, R246.reuse, 0x2 ;  /* 0x000000f6069a7211 */ /* 0x082fe400078410ff */
[-C--:B---3--:R-:W-:Y:S02]  /*5c00*/  LEA R8, P1, R252, R246.reuse, 0x2 ;  /* 0x000000f6fc087211 */ /* 0x088fe400078210ff */
[-C--:B------:R-:W-:Y:S02]  /*5c10*/  LEA.HI.X.SX32 R155, R6, R247.reuse, 0x2, P2 ;  /* 0x000000f7069b7211 */ /* 0x080fe400010f16ff */
[-C--:B----4-:R-:W-:Y:S03]  /*5c20*/  LEA.HI.X.SX32 R9, R252, R247.reuse, 0x2, P1 ;  /* 0x000000f7fc097211 */ /* 0x090fe600008f16ff */
[----:B------:R-:W-:Y:S01]  /*5c30*/  REDG.E.ADD.F32.FTZ.RN.STRONG.GPU desc[UR14][R154.64], R10 ;  /* 0x0000000a9a0079a6 */ /* 0x000fe2000c10f38e */
[CC--:B------:R-:W-:Y:S03]  /*5c40*/  LEA R6, P1, R4.reuse, R246.reuse, 0x2 ;  /* 0x000000f604067211 */ /* 0x0c0fe600078210ff */
[----:B------:R1:W-:Y:S01]  /*5c50*/  REDG.E.ADD.F32.FTZ.RN.STRONG.GPU desc[UR14][R8.64], R11 ;  /* 0x0000000b080079a6 */ /* 0x0003e2000c10f38e */
[-C--:B------:R-:W-:Y:S01]  /*5c60*/  LEA.HI.X.SX32 R7, R4, R247.reuse, 0x2, P1 ;  /* 0x000000f704077211 */ /* 0x080fe200008f16ff */
[C---:B------:R-:W-:Y:S02]  /*5c70*/  IMAD.IADD R4, R148.reuse, 0x1, R5 ;  /* 0x0000000194047824 */ /* 0x040fe400078e0205 */
[----:B------:R2:W-:Y:S04]  /*5c80*/  REDG.E.ADD.F32.FTZ.RN.STRONG.GPU desc[UR14][R246.64+0x80], R16 ;  /* 0x00008010f60079a6 */ /* 0x0005e8000c10f38e */
[----:B------:R-:W-:Y:S04]  /*5c90*/  REDG.E.ADD.F32.FTZ.RN.STRONG.GPU desc[UR14][R150.64+0x80], R17 ;  /* 0x00008011960079a6 */ /* 0x000fe8000c10f38e */
[----:B------:R3:W-:Y:S01]  /*5ca0*/  REDG.E.ADD.F32.FTZ.RN.STRONG.GPU desc[UR14][R6.64], R18 ;  /* 0x00000012060079a6 */ /* 0x0007e2000c10f38e */
[CC--:B-1----:R-:W-:Y:S04]  /*5cb0*/  LEA R8, P1, R5.reuse, R246.reuse, 0x2 ;  /* 0x000000f605087211 */ /* 0x0c2fe800078210ff */
[-C--:B------:R-:W-:Y:S01]  /*5cc0*/  LEA.HI.X.SX32 R9, R5, R247.reuse, 0x2, P1 ;  /* 0x000000f705097211 */ /* 0x080fe200008f16ff */
[----:B------:R-:W-:Y:S01]  /*5cd0*/  IMAD.IADD R5, R148, 0x1, R4 ;  /* 0x0000000194057824 */ /* 0x000fe200078e0204 */
[-C--:B--2---:R-:W-:Y:S03]  /*5ce0*/  LEA R16, P2, R4, R246.reuse, 0x2 ;  /* 0x000000f604107211 */ /* 0x084fe600078410ff */
[----:B------:R1:W-:Y:S01]  /*5cf0*/  REDG.E.ADD.F32.FTZ.RN.STRONG.GPU desc[UR14][R8.64], R19 ;  /* 0x00000013080079a6 */ /* 0x0003e2000c10f38e */
[CC--:B------:R-:W-:Y:S01]  /*5d00*/  LEA R10, P1, R5.reuse, R246.reuse, 0x2 ;  /* 0x000000f6050a7211 */ /* 0x0c0fe200078210ff */
[----:B---3--:R-:W-:Y:S01]  /*5d10*/  IMAD.IADD R6, R148, 0x1, R5 ;  /* 0x0000000194067824 */ /* 0x008fe200078e0205 */
[-C--:B------:R-:W-:Y:S02]  /*5d20*/  LEA.HI.X.SX32 R17, R4, R247.reuse, 0x2, P2 ;  /* 0x000000f704117211 */ /* 0x080fe400010f16ff */
[-C--:B------:R-:W-:Y:S01]  /*5d30*/  LEA.HI.X.SX32 R11, R5, R247.reuse, 0x2, P1 ;  /* 0x000000f7050b7211 */ /* 0x080fe200008f16ff */
[----:B------:R-:W-:Y:S02]  /*5d40*/  IMAD.IADD R4, R148, 0x1, R6 ;  /* 0x0000000194047824 */ /* 0x000fe400078e0206 */
[----:B------:R-:W-:Y:S01]  /*5d50*/  REDG.E.ADD.F32.FTZ.RN.STRONG.GPU desc[UR14][R16.64], R12 ;  /* 0x0000000c100079a6 */ /* 0x000fe2000c10f38e */
[----:B------:R-:W-:Y:S03]  /*5d60*/  VIADD R5, R149, 0x40 ;  /* 0x0000004095057836 */ /* 0x000fe60000000000 */
[----:B------:R-:W-:Y:S01]  /*5d70*/  REDG.E.ADD.F32.FTZ.RN.STRONG.GPU desc[UR14][R10.64], R13 ;  /* 0x0000000d0a0079a6 */ /* 0x000fe2000c10f38e */
[CC--:B-1----:R-:W-:Y:S04]  /*5d80*/  LEA R8, P1, R6.reuse, R246.reuse, 0x2 ;  /* 0x000000f606087211 */ /* 0x0c2fe800078210ff */
[-C--:B------:R-:W-:Y:S02]  /*5d90*/  LEA.HI.X.SX32 R9, R6, R247.reuse, 0x2, P1 ;  /* 0x000000f706097211 */ /* 0x080fe400008f16ff */
[CC--:B------:R-:W-:Y:S03]  /*5da0*/  LEA R6, P1, R4.reuse, R246.reuse, 0x2 ;  /* 0x000000f604067211 */ /* 0x0c0fe600078210ff */
[----:B------:R1:W-:Y:S01]  /*5db0*/  REDG.E.ADD.F32.FTZ.RN.STRONG.GPU desc[UR14][R8.64], R14 ;  /* 0x0000000e080079a6 */ /* 0x0003e2000c10f38e */
[-C--:B------:R-:W-:Y:S01]  /*5dc0*/  LEA.HI.X.SX32 R7, R4, R247.reuse, 0x2, P1 ;  /* 0x000000f704077211 */ /* 0x080fe200008f16ff */
[C---:B------:R-:W-:Y:S04]  /*5dd0*/  IMAD.IADD R4, R148.reuse, 0x1, R5 ;  /* 0x0000000194047824 */ /* 0x040fe800078e0205 */
[----:B------:R2:W-:Y:S04]  /*5de0*/  REDG.E.ADD.F32.FTZ.RN.STRONG.GPU desc[UR14][R6.64], R15 ;  /* 0x0000000f060079a6 */ /* 0x0005e8000c10f38e */
[----:B------:R-:W-:Y:S04]  /*5df0*/  REDG.E.ADD.F32.FTZ.RN.STRONG.GPU desc[UR14][R246.64+0x100], R68 ;  /* 0x00010044f60079a6 */ /* 0x000fe8000c10f38e */
[----:B------:R-:W-:Y:S01]  /*5e00*/  REDG.E.ADD.F32.FTZ.RN.STRONG.GPU desc[UR14][R150.64+0x100], R69 ;  /* 0x00010045960079a6 */ /* 0x000fe2000c10f38e */
[CC--:B-1----:R-:W-:Y:S04]  /*5e10*/  LEA R8, P1, R5.reuse, R246.reuse, 0x2 ;  /* 0x000000f605087211 */ /* 0x0c2fe800078210ff */
[-C--:B------:R-:W-:Y:S01]  /*5e20*/  LEA.HI.X.SX32 R9, R5, R247.reuse, 0x2, P1 ;  /* 0x000000f705097211 */ /* 0x080fe200008f16ff */
[----:B------:R-:W-:Y:S01]  /*5e30*/  IMAD.IADD R5, R148, 0x1, R4 ;  /* 0x0000000194057824 */ /* 0x000fe200078e0204 */
[CC--:B------:R-:W-:Y:S03]  /*5e40*/  LEA R10, P1, R4.reuse, R246.reuse, 0x2 ;  /* 0x000000f6040a7211 */ /* 0x0c0fe600078210ff */
[----:B------:R1:W-:Y:S01]  /*5e50*/  REDG.E.ADD.F32.FTZ.RN.STRONG.GPU desc[UR14][R8.64], R70 ;  /* 0x00000046080079a6 */ /* 0x0003e2000c10f38e */
[-C--:B------:R-:W-:Y:S01]  /*5e60*/  LEA.HI.X.SX32 R11, R4, R247.reuse, 0x2, P1 ;  /* 0x000000f7040b7211 */ /* 0x080fe200008f16ff */
[C---:B------:R-:W-:Y:S01]  /*5e70*/  IMAD.IADD R4, R148.reuse, 0x1, R5 ;  /* 0x0000000194047824 */ /* 0x040fe200078e0205 */
[CC--:B------:R-:W-:Y:S03]  /*5e80*/  LEA R12, P2, R5.reuse, R246.reuse, 0x2 ;  /* 0x000000f6050c7211 */ /* 0x0c0fe600078410ff */
[----:B------:R3:W-:Y:S01]  /*5e90*/  REDG.E.ADD.F32.FTZ.RN.STRONG.GPU desc[UR14][R10.64], R71 ;  /* 0x000000470a0079a6 */ /* 0x0007e2000c10f38e */
[-C--:B------:R-:W-:Y:S01]  /*5ea0*/  LEA.HI.X.SX32 R13, R5, R247.reuse, 0x2, P2 ;  /* 0x000000f7050d7211 */ /* 0x080fe200010f16ff */
[----:B--2---:R-:W-:Y:S02]  /*5eb0*/  IMAD.IADD R6, R148, 0x1, R4 ;  /* 0x0000000194067824 */ /* 0x004fe400078e0204 */
[----:B------:R-:W-:Y:S01]  /*5ec0*/  VIADD R5, R149, 0x60 ;  /* 0x0000006095057836 */ /* 0x000fe20000000000 */
[----:B------:R-:W-:Y:S04]  /*5ed0*/  LDSM.16.MT88.4 R68, [R195+0x4000] ;  /* 0x00400000c344783b */ /* 0x000fe80000004200 */
[----:B------:R-:W-:Y:S01]  /*5ee0*/  REDG.E.ADD.F32.FTZ.RN.STRONG.GPU desc[UR14][R12.64], R72 ;  /* 0x000000480c0079a6 */ /* 0x000fe2000c10f38e */
[CC--:B-1----:R-:W-:Y:S04]  /*5ef0*/  LEA R8, P1, R4.reuse, R246.reuse, 0x2 ;  /* 0x000000f604087211 */ /* 0x0c2fe800078210ff */
[-C--:B------:R-:W-:Y:S01]  /*5f00*/  LEA.HI.X.SX32 R9, R4, R247.reuse, 0x2, P1 ;  /* 0x000000f704097211 */ /* 0x080fe200008f16ff */
[----:B------:R-:W-:Y:S01]  /*5f10*/  IMAD.IADD R4, R148, 0x1, R6 ;  /* 0x0000000194047824 */ /* 0x000fe200078e0206 */
[CC--:B---3--:R-:W-:Y:S03]  /*5f20*/  LEA R10, P1, R6.reuse, R246.reuse, 0x2 ;  /* 0x000000f6060a7211 */ /* 0x0c8fe600078210ff */
[----:B------:R1:W-:Y:S01]  /*5f30*/  REDG.E.ADD.F32.FTZ.RN.STRONG.GPU desc[UR14][R8.64], R73 ;  /* 0x00000049080079a6 */ /* 0x0003e2000c10f38e */
[-C--:B------:R-:W-:Y:S02]  /*5f40*/  LEA.HI.X.SX32 R11, R6, R247.reuse, 0x2, P1 ;  /* 0x000000f7060b7211 */ /* 0x080fe400008f16ff */
[CC--:B------:R-:W-:Y:S03]  /*5f50*/  LEA R6, P1, R4.reuse, R246.reuse, 0x2 ;  /* 0x000000f604067211 */ /* 0x0c0fe600078210ff */
[----:B------:R2:W-:Y:S01]  /*5f60*/  REDG.E.ADD.F32.FTZ.RN.STRONG.GPU desc[UR14][R10.64], R74 ;  /* 0x0000004a0a0079a6 */ /* 0x0005e2000c10f38e */
[-C--:B------:R-:W-:Y:S01]  /*5f70*/  LEA.HI.X.SX32 R7, R4, R247.reuse, 0x2, P1 ;  /* 0x000000f704077211 */ /* 0x080fe200008f16ff */
[C---:B------:R-:W-:Y:S04]  /*5f80*/  IMAD.IADD R4, R148.reuse, 0x1, R5 ;  /* 0x0000000194047824 */ /* 0x040fe800078e0205 */
[----:B------:R3:W-:Y:S04]  /*5f90*/  REDG.E.ADD.F32.FTZ.RN.STRONG.GPU desc[UR14][R6.64], R75 ;  /* 0x0000004b060079a6 */ /* 0x0007e8000c10f38e */
[----:B------:R-:W-:Y:S04]  /*5fa0*/  REDG.E.ADD.F32.FTZ.RN.STRONG.GPU desc[UR14][R246.64+0x180], R80 ;  /* 0x00018050f60079a6 */ /* 0x000fe8000c10f38e */
[----:B------:R-:W-:Y:S04]  /*5fb0*/  REDG.E.ADD.F32.FTZ.RN.STRONG.GPU desc[UR14][R150.64+0x180], R81 ;  /* 0x00018051960079a6 */ /* 0x000fe8000c10f38e */
[----:B------:R-:W-:Y:S01]  /*5fc0*/  LDSM.16.MT88.4 R72, [R198+0x1e800] ;  /* 0x01e80000c648783b */ /* 0x000fe20000004200 */
[CC--:B-1----:R-:W-:Y:S04]  /*5fd0*/  LEA R8, P1, R5.reuse, R246.reuse, 0x2 ;  /* 0x000000f605087211 */ /* 0x0c2fe800078210ff */
[-C--:B------:R-:W-:Y:S01]  /*5fe0*/  LEA.HI.X.SX32 R9, R5, R247.reuse, 0x2, P1 ;  /* 0x000000f705097211 */ /* 0x080fe200008f16ff */
[----:B------:R-:W-:Y:S01]  /*5ff0*/  IMAD.IADD R5, R148, 0x1, R4 ;  /* 0x0000000194057824 */ /* 0x000fe200078e0204 */
[CC--:B--2---:R-:W-:Y:S03]  /*6000*/  LEA R10, P1, R4.reuse, R246.reuse, 0x2 ;  /* 0x000000f6040a7211 */ /* 0x0c4fe600078210ff */
[----:B------:R1:W-:Y:S01]  /*6010*/  REDG.E.ADD.F32.FTZ.RN.STRONG.GPU desc[UR14][R8.64], R82 ;  /* 0x00000052080079a6 */ /* 0x0003e2000c10f38e */
[-C--:B------:R-:W-:Y:S01]  /*6020*/  LEA.HI.X.SX32 R11, R4, R247.reuse, 0x2, P1 ;  /* 0x000000f7040b7211 */ /* 0x080fe200008f16ff */
[C---:B------:R-:W-:Y:S01]  /*6030*/  IMAD.IADD R4, R148.reuse, 0x1, R5 ;  /* 0x0000000194047824 */ /* 0x040fe200078e0205 */
[CC--:B------:R-:W-:Y:S03]  /*6040*/  LEA R12, P2, R5.reuse, R246.reuse, 0x2 ;  /* 0x000000f6050c7211 */ /* 0x0c0fe600078410ff */
[----:B------:R2:W-:Y:S01]  /*6050*/  REDG.E.ADD.F32.FTZ.RN.STRONG.GPU desc[UR14][R10.64], R83 ;  /* 0x000000530a0079a6 */ /* 0x0005e2000c10f38e */
[-C--:B------:R-:W-:Y:S01]  /*6060*/  LEA.HI.X.SX32 R13, R5, R247.reuse, 0x2, P2 ;  /* 0x000000f7050d7211 */ /* 0x080fe200010f16ff */
[----:B---3--:R-:W-:Y:S02]  /*6070*/  IMAD.IADD R6, R148, 0x1, R4 ;  /* 0x0000000194067824 */ /* 0x008fe400078e0204 */
[C---:B------:R-:W-:Y:S01]  /*6080*/  VIADD R5, R149.reuse, 0x80 ;  /* 0x0000008095057836 */ /* 0x040fe20000000000 */
[----:B------:R-:W-:Y:S01]  /*6090*/  LDSM.16.MT88.4 R80, [R0+0x1e800] ;  /* 0x01e800000050783b */ /* 0x000fe20000004200 */
[----:B------:R-:W-:Y:S03]  /*60a0*/  VIADD R149, R149, 0xa0 ;  /* 0x000000a095957836 */ /* 0x000fe60000000000 */
[----:B------:R-:W-:Y:S01]  /*60b0*/  REDG.E.ADD.F32.FTZ.RN.STRONG.GPU desc[UR14][R12.64], R76 ;  /* 0x0000004c0c0079a6 */ /* 0x000fe2000c10f38e */
[CC--:B-1----:R-:W-:Y:S04]  /*60c0*/  LEA R8, P1, R4.reuse, R246.reuse, 0x2 ;  /* 0x000000f604087211 */ /* 0x0c2fe800078210ff */
[-C--:B------:R-:W-:Y:S01]  /*60d0*/  LEA.HI.X.SX32 R9, R4, R247.reuse, 0x2, P1 ;  /* 0x000000f704097211 */ /* 0x080fe200008f16ff */
[----:B------:R-:W-:Y:S01]  /*60e0*/  IMAD.IADD R4, R148, 0x1, R6 ;  /* 0x0000000194047824 */ /* 0x000fe200078e0206 */
[CC--:B--2---:R-:W-:Y:S03]  /*60f0*/  LEA R10, P1, R6.reuse, R246.reuse, 0x2 ;  /* 0x000000f6060a7211 */ /* 0x0c4fe600078210ff */
        /* <DEDUP_REMOVED lines=21> */
[----:B------:R-:W-:Y:S04]  /*6250*/  LDSM.16.MT88.4 R84, [R195+0x2800] ;  /* 0x00280000c354783b */ /* 0x000fe80000004200 */
        /* <DEDUP_REMOVED lines=11> */
[----:B------:R3:W-:Y:S01]  /*6310*/  REDG.E.ADD.F32.FTZ.RN.STRONG.GPU desc[UR14][R6.64], R91 ;  /* 0x0000005b060079a6 */ /* 0x0007e2000c10f38e */
[----:B------:R-:W-:Y:S03]  /*6320*/  IMAD.IADD R5, R148, 0x1, R4 ;  /* 0x0000000194057824 */ /* 0x000fe600078e0204 */
[----:B------:R-:W-:Y:S04]  /*6330*/  REDG.E.ADD.F32.FTZ.RN.STRONG.GPU desc[UR14][R246.64+0x280], R96 ;  /* 0x00028060f60079a6 */ /* 0x000fe8000c10f38e */
[----:B------:R-:W-:Y:S04]  /*6340*/  REDG.E.ADD.F32.FTZ.RN.STRONG.GPU desc[UR14][R150.64+0x280], R97 ;  /* 0x00028061960079a6 */ /* 0x000fe8000c10f38e */
[----:B------:R-:W-:Y:S01]  /*6350*/  LDSM.16.MT88.4 R88, [R195+0x4800] ;  /* 0x00480000c358783b */ /* 0x000fe20000004200 */
[CC--:B-1----:R-:W-:Y:S04]  /*6360*/  LEA R8, P1, R149.reuse, R246.reuse, 0x2 ;  /* 0x000000f695087211 */ /* 0x0c2fe800078210ff */
[-C--:B------:R-:W-:Y:S02]  /*6370*/  LEA.HI.X.SX32 R9, R149, R247.reuse, 0x2, P1 ;  /* 0x000000f795097211 */ /* 0x080fe400008f16ff */
[CC--:B--2---:R-:W-:Y:S03]  /*6380*/  LEA R10, P1, R4.reuse, R246.reuse, 0x2 ;  /* 0x000000f6040a7211 */ /* 0x0c4fe600078210ff */
[----:B------:R1:W-:Y:S01]  /*6390*/  REDG.E.ADD.F32.FTZ.RN.STRONG.GPU desc[UR14][R8.64], R98 ;  /* 0x00000062080079a6 */ /* 0x0003e2000c10f38e */
[-C--:B------:R-:W-:Y:S01]  /*63a0*/  LEA.HI.X.SX32 R11, R4, R247.reuse, 0x2, P1 ;  /* 0x000000f7040b7211 */ /* 0x080fe200008f16ff */
[C---:B---3--:R-:W-:Y:S01]  /*63b0*/  IMAD.IADD R6, R148.reuse, 0x1, R5 ;  /* 0x0000000194067824 */ /* 0x048fe200078e0205 */
[CC--:B------:R-:W-:Y:S03]  /*63c0*/  LEA R12, P1, R5.reuse, R246.reuse, 0x2 ;  /* 0x000000f6050c7211 */ /* 0x0c0fe600078210ff */
[----:B------:R-:W-:Y:S01]  /*63d0*/  REDG.E.ADD.F32.FTZ.RN.STRONG.GPU desc[UR14][R10.64], R99 ;  /* 0x000000630a0079a6 */ /* 0x000fe2000c10f38e */
[----:B------:R-:W-:Y:S01]  /*63e0*/  IMAD.IADD R4, R148, 0x1, R6 ;  /* 0x0000000194047824 */ /* 0x000fe200078e0206 */
[-C--:B------:R-:W-:Y:S02]  /*63f0*/  LEA.HI.X.SX32 R13, R5, R247.reuse, 0x2, P1 ;  /* 0x000000f7050d7211 */ /* 0x080fe400008f16ff */
[-C--:B------:R-:W-:Y:S01]  /*6400*/  LEA R16, P3, R6, R246.reuse, 0x2 ;  /* 0x000000f606107211 */ /* 0x080fe200078610ff */
[----:B------:R-:W-:Y:S01]  /*6410*/  IMAD.IADD R148, R148, 0x1, R4 ;  /* 0x0000000194947824 */ /* 0x000fe200078e0204 */
[-C--:B------:R-:W-:Y:S01]  /*6420*/  LEA R14, P2, R4, R246.reuse, 0x2 ;  /* 0x000000f6040e7211 */ /* 0x080fe200078410ff */
[----:B------:R-:W-:Y:S01]  /*6430*/  REDG.E.ADD.F32.FTZ.RN.STRONG.GPU desc[UR14][R12.64], R92 ;  /* 0x0000005c0c0079a6 */ /* 0x000fe2000c10f38e */
[-C--:B------:R-:W-:Y:S02]  /*6440*/  LEA.HI.X.SX32 R17, R6, R247.reuse, 0x2, P3 ;  /* 0x000000f706117211 */ /* 0x080fe400018f16ff */
[-C--:B------:R-:W-:Y:S02]  /*6450*/  LEA.HI.X.SX32 R15, R4, R247.reuse, 0x2, P2 ;  /* 0x000000f7040f7211 */ /* 0x080fe400010f16ff */
[----:B------:R-:W-:Y:S01]  /*6460*/  LDSM.16.MT88.4 R4, [R198+0x1e000] ;  /* 0x01e00000c604783b */ /* 0x000fe20000004200 */
[----:B------:R-:W-:Y:S03]  /*6470*/  @P6 IADD3 R232, P2, R232, -0x100, RZ ;  /* 0xffffff00e8e86810 */ /* 0x000fe60007f5e0ff */
[----:B------:R-:W-:Y:S01]  /*6480*/  REDG.E.ADD.F32.FTZ.RN.STRONG.GPU desc[UR14][R16.64], R93 ;  /* 0x0000005d100079a6 */ /* 0x000fe2000c10f38e */
[----:B------:R-:W-:Y:S03]  /*6490*/  @P6 IADD3.X R231, R231, -0x1, RZ, P2, !PT ;  /* 0xffffffffe7e76810 */ /* 0x000fe600017fe4ff */
[----:B------:R-:W-:Y:S01]  /*64a0*/  REDG.E.ADD.F32.FTZ.RN.STRONG.GPU desc[UR14][R14.64], R94 ;  /* 0x0000005e0e0079a6 */ /* 0x000fe2000c10f38e */
[C---:B-1----:R-:W-:Y:S03]  /*64b0*/  LEA R8, P1, R148.reuse, R246, 0x2 ;  /* 0x000000f694087211 */ /* 0x042fe600078210ff */
[----:B------:R-:W-:Y:S01]  /*64c0*/  LDSM.16.MT88.4 R12, [R0+0x1e000] ;  /* 0x01e00000000c783b */ /* 0x000fe20000004200 */
[----:B------:R-:W-:Y:S03]  /*64d0*/  LEA.HI.X.SX32 R9, R148, R247, 0x2, P1 ;  /* 0x000000f794097211 */ /* 0x000fe600008f16ff */
[----:B------:R-:W-:Y:S04]  /*64e0*/  LDSM.16.MT88.4 R16, [R195+0x2000] ;  /* 0x00200000c310783b */ /* 0x000fe80000004200 */
[----:B------:R-:W-:Y:S04]  /*64f0*/  REDG.E.ADD.F32.FTZ.RN.STRONG.GPU desc[UR14][R8.64], R95 ;  /* 0x0000005f080079a6 */ /* 0x000fe8000c10f38e */
[----:B------:R-:W1:Y:S04]  /*6500*/  LDSM.16.MT88.4 R8, [R195] ;  /* 0x00000000c308783b */ /* 0x000e680000004200 */
[----:B------:R-:W-:Y:S01]  /*6510*/  LDSM.16.MT88.4 R92, [R195+0x3800] ;  /* 0x00380000c35c783b */ /* 0x000fe20000004200 */
[-C--:B-1----:R-:W-:Y:S06]  /*6520*/  HMMA.16816.F32 R100, R4, R8.reuse, R100 ;  /* 0x000000080464723c */ /* 0x082fec0000001864 */
        /* <DEDUP_REMOVED lines=14> */
[----:B------:R-:W1:Y:S04]  /*6610*/  LDSM.16.MT88.4 R4, [R198+0x1f000] ;  /* 0x01f00000c604783b */ /* 0x000e680000004200 */
[----:B------:R-:W2:Y:S01]  /*6620*/  LDSM.16.MT88.4 R68, [R195+0x5000] ;  /* 0x00500000c344783b */ /* 0x000ea20000004200 */
        /* <DEDUP_REMOVED lines=15> */
[----:B------:R-:W4:Y:S05]  /*6720*/  LDSM.16.MT88.4 R72, [R195+0x5800] ;  /* 0x00580000c348783b */ /* 0x000f2a0000004200 */
        /* <DEDUP_REMOVED lines=13> */
[----:B------:R-:W-:Y:S01]  /*6800*/  LOP3.LUT R4, R241, 0x1, RZ, 0xc0, !PT ;  /* 0x00000001f1047812 */ /* 0x000fe200078ec0ff */
[C---:B------:R-:W-:Y:S04]  /*6810*/  HMMA.16816.F32 R104, R84.reuse, R80, R104 ;  /* 0x000000505468723c */ /* 0x040fe80000001868 */
[----:B------:R-:W-:Y:S01]  /*6820*/  ISETP.NE.U32.AND P1, PT, R4, 0x1, PT ;  /* 0x000000010400780c */ /* 0x000fe20003f25070 */
[----:B------:R-:W-:Y:S01]  /*6830*/  VIADD R5, R195, 0xffffa000 ;  /* 0xffffa000c3057836 */ /* 0x000fe20000000000 */
[-C--:B------:R-:W-:Y:S05]  /*6840*/  HMMA.16816.F32 R108, R84, R82.reuse, R108 ;  /* 0x00000052546c723c */ /* 0x080fea000000186c */
[----:B------:R-:W-:Y:S01]  /*6850*/  @P6 IADD3 R4, P3, R234, -0x100, RZ ;  /* 0xffffff00ea046810 */ /* 0x000fe20007f7e0ff */
[C---:B------:R-:W-:Y:S05]  /*6860*/  HMMA.16816.F32 R112, R76.reuse, R82, R112 ;  /* 0x000000524c70723c */ /* 0x040fea0000001870 */
[----:B------:R-:W-:Y:S01]  /*6870*/  @P6 IMAD.MOV.U32 R234, RZ, RZ, R4 ;  /* 0x000000ffffea6224 */ /* 0x000fe200078e0004 */
[-C--:B------:R-:W-:Y:S05]  /*6880*/  HMMA.16816.F32 R116, R76, R92.reuse, R116 ;  /* 0x0000005c4c74723c */ /* 0x080fea0000001874 */
[----:B------:R-:W-:Y:S01]  /*6890*/  @P6 IADD3.X R4, R233, -0x1, RZ, P3, !PT ;  /* 0xffffffffe9046810 */ /* 0x000fe20001ffe4ff */
[C---:B------:R-:W-:Y:S04]  /*68a0*/  HMMA.16816.F32 R120, R84.reuse, R92, R120 ;  /* 0x0000005c5478723c */ /* 0x040fe80000001878 */
[----:B------:R-:W-:Y:S01]  /*68b0*/  ISETP.GT.AND P3, PT, R241, RZ, PT ;  /* 0x000000fff100720c */ /* 0x000fe20003f64270 */
[----:B------:R-:W-:Y:S01]  /*68c0*/  @P1 VIADD R5, R195, 0x6000 ;  /* 0x00006000c3051836 */ /* 0x000fe20000000000 */
[-C--:B------:R-:W-:Y:S05]  /*68d0*/  HMMA.16816.F32 R124, R84, R94.reuse, R124 ;  /* 0x0000005e547c723c */ /* 0x080fea000000187c */
[----:B------:R-:W-:Y:S01]  /*68e0*/  VIADD R241, R241, 0xffffffff ;  /* 0xfffffffff1f17836 */ /* 0x000fe20000000000 */
[C---:B------:R-:W-:Y:S05]  /*68f0*/  HMMA.16816.F32 R128, R76.reuse, R94, R128 ;  /* 0x0000005e4c80723c */ /* 0x040fea0000001880 */
[----:B------:R-:W-:Y:S01]  /*6900*/  @P6 IMAD.MOV.U32 R233, RZ, RZ, R4 ;  /* 0x000000ffffe96224 */ /* 0x000fe200078e0004 */
[-C--:B----4-:R-:W-:Y:S05]  /*6910*/  HMMA.16816.F32 R132, R76, R72.reuse, R132 ;  /* 0x000000484c84723c */ /* 0x090fea0000001884 */
[----:B------:R-:W-:Y:S01]  /*6920*/  IMAD.MOV.U32 R195, RZ, RZ, R5 ;  /* 0x000000ffffc37224 */ /* 0x000fe200078e0005 */
[C---:B------:R-:W-:Y:S06]  /*6930*/  HMMA.16816.F32 R136, R84.reuse, R72, R136 ;  /* 0x000000485488723c */ /* 0x040fec0000001888 */
[-C--:B------:R-:W-:Y:S06]  /*6940*/  HMMA.16816.F32 R140, R84, R74.reuse, R140 ;  /* 0x0000004a548c723c */ /* 0x080fec000000188c */
[----:B------:R-:W-:Y:S01]  /*6950*/  HMMA.16816.F32 R144, R76, R74, R144 ;  /* 0x0000004a4c90723c */ /* 0x000fe20000001890 */
[----:B------:R-:W-:Y:S11]  /*6960*/  @!UPT UIADD3 URZ, URZ, URZ, URZ ;  /* 0x0000003f3f3ff290 */ /* 0x000ff6000fffe03f */
[----:B------:R-:W-:Y:S01]  /*6970*/  @!UPT UIADD3 URZ, URZ, URZ, URZ ;  /* 0x0000003f3f3ff290 */ /* 0x000fe2000fffe03f */
[----:B------:R-:W-:Y:S11]  /*6980*/  @P3 BRA `(.L_x_277) ;  /* 0xffffffc800f03947 */ /* 0x000ff6000383ffff */
[----:B------:R-:W-:Y:S01]  /*6990*/  BAR.SYNC.DEFER_BLOCKING 0x0 ;  /* 0x0000000000007b1d */ /* 0x000fe20000010000 */
[----:B------:R-:W-:Y:S02]  /*69a0*/  ISETP.NE.AND P0, PT, R245, -0x1, PT ;  /* 0xfffffffff500780c */ /* 0x000fe40003f05270 */
[----:B------:R-:W-:Y:S02]  /*69b0*/  F2FP.F16.F32.PACK_AB R20, R21, R20 ;  /* 0x000000141514723e */ /* 0x000fe400000000ff */
[----:B------:R-:W-:Y:S01]  /*69c0*/  F2FP.F16.F32.PACK_AB R22, R23, R22 ;  /* 0x000000161716723e */ /* 0x000fe200000000ff */
[----:B------:R-:W-:Y:S01]  /*69d0*/  ULDC UR4, c[0x0][0x390] ;  /* 0x0000e40000047ab9 */ /* 0x000fe20000000800 */
[----:B------:R-:W-:Y:S01]  /*69e0*/  F2FP.F16.F32.PACK_AB R32, R33, R32 ;  /* 0x000000202120723e */ /* 0x000fe200000000ff */
[----:B------:R-:W-:Y:S01]  /*69f0*/  FMUL.FTZ R100, R100, UR4 ;  /* 0x0000000464647c20 */ /* 0x000fe20008410000 */
        /* <DEDUP_REMOVED lines=23> */
[----:B------:R-:W-:Y:S01]  /*6b70*/  F2FP.F16.F32.PACK_AB R100, R101, R100 ;  /* 0x000000646564723e */ /* 0x000fe200000000ff */
[----:B------:R-:W-:Y:S01]  /*6b80*/  FMUL.FTZ R120, R120, UR4 ;  /* 0x0000000478787c20 */ /* 0x000fe20008410000 */
[----:B------:R-:W-:Y:S01]  /*6b90*/  F2FP.F16.F32.PACK_AB R102, R103, R102 ;  /* 0x000000666766723e */ /* 0x000fe200000000ff */
        /* <DEDUP_REMOVED lines=28> */
[----:B------:R-:W-:Y:S01]  /*6d60*/  STS [R224], R100 ;  /* 0x00000064e0007388 */ /* 0x000fe20000000800 */
[----:B------:R-:W-:Y:S01]  /*6d70*/  F2FP.F16.F32.PACK_AB R130, R131, R130 ;  /* 0x000000828382723e */ /* 0x000fe200000000ff */
[----:B------:R-:W-:Y:S01]  /*6d80*/  FMUL.FTZ R140, R140, UR4 ;  /* 0x000000048c8c7c20 */ /* 0x000fe20008410000 */
[----:B------:R-:W-:Y:S01]  /*6d90*/  FMUL.FTZ R141, R141, UR4 ;  /* 0x000000048d8d7c20 */ /* 0x000fe20008410000 */
[----:B------:R-:W-:Y:S01]  /*6da0*/  STS [R224+0x400], R102 ;  /* 0x00040066e0007388 */ /* 0x000fe20000000800 */
[----:B------:R-:W-:Y:S01]  /*6db0*/  FMUL.FTZ R142, R142, UR4 ;  /* 0x000000048e8e7c20 */ /* 0x000fe20008410000 */
[----:B------:R-:W-:Y:S01]  /*6dc0*/  FMUL.FTZ R143, R143, UR4 ;  /* 0x000000048f8f7c20 */ /* 0x000fe20008410000 */
[----:B------:R-:W-:Y:S01]  /*6dd0*/  F2FP.F16.F32.PACK_AB R120, R121, R120 ;  /* 0x000000787978723e */ /* 0x000fe200000000ff */
[----:B------:R-:W-:Y:S01]  /*6de0*/  STS [R226], R112 ;  /* 0x00000070e2007388 */ /* 0x000fe20000000800 */
[----:B------:R-:W-:Y:S01]  /*6df0*/  F2FP.F16.F32.PACK_AB R122, R123, R122 ;  /* 0x0000007a7b7a723e */ /* 0x000fe200000000ff */
[----:B------:R-:W1:Y:S01]  /*6e00*/  @P0 LDC.64 R2, c[0x0][0x458] ;  /* 0x00011600ff020b82 */ /* 0x000e620000000a00 */
[----:B------:R-:W-:Y:S01]  /*6e10*/  F2FP.F16.F32.PACK_AB R124, R125, R124 ;  /* 0x0000007c7d7c723e */ /* 0x000fe200000000ff */
[----:B------:R-:W-:Y:S01]  /*6e20*/  STS [R226+0x400], R114 ;  /* 0x00040072e2007388 */ /* 0x000fe20000000800 */
[----:B------:R-:W-:-:S02]  /*6e30*/  F2FP.F16.F32.PACK_AB R126, R127, R126 ;  /* 0x0000007e7f7e723e */ /* 0x000fc400000000ff */
[----:B------:R-:W-:Y:S01]  /*6e40*/  F2FP.F16.F32.PACK_AB R132, R133, R132 ;  /* 0x000000848584723e */ /* 0x000fe200000000ff */
[----:B------:R-:W-:Y:S01]  /*6e50*/  STS [R224+0x1000], R104 ;  /* 0x00100068e0007388 */ /* 0x000fe20000000800 */
[----:B------:R-:W-:Y:S01]  /*6e60*/  F2FP.F16.F32.PACK_AB R134, R135, R134 ;  /* 0x000000868786723e */ /* 0x000fe200000000ff */
[----:B------:R-:W2:Y:S01]  /*6e70*/  @P0 LDC.64 R4, c[0x0][0x450] ;  /* 0x00011400ff040b82 */ /* 0x000ea20000000a00 */
[----:B------:R-:W-:Y:S01]  /*6e80*/  F2FP.F16.F32.PACK_AB R144, R145, R144 ;  /* 0x000000909190723e */ /* 0x000fe200000000ff */
[----:B------:R-:W-:Y:S01]  /*6e90*/  STS [R224+0x1400], R106 ;  /* 0x0014006ae0007388 */ /* 0x000fe20000000800 */
[----:B------:R-:W-:Y:S02]  /*6ea0*/  F2FP.F16.F32.PACK_AB R146, R147, R146 ;  /* 0x000000929392723e */ /* 0x000fe400000000ff */
[----:B------:R-:W-:Y:S01]  /*6eb0*/  F2FP.F16.F32.PACK_AB R136, R137, R136 ;  /* 0x000000888988723e */ /* 0x000fe200000000ff */
[----:B------:R-:W-:Y:S01]  /*6ec0*/  STS [R226+0x1000], R108 ;  /* 0x0010006ce2007388 */ /* 0x000fe20000000800 */
[----:B------:R-:W-:-:S02]  /*6ed0*/  F2FP.F16.F32.PACK_AB R138, R139, R138 ;  /* 0x0000008a8b8a723e */ /* 0x000fc400000000ff */
[----:B------:R-:W-:Y:S01]  /*6ee0*/  F2FP.F16.F32.PACK_AB R140, R141, R140 ;  /* 0x0000008c8d8c723e */ /* 0x000fe200000000ff */
[----:B------:R-:W-:Y:S01]  /*6ef0*/  STS [R226+0x1400], R110 ;  /* 0x0014006ee2007388 */ /* 0x000fe20000000800 */
[----:B------:R-:W-:Y:S02]  /*6f00*/  F2FP.F16.F32.PACK_AB R142, R143, R142 ;  /* 0x0000008e8f8e723e */ /* 0x000fe400000000ff */
        /* <DEDUP_REMOVED lines=29> */
[CC--:B------:R-:W-:Y:S02]  /*70e0*/  @P0 IADD3 R10, R244.reuse, R245.reuse, RZ ;  /* 0x000000f5f40a0210 */ /* 0x0c0fe40007ffe0ff */
[----:B------:R-:W-:Y:S01]  /*70f0*/  @P0 IADD3 R8, R244, R245, RZ ;  /* 0x000000f5f4080210 */ /* 0x000fe20007ffe0ff */
[----:B------:R-:W-:Y:S01]  /*7100*/  STS [R226+0x4000], R144 ;  /* 0x00400090e2007388 */ /* 0x000fe20000000800 */
[----:B------:R-:W-:Y:S01]  /*7110*/  F2FP.F16.F32.PACK_AB R60, R61, R60 ;  /* 0x0000003c3d3c723e */ /* 0x000fe200000000ff */
[C---:B-1----:R-:W-:Y:S01]  /*7120*/  @P0 IMAD R6, R10.reuse, R3, RZ ;  /* 0x000000030a060224 */ /* 0x042fe200078e02ff */
[----:B------:R-:W-:Y:S01]  /*7130*/  F2FP.F16.F32.PACK_AB R62, R63, R62 ;  /* 0x0000003e3f3e723e */ /* 0x000fe200000000ff */
[----:B------:R-:W-:Y:S01]  /*7140*/  STS [R226+0x4400], R146 ;  /* 0x00440092e2007388 */ /* 0x000fe20000000800 */
[----:B------:R-:W-:-:S03]  /*7150*/  @P0 IMAD.WIDE.U32 R10, R10, R2, RZ ;  /* 0x000000020a0a0225 */ /* 0x000fc600078e00ff */
[----:B------:R-:W-:Y:S02]  /*7160*/  STS [R224+0x5000], R136 ;  /* 0x00500088e0007388 */ /* 0x000fe40000000800 */
[----:B------:R-:W-:Y:S02]  /*7170*/  @P0 IADD3 R6, R11, R6, RZ ;  /* 0x000000060b060210 */ /* 0x000fe40007ffe0ff */
[----:B------:R-:W-:Y:S01]  /*7180*/  STS [R224+0x5400], R138 ;  /* 0x0054008ae0007388 */ /* 0x000fe20000000800 */
[----:B------:R-:W-:-:S03]  /*7190*/  @P0 MOV R7, R10 ;  /* 0x0000000a00070202 */ /* 0x000fc60000000f00 */
        /* <DEDUP_REMOVED lines=22> */
[----:B------:R1:W-:Y:S01]  /*7300*/  STS [R224+0xb000], R56 ;  /* 0x00b00038e0007388 */ /* 0x0003e20000000800 */
[----:B--2---:R-:W-:-:S02]  /*7310*/  @P0 IMAD R44, R8, R5, RZ ;  /* 0x00000005082c0224 */ /* 0x004fc400078e02ff */
[----:B------:R-:W-:Y:S01]  /*7320*/  @P0 IMAD.WIDE.U32 R8, R8, R4, RZ ;  /* 0x0000000408080225 */ /* 0x000fe200078e00ff */
[----:B------:R1:W-:Y:S04]  /*7330*/  STS [R224+0xb400], R58 ;  /* 0x00b4003ae0007388 */ /* 0x0003e80000000800 */
[----:B------:R-:W-:Y:S02]  /*7340*/  @P0 IADD3 R44, R9, R44, RZ ;  /* 0x0000002c092c0210 */ /* 0x000fe40007ffe0ff */
[----:B------:R-:W-:Y:S01]  /*7350*/  @P0 MOV R45, R8 ;  /* 0x00000008002d0202 */ /* 0x000fe20000000f00 */
[----:B------:R-:W-:Y:S06]  /*7360*/  @P0 BRA `(.L_x_278) ;  /* 0x0000000000300947 */ /* 0x000fec0003800000 */
[----:B------:R-:W2:Y:S01]  /*7370*/  LDC.64 R4, c[0x0][0x450] ;  /* 0x00011400ff047b82 */ /* 0x000ea20000000a00 */
[----:B------:R-:W-:-:S07]  /*7380*/  SHF.R.S32.HI R11, RZ, 0x1f, R244 ;  /* 0x0000001fff0b7819 */ /* 0x000fce00000114f4 */
[----:B------:R-:W3:Y:S01]  /*7390*/  LDC.64 R8, c[0x0][0x438] ;  /* 0x00010e00ff087b82 */ /* 0x000ee20000000a00 */
[-C--:B--2---:R-:W-:Y:S02]  /*73a0*/  IMAD R11, R11, R4.reuse, RZ ;  /* 0x000000040b0b7224 */ /* 0x084fe400078e02ff */
[----:B------:R-:W-:-:S04]  /*73b0*/  IMAD.WIDE.U32 R12, R244, R4, RZ ;  /* 0x00000004f40c7225 */ /* 0x000fc800078e00ff */
[----:B------:R-:W-:Y:S02]  /*73c0*/  IMAD R11, R244, R5, R11 ;  /* 0x00000005f40b7224 */ /* 0x000fe400078e020b */
[----:B---3--:R-:W-:-:S03]  /*73d0*/  IMAD R10, R217, R8, RZ ;  /* 0x00000008d90a7224 */ /* 0x008fc600078e02ff */
[----:B------:R-:W-:Y:S01]  /*73e0*/  IADD3 R13, R13, R11, RZ ;  /* 0x0000000b0d0d7210 */ /* 0x000fe20007ffe0ff */
[C---:B------:R-:W-:Y:S02]  /*73f0*/  IMAD R9, R206.reuse, R9, R10 ;  /* 0x00000009ce097224 */ /* 0x040fe400078e020a */
[----:B------:R-:W-:-:S05]  /*7400*/  IMAD.WIDE.U32 R12, R206, R8, R12 ;  /* 0x00000008ce0c7225 */ /* 0x000fca00078e000c */
[----:B------:R-:W-:Y:S02]  /*7410*/  IADD3 R44, R13, R9, RZ ;  /* 0x000000090d2c7210 */ /* 0x000fe40007ffe0ff */
[----:B------:R-:W-:Y:S02]  /*7420*/  MOV R45, R12 ;  /* 0x0000000c002d7202 */ /* 0x000fe40000000f00 */
.L_x_278:
[----:B------:R-:W-:Y:S05]  /*7430*/  @P0 BRA `(.L_x_279) ;  /* 0x0000000000300947 */ /* 0x000fea0003800000 */
        /* <DEDUP_REMOVED lines=11> */
[----:B------:R-:W-:-:S07]  /*74f0*/  MOV R7, R10 ;  /* 0x0000000a00077202 */ /* 0x000fce0000000f00 */
.L_x_279:
[----:B------:R2:W-:Y:S01]  /*7500*/  STS [R226+0xb000], R60 ;  /* 0x00b0003ce2007388 */ /* 0x0005e20000000800 */
[----:B------:R-:W-:Y:S01]  /*7510*/  SHF.R.S32.HI R61, RZ, 0x1f, R214 ;  /* 0x0000001fff3d7819 */ /* 0x000fe200000114d6 */
[----:B------:R-:W-:Y:S01]  /*7520*/  IMAD R243, R221, -0x40, R243 ;  /* 0xffffffc0ddf37824 */ /* 0x000fe200078e02f3 */
[----:B-1----:R-:W-:Y:S01]  /*7530*/  SHF.R.S32.HI R56, RZ, 0x1f, R242 ;  /* 0x0000001fff387819 */ /* 0x002fe200000114f2 */
[----:B------:R1:W-:Y:S01]  /*7540*/  STS [R226+0xb400], R62 ;  /* 0x00b4003ee2007388 */ /* 0x0003e20000000800 */
[----:B------:R-:W-:Y:S01]  /*7550*/  ULDC.64 UR6, c[0x0][0x468] ;  /* 0x00011a0000067ab9 */ /* 0x000fe20000000a00 */
[----:B------:R-:W-:Y:S01]  /*7560*/  BSSY B0, `(.L_x_280) ;  /* 0x000002c000007945 */ /* 0x000fe20003800000 */
[----:B------:R-:W-:Y:S01]  /*7570*/  BAR.SYNC.DEFER_BLOCKING 0x0 ;  /* 0x0000000000007b1d */ /* 0x000fe20000010000 */
[----:B------:R-:W-:Y:S01]  /*7580*/  IMAD R46, R56, R4, RZ ;  /* 0x00000004382e7224 */ /* 0x000fe200078e02ff */
[----:B------:R-:W-:-:S03]  /*7590*/  ISETP.GE.AND P4, PT, R213, R243, PT ;  /* 0x000000f3d500720c */ /* 0x000fc60003f86270 */
[----:B------:R-:W-:Y:S01]  /*75a0*/  IMAD R46, R242, R5, R46 ;  /* 0x00000005f22e7224 */ /* 0x000fe200078e022e */
[----:B--2---:R-:W-:-:S05]  /*75b0*/  MOV R60, R214 ;  /* 0x000000d6003c7202 */ /* 0x004fca0000000f00 */
[----:B------:R-:W-:Y:S01]  /*75c0*/  IMAD.WIDE.U32 R48, R242, R4, R60 ;  /* 0x00000004f2307225 */ /* 0x000fe200078e003c */
[----:B------:R2:W3:Y:S02]  /*75d0*/  LDS.128 R40, [R223+0x13000] ;  /* 0x01300000df287984 */ /* 0x0004e40000000c00 */
[----:B-1----:R-:W-:Y:S02]  /*75e0*/  IADD3 R62, P0, R45, R48, RZ ;  /* 0x000000302d3e7210 */ /* 0x002fe40007f1e0ff */
[----:B------:R2:W1:Y:S01]  /*75f0*/  LDS.128 R36, [R223+0x15000] ;  /* 0x01500000df247984 */ /* 0x0004620000000c00 */
[----:B------:R-:W-:Y:S02]  /*7600*/  IADD3 R45, R213, 0x20, RZ ;  /* 0x00000020d52d7810 */ /* 0x000fe40007ffe0ff */
[----:B------:R-:W-:Y:S01]  /*7610*/  IADD3.X R63, R44, R49, R46, P0, !PT ;  /* 0x000000312c3f7210 */ /* 0x000fe200007fe42e */
[----:B------:R2:W4:Y:S01]  /*7620*/  LDS.128 R32, [R223+0x17000] ;  /* 0x01700000df207984 */ /* 0x0005220000000c00 */
[----:B------:R-:W-:Y:S01]  /*7630*/  IMAD R44, R236, UR6, RZ ;  /* 0x00000006ec2c7c24 */ /* 0x000fe2000f8e02ff */
[----:B------:R-:W-:-:S02]  /*7640*/  ISETP.GE.AND P3, PT, R45, R243, PT ;  /* 0x000000f32d00720c */ /* 0x000fc40003f66270 */
[----:B------:R2:W1:Y:S01]  /*7650*/  LDS.128 R28, [R223+0x18000] ;  /* 0x01800000df1c7984 */ /* 0x0004620000000c00 */
[C---:B------:R-:W-:Y:S02]  /*7660*/  IMAD R44, R218.reuse, UR7, R44 ;  /* 0x00000007da2c7c24 */ /* 0x040fe4000f8e022c */
[----:B------:R-:W-:Y:S01]  /*7670*/  IMAD.WIDE.U32 R62, R218, UR6, R62 ;  /* 0x00000006da3e7c25 */ /* 0x000fe2000f8e003e */
[----:B------:R2:W1:Y:S04]  /*7680*/  LDS.128 R24, [R223+0x19000] ;  /* 0x01900000df187984 */ /* 0x0004680000000c00 */
[----:B------:R2:W1:Y:S01]  /*7690*/  LDS.128 R20, [R223+0x1a000] ;  /* 0x01a00000df147984 */ /* 0x0004620000000c00 */
[----:B------:R-:W-:-:S03]  /*76a0*/  IADD3 R57, R63, R44, RZ ;  /* 0x0000002c3f397210 */ /* 0x000fc60007ffe0ff */
[----:B------:R2:W1:Y:S04]  /*76b0*/  LDS.128 R16, [R223+0x1b000] ;  /* 0x01b00000df107984 */ /* 0x0004680000000c00 */
[----:B------:R2:W1:Y:S04]  /*76c0*/  LDS.128 R12, [R223+0x1c000] ;  /* 0x01c00000df0c7984 */ /* 0x0004680000000c00 */
[----:B------:R2:W1:Y:S01]  /*76d0*/  LDS.128 R8, [R223+0x1d000] ;  /* 0x01d00000df087984 */ /* 0x0004620000000c00 */
[----:B------:R-:W-:Y:S05]  /*76e0*/  @P4 BRA `(.L_x_281) ;  /* 0x00000000004c4947 */ /* 0x000fea0003800000 */
[----:B------:R-:W-:Y:S01]  /*76f0*/  ULDC UR4, c[0x0][0x2d0] ;  /* 0x0000b40000047ab9 */ /* 0x000fe20000000800 */
[----:B------:R-:W3:Y:S01]  /*7700*/  LDS.128 R52, [R223+0x14000] ;  /* 0x01400000df347984 */ /* 0x000ee20000000c00 */
[----:B------:R-:W-:Y:S01]  /*7710*/  ISETP.GE.AND P5, PT, R214, UR4, PT ;  /* 0x00000004d6007c0c */ /* 0x000fe2000bfa6270 */
[-C--:B------:R-:W-:Y:S01]  /*7720*/  IMAD R58, R216, R4.reuse, RZ ;  /* 0x00000004d83a7224 */ /* 0x080fe200078e02ff */
[----:B------:R-:W-:Y:S01]  /*7730*/  MOV R65, R57 ;  /* 0x0000003900417202 */ /* 0x000fe20000000f00 */
[----:B------:R-:W4:Y:S01]  /*7740*/  LDS.128 R48, [R223+0x16000] ;  /* 0x01600000df307984 */ /* 0x000f220000000c00 */
[----:B------:R-:W-:Y:S01]  /*7750*/  IMAD.MOV.U32 R64, RZ, RZ, R62 ;  /* 0x000000ffff407224 */ /* 0x000fe200078e003e */
[----:B------:R-:W-:Y:S01]  /*7760*/  ISETP.GE.AND P2, PT, R220, UR4, PT ;  /* 0x00000004dc007c0c */ /* 0x000fe2000bf46270 */
[----:B------:R-:W-:Y:S01]  /*7770*/  IMAD R58, R213, R5, R58 ;  /* 0x00000005d53a7224 */ /* 0x000fe200078e023a */
[----:B------:R-:W-:Y:S01]  /*7780*/  ISETP.GE.AND P1, PT, R219, UR4, PT ;  /* 0x00000004db007c0c */ /* 0x000fe2000bf26270 */
[----:B------:R-:W-:Y:S01]  /*7790*/  IMAD.WIDE.U32 R64, R213, R4, R64 ;  /* 0x00000004d5407225 */ /* 0x000fe200078e0040 */
[----:B------:R-:W-:-:S03]  /*77a0*/  ULDC.64 UR6, c[0x0][0x3f0] ;  /* 0x0000fc0000067ab9 */ /* 0x000fc60000000a00 */
[----:B------:R-:W-:Y:S01]  /*77b0*/  IMAD.IADD R58, R65, 0x1, R58 ;  /* 0x00000001413a7824 */ /* 0x000fe200078e023a */
[----:B------:R-:W2:Y:S01]  /*77c0*/  @!P5 LDS.128 R44, [R223+0x12000] ;  /* 0x01200000df2cd984 */ /* 0x000ea20000000c00 */
[----:B------:R-:W-:-:S04]  /*77d0*/  LEA R66, P0, R64, UR6, 0x1 ;  /* 0x0000000640427c11 */ /* 0x000fc8000f8008ff */
[----:B------:R-:W-:-:S05]  /*77e0*/  LEA.HI.X R67, R64, UR7, R58, 0x1, P0 ;  /* 0x0000000740437c11 */ /* 0x000fca00080f0c3a */
[----:B---3--:R3:W-:Y:S04]  /*77f0*/  @!P2 STG.E.128 desc[UR14][R66.64+0x80], R52 ;  /* 0x000080344200a986 */ /* 0x0087e8000c101d0e */
[----:B----4-:R3:W-:Y:S04]  /*7800*/  @!P1 STG.E.128 desc[UR14][R66.64+0x100], R48 ;  /* 0x0001003042009986 */ /* 0x0107e8000c101d0e */
[----:B--2---:R3:W-:Y:S02]  /*7810*/  @!P5 STG.E.128 desc[UR14][R66.64], R44 ;  /* 0x0000002c4200d986 */ /* 0x0047e4000c101d0e */
.L_x_281:
[----:B------:R-:W-:Y:S05]  /*7820*/  BSYNC B0 ;  /* 0x0000000000007941 */ /* 0x000fea0003800000 */
.L_x_280:
[----:B------:R-:W-:Y:S04]  /*7830*/  BSSY B0, `(.L_x_282) ;  /* 0x0000014000007945 */ /* 0x000fe80003800000 */
[----:B------:R-:W-:Y:S05]  /*7840*/  @P3 BRA `(.L_x_283) ;  /* 0x0000000000483947 */ /* 0x000fea0003800000 */
[----:B---3--:R-:W-:Y:S01]  /*7850*/  IADD3 R45, P0, R213, 0x20, RZ ;  /* 0x00000020d52d7810 */ /* 0x008fe20007f1e0ff */
[----:B------:R-:W-:Y:S01]  /*7860*/  IMAD.MOV.U32 R46, RZ, RZ, R62 ;  /* 0x000000ffff2e7224 */ /* 0x000fe200078e003e */
[----:B------:R-:W-:Y:S01]  /*7870*/  MOV R47, R57 ;  /* 0x00000039002f7202 */ /* 0x000fe20000000f00 */
[----:B------:R-:W-:Y:S01]  /*7880*/  ULDC UR4, c[0x0][0x2d0] ;  /* 0x0000b40000047ab9 */ /* 0x000fe20000000800 */
[----:B------:R-:W-:Y:S01]  /*7890*/  ULDC.64 UR6, c[0x0][0x3f0] ;  /* 0x0000fc0000067ab9 */ /* 0x000fe20000000a00 */
[----:B------:R-:W-:Y:S01]  /*78a0*/  IMAD.X R44, RZ, RZ, R216, P0 ;  /* 0x000000ffff2c7224 */ /* 0x000fe200000e06d8 */
[----:B------:R-:W-:Y:S01]  /*78b0*/  ISETP.GE.AND P2, PT, R214, UR4, PT ;  /* 0x00000004d6007c0c */ /* 0x000fe2000bf46270 */
[-C--:B------:R-:W-:Y:S01]  /*78c0*/  IMAD.WIDE.U32 R46, R45, R4.reuse, R46 ;  /* 0x000000042d2e7225 */ /* 0x080fe200078e002e */
[----:B------:R-:W-:Y:S02]  /*78d0*/  ISETP.GE.AND P1, PT, R220, UR4, PT ;  /* 0x00000004dc007c0c */ /* 0x000fe4000bf26270 */
[----:B------:R-:W-:Y:S01]  /*78e0*/  ISETP.GE.AND P0, PT, R219, UR4, PT ;  /* 0x00000004db007c0c */ /* 0x000fe2000bf06270 */
[----:B------:R-:W-:Y:S01]  /*78f0*/  IMAD R44, R44, R4, RZ ;  /* 0x000000042c2c7224 */ /* 0x000fe200078e02ff */
[----:B------:R-:W-:-:S03]  /*7900*/  LEA R4, P5, R46, UR6, 0x1 ;  /* 0x000000062e047c11 */ /* 0x000fc6000f8a08ff */
[----:B------:R-:W-:-:S04]  /*7910*/  IMAD R44, R45, R5, R44 ;  /* 0x000000052d2c7224 */ /* 0x000fc800078e022c */
[----:B------:R-:W-:-:S05]  /*7920*/  IMAD.IADD R44, R47, 0x1, R44 ;  /* 0x000000012f2c7824 */ /* 0x000fca00078e022c */
[----:B------:R-:W-:-:S05]  /*7930*/  LEA.HI.X R5, R46, UR7, R44, 0x1, P5 ;  /* 0x000000072e057c11 */ /* 0x000fca000a8f0c2c */
[----:B------:R3:W-:Y:S04]  /*7940*/  @!P2 STG.E.128 desc[UR14][R4.64], R40 ;  /* 0x000000280400a986 */ /* 0x0007e8000c101d0e */
[----:B-1----:R3:W-:Y:S04]  /*7950*/  @!P1 STG.E.128 desc[UR14][R4.64+0x80], R36 ;  /* 0x0000802404009986 */ /* 0x0027e8000c101d0e */
[----:B----4-:R3:W-:Y:S02]  /*7960*/  @!P0 STG.E.128 desc[UR14][R4.64+0x100], R32 ;  /* 0x0001002004008986 */ /* 0x0107e4000c101d0e */
.L_x_283:
[----:B------:R-:W-:Y:S05]  /*7970*/  BSYNC B0 ;  /* 0x0000000000007941 */ /* 0x000fea0003800000 */
.L_x_282:
[-C--:B------:R-:W-:Y:S01]  /*7980*/  IMAD.WIDE.U32 R60, R242, R2.reuse, R60 ;  /* 0x00000002f23c7225 */ /* 0x080fe200078e003c */
[----:B------:R-:W-:Y:S01]  /*7990*/  ULDC.64 UR6, c[0x0][0x470] ;  /* 0x00011c0000067ab9 */ /* 0x000fe20000000a00 */
[----:B------:R-:W-:Y:S02]  /*79a0*/  BSSY B0, `(.L_x_284) ;  /* 0x000001a000007945 */ /* 0x000fe40003800000 */
[----:B------:R-:W-:Y:S01]  /*79b0*/  IMAD R56, R56, R2, RZ ;  /* 0x0000000238387224 */ /* 0x000fe200078e02ff */
[----:B---34-:R-:W-:Y:S01]  /*79c0*/  IADD3 R32, P0, R7, R60, RZ ;  /* 0x0000003c07207210 */ /* 0x018fe20007f1e0ff */
[----:B------:R-:W-:Y:S02]  /*79d0*/  IMAD R4, R236, UR6, RZ ;  /* 0x00000006ec047c24 */ /* 0x000fe4000f8e02ff */
[----:B------:R-:W-:Y:S02]  /*79e0*/  IMAD R56, R242, R3, R56 ;  /* 0x00000003f2387224 */ /* 0x000fe400078e0238 */
[----:B------:R-:W-:-:S03]  /*79f0*/  IMAD R4, R218, UR7, R4 ;  /* 0x00000007da047c24 */ /* 0x000fc6000f8e0204 */
[----:B------:R-:W-:-:S03]  /*7a00*/  IADD3.X R33, R6, R61, R56, P0, !PT ;  /* 0x0000003d06217210 */ /* 0x000fc600007fe438 */
[----:B------:R-:W-:-:S05]  /*7a10*/  IMAD.WIDE.U32 R6, R218, UR6, R32 ;  /* 0x00000006da067c25 */ /* 0x000fca000f8e0020 */
[----:B------:R-:W-:Y:S01]  /*7a20*/  IADD3 R4, R7, R4, RZ ;  /* 0x0000000407047210 */ /* 0x000fe20007ffe0ff */
[----:B------:R-:W-:Y:S06]  /*7a30*/  @P4 BRA `(.L_x_285) ;  /* 0x0000000000404947 */ /* 0x000fec0003800000 */
[----:B------:R-:W-:Y:S01]  /*7a40*/  MOV R33, R4 ;  /* 0x0000000400217202 */ /* 0x000fe20000000f00 */
[-C--:B------:R-:W-:Y:S01]  /*7a50*/  IMAD R5, R216, R2.reuse, RZ ;  /* 0x00000002d8057224 */ /* 0x080fe200078e02ff */
[----:B------:R-:W-:Y:S01]  /*7a60*/  ULDC UR4, c[0x0][0x2d0] ;  /* 0x0000b40000047ab9 */ /* 0x000fe20000000800 */
[----:B------:R-:W-:Y:S01]  /*7a70*/  IMAD.MOV.U32 R32, RZ, RZ, R6 ;  /* 0x000000ffff207224 */ /* 0x000fe200078e0006 */
[----:B------:R-:W-:Y:S01]  /*7a80*/  ISETP.GE.AND P2, PT, R214, UR4, PT ;  /* 0x00000004d6007c0c */ /* 0x000fe2000bf46270 */
[C---:B------:R-:W-:Y:S01]  /*7a90*/  IMAD R5, R213.reuse, R3, R5 ;  /* 0x00000003d5057224 */ /* 0x040fe200078e0205 */
[----:B------:R-:W-:Y:S01]  /*7aa0*/  ISETP.GE.AND P1, PT, R220, UR4, PT ;  /* 0x00000004dc007c0c */ /* 0x000fe2000bf26270 */
[----:B------:R-:W-:Y:S01]  /*7ab0*/  IMAD.WIDE.U32 R32, R213, R2, R32 ;  /* 0x00000002d5207225 */ /* 0x000fe200078e0020 */
[----:B------:R-:W-:Y:S01]  /*7ac0*/  ISETP.GE.AND P0, PT, R219, UR4, PT ;  /* 0x00000004db007c0c */ /* 0x000fe2000bf06270 */
[----:B------:R-:W-:Y:S02]  /*7ad0*/  ULDC.64 UR6, c[0x0][0x3f8] ;  /* 0x0000fe0000067ab9 */ /* 0x000fe40000000a00 */
[----:B------:R-:W-:Y:S01]  /*7ae0*/  IMAD.IADD R5, R33, 0x1, R5 ;  /* 0x0000000121057824 */ /* 0x000fe200078e0205 */
[----:B------:R-:W-:-:S04]  /*7af0*/  LEA R34, P4, R32, UR6, 0x1 ;  /* 0x0000000620227c11 */ /* 0x000fc8000f8808ff */
[----:B------:R-:W-:-:S05]  /*7b00*/  LEA.HI.X R35, R32, UR7, R5, 0x1, P4 ;  /* 0x0000000720237c11 */ /* 0x000fca000a0f0c05 */
[----:B-1----:R3:W-:Y:S04]  /*7b10*/  @!P2 STG.E.128 desc[UR14][R34.64], R28 ;  /* 0x0000001c2200a986 */ /* 0x0027e8000c101d0e */
[----:B------:R3:W-:Y:S04]  /*7b20*/  @!P1 STG.E.128 desc[UR14][R34.64+0x80], R20 ;  /* 0x0000801422009986 */ /* 0x0007e8000c101d0e */
[----:B------:R3:W-:Y:S02]  /*7b30*/  @!P0 STG.E.128 desc[UR14][R34.64+0x100], R12 ;  /* 0x0001000c22008986 */ /* 0x0007e4000c101d0e */
.L_x_285:
[----:B------:R-:W-:Y:S05]  /*7b40*/  BSYNC B0 ;  /* 0x0000000000007941 */ /* 0x000fea0003800000 */
.L_x_284:
[----:B------:R-:W-:Y:S05]  /*7b50*/  @P3 BRA `(.L_x_286) ;  /* 0x00000008007c3947 */ /* 0x000fea0003800000 */
[----:B------:R-:W-:Y:S01]  /*7b60*/  IADD3 R7, P0, R213, 0x20, RZ ;  /* 0x00000020d5077810 */ /* 0x000fe20007f1e0ff */
[----:B-1-3--:R-:W-:Y:S01]  /*7b70*/  IMAD.MOV.U32 R12, RZ, RZ, R6 ;  /* 0x000000ffff0c7224 */ /* 0x00afe200078e0006 */
[----:B------:R-:W-:Y:S01]  /*7b80*/  MOV R13, R4 ;  /* 0x00000004000d7202 */ /* 0x000fe20000000f00 */
[----:B------:R-:W-:Y:S01]  /*7b90*/  ULDC UR4, c[0x0][0x2d0] ;  /* 0x0000b40000047ab9 */ /* 0x000fe20000000800 */
[----:B------:R-:W-:Y:S01]  /*7ba0*/  ULDC.64 UR6, c[0x0][0x3f8] ;  /* 0x0000fe0000067ab9 */ /* 0x000fe20000000a00 */
[----:B------:R-:W-:Y:S01]  /*7bb0*/  IMAD.X R5, RZ, RZ, R216, P0 ;  /* 0x000000ffff057224 */ /* 0x000fe200000e06d8 */
[----:B------:R-:W-:Y:S01]  /*7bc0*/  ISETP.GE.AND P1, PT, R214, UR4, PT ;  /* 0x00000004d6007c0c */ /* 0x000fe2000bf26270 */
[----:B------:R-:W-:Y:S01]  /*7bd0*/  IMAD.WIDE.U32 R12, R7, R2, R12 ;  /* 0x00000002070c7225 */ /* 0x000fe200078e000c */
[----:B------:R-:W-:-:S03]  /*7be0*/  ISETP.GE.AND P0, PT, R220, UR4, PT ;  /* 0x00000004dc007c0c */ /* 0x000fc6000bf06270 */
[----:B------:R-:W-:Y:S01]  /*7bf0*/  IMAD R5, R5, R2, RZ ;  /* 0x0000000205057224 */ /* 0x000fe200078e02ff */
[----:B------:R-:W-:-:S03]  /*7c00*/  LEA R2, P2, R12, UR6, 0x1 ;  /* 0x000000060c027c11 */ /* 0x000fc6000f8408ff */
[----:B------:R-:W-:-:S04]  /*7c10*/  IMAD R5, R7, R3, R5 ;  /* 0x0000000307057224 */ /* 0x000fc800078e0205 */
[----:B------:R-:W-:-:S05]  /*7c20*/  IMAD.IADD R5, R13, 0x1, R5 ;  /* 0x000000010d057824 */ /* 0x000fca00078e0205 */
[----:B------:R-:W-:-:S05]  /*7c30*/  LEA.HI.X R3, R12, UR7, R5, 0x1, P2 ;  /* 0x000000070c037c11 */ /* 0x000fca00090f0c05 */
[----:B------:R4:W-:Y:S04]  /*7c40*/  @!P1 STG.E.128 desc[UR14][R2.64], R24 ;  /* 0x0000001802009986 */ /* 0x0009e8000c101d0e */
[----:B------:R4:W-:Y:S01]  /*7c50*/  @!P0 STG.E.128 desc[UR14][R2.64+0x80], R16 ;  /* 0x0000801002008986 */ /* 0x0009e2000c101d0e */
[----:B------:R-:W-:-:S13]  /*7c60*/  ISETP.GE.AND P0, PT, R219, UR4, PT ;  /* 0x00000004db007c0c */ /* 0x000fda000bf06270 */
[----:B------:R-:W-:Y:S05]  /*7c70*/  @P0 BRA `(.L_x_286) ;  /* 0x0000000800340947 */ /* 0x000fea0003800000 */
[----:B------:R1:W-:Y:S01]  /*7c80*/  STG.E.128 desc[UR14][R2.64+0x100], R8 ;  /* 0x0001000802007986 */ /* 0x0003e2000c101d0e */
[----:B------:R-:W-:Y:S05]  /*7c90*/  BRA `(.L_x_286) ;  /* 0x00000008002c7947 */ /* 0x000fea0003800000 */
.L_x_256:
[----:B------:R-:W-:Y:S02]  /*7ca0*/  ISETP.NE.AND P0, PT, R245, -0x1, PT ;  /* 0xfffffffff500780c */ /* 0x000fe40003f05270 */
[----:B------:R-:W-:-:S11]  /*7cb0*/  SHF.R.S32.HI R8, RZ, 0x1f, R242 ;  /* 0x0000001fff087819 */ /* 0x000fd600000114f2 */
[----:B------:R-:W1:Y:S01]  /*7cc0*/  @P0 LDC.64 R2, c[0x0][0x458] ;  /* 0x00011600ff020b82 */ /* 0x000e620000000a00 */
[CC--:B------:R-:W-:Y:S02]  /*7cd0*/  @P0 IADD3 R12, R244.reuse, R245.reuse, RZ ;  /* 0x000000f5f40c0210 */ /* 0x0c0fe40007ffe0ff */
[----:B------:R-:W-:-:S05]  /*7ce0*/  @P0 IADD3 R6, R244, R245, RZ ;  /* 0x000000f5f4060210 */ /* 0x000fca0007ffe0ff */
[----:B------:R-:W2:Y:S01]  /*7cf0*/  @P0 LDC.64 R4, c[0x0][0x450] ;  /* 0x00011400ff040b82 */ /* 0x000ea20000000a00 */
[C---:B-1----:R-:W-:Y:S02]  /*7d00*/  @P0 IMAD R11, R12.reuse, R3, RZ ;  /* 0x000000030c0b0224 */ /* 0x042fe400078e02ff */
[----:B------:R-:W-:-:S05]  /*7d10*/  @P0 IMAD.WIDE.U32 R12, R12, R2, RZ ;  /* 0x000000020c0c0225 */ /* 0x000fca00078e00ff */
[----:B------:R-:W-:Y:S01]  /*7d20*/  @P0 IADD3 R11, R13, R11, RZ ;  /* 0x0000000b0d0b0210 */ /* 0x000fe20007ffe0ff */
[C---:B--2---:R-:W-:Y:S02]  /*7d30*/  @P0 IMAD R9, R6.reuse, R5, RZ ;  /* 0x0000000506090224 */ /* 0x044fe400078e02ff */
[----:B------:R-:W-:-:S05]  /*7d40*/  @P0 IMAD.WIDE.U32 R6, R6, R4, RZ ;  /* 0x0000000406060225 */ /* 0x000fca00078e00ff */
        /* <DEDUP_REMOVED lines=15> */
.L_x_287:
        /* <DEDUP_REMOVED lines=11> */
[----:B------:R-:W-:-:S07]  /*7ef0*/  IADD3 R11, R13, R11, RZ ;  /* 0x0000000b0d0b7210 */ /* 0x000fce0007ffe0ff */
.L_x_288:
[----:B------:R-:W-:Y:S01]  /*7f00*/  IMAD R243, R221, -0x40, R243 ;  /* 0xffffffc0ddf37824 */ /* 0x000fe200078e02f3 */
[----:B------:R-:W-:Y:S01]  /*7f10*/  ULDC.64 UR6, c[0x0][0x468] ;  /* 0x00011a0000067ab9 */ /* 0x000fe20000000a00 */
[-C--:B------:R-:W-:Y:S01]  /*7f20*/  IMAD R6, R8, R4.reuse, RZ ;  /* 0x0000000408067224 */ /* 0x080fe200078e02ff */
[C---:B------:R-:W-:Y:S01]  /*7f30*/  IADD3 R7, R213.reuse, 0x20, RZ ;  /* 0x00000020d5077810 */ /* 0x040fe20007ffe0ff */
[C---:B------:R-:W-:Y:S01]  /*7f40*/  IMAD.WIDE.U32 R14, R242.reuse, R4, R214 ;  /* 0x00000004f20e7225 */ /* 0x040fe200078e00d6 */
[-C--:B------:R-:W-:Y:S01]  /*7f50*/  ISETP.GE.AND P4, PT, R213, R243.reuse, PT ;  /* 0x000000f3d500720c */ /* 0x080fe20003f86270 */
[----:B------:R-:W-:Y:S01]  /*7f60*/  BSSY B0, `(.L_x_289) ;  /* 0x000001a000007945 */ /* 0x000fe20003800000 */
[----:B------:R-:W-:Y:S01]  /*7f70*/  ISETP.GE.AND P3, PT, R7, R243, PT ;  /* 0x000000f30700720c */ /* 0x000fe20003f66270 */
[----:B------:R-:W-:Y:S01]  /*7f80*/  IMAD R6, R242, R5, R6 ;  /* 0x00000005f2067224 */ /* 0x000fe200078e0206 */
[----:B------:R-:W-:-:S04]  /*7f90*/  IADD3 R14, P0, R10, R14, RZ ;  /* 0x0000000e0a0e7210 */ /* 0x000fc80007f1e0ff */
[----:B------:R-:W-:Y:S01]  /*7fa0*/  IADD3.X R15, R9, R15, R6, P0, !PT ;  /* 0x0000000f090f7210 */ /* 0x000fe200007fe406 */
[----:B------:R-:W-:-:S04]  /*7fb0*/  IMAD R6, R236, UR6, RZ ;  /* 0x00000006ec067c24 */ /* 0x000fc8000f8e02ff */
[C---:B------:R-:W-:Y:S02]  /*7fc0*/  IMAD R6, R218.reuse, UR7, R6 ;  /* 0x00000007da067c24 */ /* 0x040fe4000f8e0206 */
        /* <DEDUP_REMOVED lines=19> */
.L_x_290:
[----:B------:R-:W-:Y:S05]  /*8100*/  BSYNC B0 ;  /* 0x0000000000007941 */ /* 0x000fea0003800000 */
.L_x_289:
[----:B------:R-:W-:Y:S04]  /*8110*/  BSSY B0, `(.L_x_291) ;  /* 0x0000013000007945 */ /* 0x000fe80003800000 */
[----:B------:R-:W-:Y:S05]  /*8120*/  @P3 BRA `(.L_x_292) ;  /* 0x0000000000443947 */ /* 0x000fea0003800000 */
[----:B------:R-:W-:Y:S01]  /*8130*/  IADD3 R7, P0, R213, 0x20, RZ ;  /* 0x00000020d5077810 */ /* 0x000fe20007f1e0ff */
[----:B------:R-:W-:Y:S01]  /*8140*/  IMAD.MOV.U32 R15, RZ, RZ, R9 ;  /* 0x000000ffff0f7224 */ /* 0x000fe200078e0009 */
[----:B------:R-:W-:Y:S01]  /*8150*/  ULDC UR4, c[0x0][0x2d0] ;  /* 0x0000b40000047ab9 */ /* 0x000fe20000000800 */
[----:B------:R-:W-:Y:S01]  /*8160*/  ULDC.64 UR6, c[0x0][0x3f0] ;  /* 0x0000fc0000067ab9 */ /* 0x000fe20000000a00 */
[----:B------:R-:W-:Y:S01]  /*8170*/  ISETP.GE.AND P2, PT, R214, UR4, PT ;  /* 0x00000004d6007c0c */ /* 0x000fe2000bf46270 */
        /* <DEDUP_REMOVED lines=9> */
[----:B------:R2:W-:Y:S04]  /*8210*/  @!P2 STG.E.128 desc[UR14][R4.64], RZ ;  /* 0x000000ff0400a986 */ /* 0x0005e8000c101d0e */
[----:B------:R2:W-:Y:S04]  /*8220*/  @!P1 STG.E.128 desc[UR14][R4.64+0x80], RZ ;  /* 0x000080ff04009986 */ /* 0x0005e8000c101d0e */
[----:B------:R2:W-:Y:S02]  /*8230*/  @!P0 STG.E.128 desc[UR14][R4.64+0x100], RZ ;  /* 0x000100ff04008986 */ /* 0x0005e4000c101d0e */
.L_x_292:
[----:B------:R-:W-:Y:S05]  /*8240*/  BSYNC B0 ;  /* 0x0000000000007941 */ /* 0x000fea0003800000 */
.L_x_291:
[-C--:B--2---:R-:W-:Y:S01]  /*8250*/  IMAD.WIDE.U32 R4, R242, R2.reuse, R214 ;  /* 0x00000002f2047225 */ /* 0x084fe200078e00d6 */
[----:B------:R-:W-:Y:S01]  /*8260*/  ULDC.64 UR6, c[0x0][0x470] ;  /* 0x00011c0000067ab9 */ /* 0x000fe20000000a00 */
[----:B------:R-:W-:Y:S02]  /*8270*/  BSSY B0, `(.L_x_293) ;  /* 0x000001a000007945 */ /* 0x000fe40003800000 */
[----:B------:R-:W-:Y:S01]  /*8280*/  IMAD R8, R8, R2, RZ ;  /* 0x0000000208087224 */ /* 0x000fe200078e02ff */
[----:B------:R-:W-:Y:S01]  /*8290*/  IADD3 R12, P0, R12, R4, RZ ;  /* 0x000000040c0c7210 */ /* 0x000fe20007f1e0ff */
        /* <DEDUP_REMOVED lines=23> */
.L_x_294:
[----:B------:R-:W-:Y:S05]  /*8410*/  BSYNC B0 ;  /* 0x0000000000007941 */ /* 0x000fea0003800000 */
.L_x_293:
[----:B------:R-:W-:Y:S05]  /*8420*/  @P3 BRA `(.L_x_286) ;  /* 0x0000000000483947 */ /* 0x000fea0003800000 */
[----:B------:R-:W-:Y:S01]  /*8430*/  IADD3 R5, P0, R213, 0x20, RZ ;  /* 0x00000020d5057810 */ /* 0x000fe20007f1e0ff */
        /* <DEDUP_REMOVED lines=17> */
.L_x_286:
[----:B------:R-:W-:Y:S05]  /*8550*/  BSYNC B1 ;  /* 0x0000000000017941 */ /* 0x000fea0003800000 */
.L_x_251:
[----:B-1-34-:R-:W1:Y:S02]  /*8560*/  LDC R2, c[0x0][0xc] ;  /* 0x00000300ff027b82 */ /* 0x01ae640000000800 */
[----:B-1----:R-:W-:-:S04]  /*8570*/  IADD3 R221, R2, R221, RZ ;  /* 0x000000dd02dd7210 */ /* 0x002fc80007ffe0ff */
[----:B------:R-:W-:-:S13]  /*8580*/  ISETP.GE.AND P0, PT, R221, UR12, PT ;  /* 0x0000000cdd007c0c */ /* 0x000fda000bf06270 */
[----:B------:R-:W-:Y:S05]  /*8590*/  @P0 BRA `(.L_x_295) ;  /* 0x0000000000040947 */ /* 0x000fea0003800000 */
[----:B------:R-:W-:Y:S05]  /*85a0*/  BRA `(.L_x_296) ;  /* 0xffffff8000e07947 */ /* 0x000fea000383ffff */
.L_x_295:
[----:B------:R-:W-:Y:S05]  /*85b0*/  EXIT ;  /* 0x000000000000794d */ /* 0x000fea0003800000 */
.L_x_297:
        /* <DEDUP_REMOVED lines=12> */
.L_x_1588:


//--------------------- .text._ZN5flash44flash_bwd_dq_dk_dv_loop_seqk_parallel_kernelI23Flash_bwd_kernel_traitsILi192ELi64ELi64ELi8ELi4ELi2ELi2ELb0ELb0EN7cutlass6half_tE19Flash_kernel_traitsILi192ELi64ELi64ELi8ES3_EELb0ELb0ELb1ELb0ELb0ELb0ELb0EEEvNS_16Flash_bwd_paramsE --------------------------
	.section	.text._ZN5flash44flash_bwd_dq_dk_dv_loop_seqk_parallel_kernelI23Flash_bwd_kernel_traitsILi192ELi64ELi64ELi8ELi4ELi2ELi2ELb0ELb0EN7cutlass6half_tE19Flash_kernel_traitsILi192ELi64ELi64ELi8ES3_EELb0ELb0ELb1ELb0ELb0ELb0ELb0EEEvNS_16Flash_bwd_paramsE,"ax",@progbits
	.align	128
        .global         _ZN5flash44flash_bwd_dq_dk_dv_loop_seqk_parallel_kernelI23Flash_bwd_kernel_traitsILi192ELi64ELi64ELi8ELi4ELi2ELi2ELb0ELb0EN7cutlass6half_tE19Flash_kernel_traitsILi192ELi64ELi64ELi8ES3_EELb0ELb0ELb1ELb0ELb0ELb0ELb0EEEvNS_16Flash_bwd_paramsE
        .type           _ZN5flash44flash_bwd_dq_dk_dv_loop_seqk_parallel_kernelI23Flash_bwd_kernel_traitsILi192ELi64ELi64ELi8ELi4ELi2ELi2ELb0ELb0EN7cutlass6half_tE19Flash_kernel_traitsILi192ELi64ELi64ELi8ES3_EELb0ELb0ELb1ELb0ELb0ELb0ELb0EEEvNS_16Flash_bwd_paramsE,@function
        .size           _ZN5flash44flash_bwd_dq_dk_dv_loop_seqk_parallel_kernelI23Flash_bwd_kernel_traitsILi192ELi64ELi64ELi8ELi4ELi2ELi2ELb0ELb0EN7cutlass6half_tE19Flash_kernel_traitsILi192ELi64ELi64ELi8ES3_EELb0ELb0ELb1ELb0ELb0ELb0ELb0EEEvNS_16Flash_bwd_paramsE,(.L_x_1589 - _ZN5flash44flash_bwd_dq_dk_dv_loop_seqk_parallel_kernelI23Flash_bwd_kernel_traitsILi192ELi64ELi64ELi8ELi4ELi2ELi2ELb0ELb0EN7cutlass6half_tE19Flash_kernel_traitsILi192ELi64ELi64ELi8ES3_EELb0ELb0ELb1ELb0ELb0ELb0ELb0EEEvNS_16Flash_bwd_paramsE)
        .other          _ZN5flash44flash_bwd_dq_dk_dv_loop_seqk_parallel_kernelI23Flash_bwd_kernel_traitsILi192ELi64ELi64ELi8ELi4ELi2ELi2ELb0ELb0EN7cutlass6half_tE19Flash_kernel_traitsILi192ELi64ELi64ELi8ES3_EELb0ELb0ELb1ELb0ELb0ELb0ELb0EEEvNS_16Flash_bwd_paramsE,@"STO_CUDA_ENTRY STV_DEFAULT"
_ZN5flash44flash_bwd_dq_dk_dv_loop_seqk_parallel_kernelI23Flash_bwd_kernel_traitsILi192ELi64ELi64ELi8ELi4ELi2ELi2ELb0ELb0EN7cutlass6half_tE19Flash_kernel_traitsILi192ELi64ELi64ELi8ES3_EELb0ELb0ELb1ELb0ELb0ELb0ELb0EEEvNS_16Flash_bwd_paramsE:
.text._ZN5flash44flash_bwd_dq_dk_dv_loop_seqk_parallel_kernelI23Flash_bwd_kernel_traitsILi192ELi64ELi64ELi8ELi4ELi2ELi2ELb0ELb0EN7cutlass6half_tE19Flash_kernel_traitsILi192ELi64ELi64ELi8ES3_EELb0ELb0ELb1ELb0ELb0ELb0ELb0EEEvNS_16Flash_bwd_paramsE:
        /* <DEDUP_REMOVED lines=22> */
[----:B-1----:R-:W-:-:S04]  /*0160*/  SHF.R.S32.HI R19, RZ, 0x1f, R6 ;  /* 0x0000001fff137819 */ /* 0x002fc80000011406 */
[CC--:B------:R-:W-:Y:S02]  /*0170*/  LEA.HI R11, R19.reuse, R6.reuse, RZ, 0x5 ;  /* 0x00000006130b7211 */ /* 0x0c0fe400078f28ff */
[CC--:B------:R-:W-:Y:S02]  /*0180*/  LEA.HI R9, R19.reuse, R6.reuse, RZ, 0x2 ;  /* 0x0000000613097211 */ /* 0x0c0fe400078f10ff */
[----:B------:R-:W-:Y:S02]  /*0190*/  SHF.R.S32.HI R8, RZ, 0x5, R11 ;  /* 0x00000005ff087819 */ /* 0x000fe4000001140b */
[--C-:B------:R-:W-:Y:S02]  /*01a0*/  SHF.R.S32.HI R0, RZ, 0x2, R9.reuse ;  /* 0x00000002ff007819 */ /* 0x100fe40000011409 */
[----:B------:R-:W-:Y:S02]  /*01b0*/  SHF.R.S32.HI R7, RZ, 0x1f, R9 ;  /* 0x0000001fff077819 */ /* 0x000fe40000011409 */
[----:B------:R-:W-:-:S02]  /*01c0*/  LEA.HI R17, R19, R6, RZ, 0x3 ;  /* 0x0000000613117211 */ /* 0x000fc400078f18ff */
[----:B------:R-:W-:Y:S02]  /*01d0*/  SHF.R.S32.HI R5, RZ, 0x1f, R11 ;  /* 0x0000001fff057819 */ /* 0x000fe4000001140b */
[----:B------:R-:W-:Y:S02]  /*01e0*/  LEA.HI R3, R11, R8, RZ, 0x1 ;  /* 0x000000080b037211 */ /* 0x000fe400078f08ff */
[----:B------:R-:W-:Y:S02]  /*01f0*/  LEA.HI R15, R19, R6, RZ, 0x4 ;  /* 0x00000006130f7211 */ /* 0x000fe400078f20ff */
[----:B------:R-:W-:Y:S02]  /*0200*/  LEA.HI R7, R7, R0, RZ, 0x3 ;  /* 0x0000000007077211 */ /* 0x000fe400078f18ff */
[----:B------:R-:W-:Y:S02]  /*0210*/  LOP3.LUT R11, R11, 0xffffffe0, RZ, 0xc0, !PT ;  /* 0xffffffe00b0b7812 */ /* 0x000fe400078ec0ff */
[----:B------:R-:W-:-:S02]  /*0220*/  LOP3.LUT R13, R17, 0xfffffff8, RZ, 0xc0, !PT ;  /* 0xfffffff8110d7812 */ /* 0x000fc400078ec0ff */
[----:B------:R-:W-:Y:S01]  /*0230*/  SHF.R.S32.HI R2, RZ, 0x4, R15 ;  /* 0x00000004ff027819 */ /* 0x000fe2000001140f */
[C---:B------:R-:W-:Y:S01]  /*0240*/  IMAD.IADD R11, R6.reuse, 0x1, -R11 ;  /* 0x00000001060b7824 */ /* 0x040fe200078e0a0b */
[----:B------:R-:W-:Y:S01]  /*0250*/  LOP3.LUT R7, R7, 0xfffffff8, RZ, 0xc0, !PT ;  /* 0xfffffff807077812 */ /* 0x000fe200078ec0ff */
[----:B------:R-:W-:Y:S01]  /*0260*/  IMAD.IADD R10, R6, 0x1, -R13 ;  /* 0x00000001060a7824 */ /* 0x000fe200078e0a0d */
[----:B------:R-:W-:Y:S02]  /*0270*/  LOP3.LUT R3, R3, 0xfffffffe, RZ, 0xc0, !PT ;  /* 0xfffffffe03037812 */ /* 0x000fe400078ec0ff */
[----:B------:R-:W-:Y:S01]  /*0280*/  SHF.R.S32.HI R210, RZ, 0x3, R17 ;  /* 0x00000003ffd27819 */ /* 0x000fe20000011411 */
[----:B------:R-:W-:Y:S01]  /*0290*/  IMAD.IADD R7, R0, 0x1, -R7 ;  /* 0x0000000100077824 */ /* 0x000fe200078e0a07 */
[C---:B------:R-:W-:Y:S01]  /*02a0*/  LEA.HI R4, R15.reuse, R2, RZ, 0x1 ;  /* 0x000000020f047211 */ /* 0x040fe200078f08ff */
[----:B------:R-:W-:Y:S01]  /*02b0*/  IMAD.SHL.U32 R212, R10, 0x8, RZ ;  /* 0x000000080ad47824 */ /* 0x000fe200078e00ff */
[----:B------:R-:W-:Y:S01]  /*02c0*/  LOP3.LUT R15, R15, 0xfffffff0, RZ, 0xc0, !PT ;  /* 0xfffffff00f0f7812 */ /* 0x000fe200078ec0ff */
[----:B------:R-:W-:Y:S01]  /*02d0*/  IMAD.IADD R3, R8, 0x1, -R3 ;  /* 0x0000000108037824 */ /* 0x000fe200078e0a03 */
[----:B------:R-:W-:Y:S01]  /*02e0*/  LEA.HI R5, R5, R8, RZ, 0x2 ;  /* 0x0000000805057211 */ /* 0x000fe200078f10ff */
[----:B------:R-:W-:Y:S01]  /*02f0*/  IMAD.SHL.U32 R209, R210, 0x40, RZ ;  /* 0x00000040d2d17824 */ /* 0x000fe200078e00ff */
[----:B------:R-:W-:Y:S01]  /*0300*/  SHF.R.S32.HI R0, RZ, 0x1f, R11 ;  /* 0x0000001fff007819 */ /* 0x000fe2000001140b */
[----:B------:R-:W-:Y:S01]  /*0310*/  IMAD.IADD R15, R6, 0x1, -R15 ;  /* 0x00000001060f7824 */ /* 0x000fe200078e0a0f */
[----:B------:R-:W-:Y:S01]  /*0320*/  LOP3.LUT P4, RZ, R10, 0x4, RZ, 0xc0, !PT ;  /* 0x000000040aff7812 */ /* 0x000fe2000788c0ff */
[----:B------:R-:W-:Y:S01]  /*0330*/  VIADD R216, R212, 0x40 ;  /* 0x00000040d4d87836 */ /* 0x000fe20000000000 */
[C---:B------:R-:W-:Y:S01]  /*0340*/  LOP3.LUT P3, RZ, R10.reuse, 0x2, RZ, 0xc0, !PT ;  /* 0x000000020aff7812 */ /* 0x040fe2000786c0ff */
[----:B------:R-:W-:Y:S01]  /*0350*/  IMAD.SHL.U32 R10, R10, 0x40, RZ ;  /* 0x000000400a0a7824 */ /* 0x000fe200078e00ff */
[----:B------:R-:W-:Y:S01]  /*0360*/  LOP3.LUT R4, R4, 0xfffffffe, RZ, 0xc0, !PT ;  /* 0xfffffffe04047812 */ /* 0x000fe200078ec0ff */
[----:B------:R-:W-:Y:S01]  /*0370*/  VIADD R215, R212, 0x80 ;  /* 0x00000080d4d77836 */ /* 0x000fe20000000000 */
[----:B------:R-:W-:-:S02]  /*0380*/  LOP3.LUT R5, R5, 0xfffffffc, RZ, 0xc0, !PT ;  /* 0xfffffffc05057812 */ /* 0x000fc400078ec0ff */
[----:B------:R-:W-:Y:S01]  /*0390*/  LEA.HI R0, R0, R11, RZ, 0x2 ;  /* 0x0000000b00007211 */ /* 0x000fe200078f10ff */
[----:B------:R-:W-:Y:S01]  /*03a0*/  IMAD.SHL.U32 R11, R3, 0x10, RZ ;  /* 0x00000010030b7824 */ /* 0x000fe200078e00ff */
[----:B------:R-:W-:Y:S01]  /*03b0*/  LOP3.LUT R209, R209, 0x1c0, RZ, 0xc0, !PT ;  /* 0x000001c0d1d17812 */ /* 0x000fe200078ec0ff */
[----:B------:R-:W-:Y:S01]  /*03c0*/  IMAD.IADD R4, R2, 0x1, -R4 ;  /* 0x0000000102047824 */ /* 0x000fe200078e0a04 */
[----:B------:R-:W-:Y:S01]  /*03d0*/  LOP3.LUT R10, R10, 0x1c0, RZ, 0xc0, !PT ;  /* 0x000001c00a0a7812 */ /* 0x000fe200078ec0ff */
[----:B------:R-:W-:Y:S01]  /*03e0*/  IMAD.IADD R5, R8, 0x1, -R5 ;  /* 0x0000000108057824 */ /* 0x000fe200078e0a05 */
[----:B------:R-:W-:Y:S01]  /*03f0*/  SHF.R.S32.HI R2, RZ, 0x1f, R15 ;  /* 0x0000001fff027819 */ /* 0x000fe2000001140f */
[----:B------:R-:W-:Y:S01]  /*0400*/  IMAD.SHL.U32 R13, R4, 0x200, RZ ;  /* 0x00000200040d7824 */ /* 0x000fe200078e00ff */
[----:B------:R-:W-:Y:S02]  /*0410*/  LOP3.LUT R8, R209, 0x38, R212, 0xf8, !PT ;  /* 0x00000038d1087812 */ /* 0x000fe400078ef8d4 */
[----:B------:R-:W-:-:S02]  /*0420*/  LOP3.LUT R198, R10, 0x10, R11, 0xf8, !PT ;  /* 0x000000100ac67812 */ /* 0x000fc400078ef80b */
[----:B------:R-:W-:Y:S02]  /*0430*/  SHF.R.U32.HI R209, RZ, 0x3, R209 ;  /* 0x00000003ffd17819 */ /* 0x000fe400000116d1 */
[----:B------:R-:W-:Y:S02]  /*0440*/  LOP3.LUT R202, R10, 0x8, R17, 0xf8, !PT ;  /* 0x000000080aca7812 */ /* 0x000fe400078ef811 */
[----:B------:R-:W-:Y:S02]  /*0450*/  SHF.R.U32.HI R11, RZ, 0x3, R10 ;  /* 0x00000003ff0b7819 */ /* 0x000fe4000001160a */
[----:B------:R-:W-:Y:S02]  /*0460*/  LEA.HI R10, R19, R6, RZ, 0x6 ;  /* 0x00000006130a7211 */ /* 0x000fe400078f30ff */
[----:B------:R-:W-:Y:S02]  /*0470*/  LEA.HI R2, R2, R15, RZ, 0x3 ;  /* 0x0000000f02027211 */ /* 0x000fe400078f18ff */
[----:B------:R-:W-:-:S02]  /*0480*/  LOP3.LUT R209, R8, R209, RZ, 0x3c, !PT ;  /* 0x000000d108d17212 */ /* 0x000fc400078e3cff */
[----:B------:R-:W-:Y:S02]  /*0490*/  LEA.HI R8, R19, R6, RZ, 0x7 ;  /* 0x0000000613087211 */ /* 0x000fe400078f38ff */
[----:B------:R-:W-:Y:S02]  /*04a0*/  SHF.R.S32.HI R10, RZ, 0x6, R10 ;  /* 0x00000006ff0a7819 */ /* 0x000fe4000001140a */
[C---:B------:R-:W-:Y:S01]  /*04b0*/  LOP3.LUT R208, R2.reuse, 0xfffffff8, RZ, 0xc0, !PT ;  /* 0xfffffff802d07812 */ /* 0x040fe200078ec0ff */
[----:B------:R-:W-:Y:S01]  /*04c0*/  IMAD.SHL.U32 R2, R2, 0x40, RZ ;  /* 0x0000004002027824 */ /* 0x000fe200078e00ff */
[----:B------:R-:W-:Y:S01]  /*04d0*/  LOP3.LUT R12, R7, 0x1, RZ, 0xc0, !PT ;  /* 0x00000001070c7812 */ /* 0x000fe200078ec0ff */
[C---:B------:R-:W-:Y:S01]  /*04e0*/  IMAD R209, R10.reuse, 0x200, R209 ;  /* 0x000002000ad17824 */ /* 0x040fe200078e02d1 */
[----:B------:R-:W-:Y:S01]  /*04f0*/  LOP3.LUT R9, R9, 0x7ffffffc, RZ, 0xc0, !PT ;  /* 0x7ffffffc09097812 */ /* 0x000fe200078ec0ff */
[----:B------:R-:W-:Y:S01]  /*0500*/  IMAD.SHL.U32 R220, R10, 0x8, RZ ;  /* 0x000000080adc7824 */ /* 0x000fe200078e00ff */
[----:B------:R-:W-:Y:S01]  /*0510*/  SHF.R.S32.HI R8, RZ, 0x7, R8 ;  /* 0x00000007ff087819 */ /* 0x000fe20000011408 */
[----:B------:R-:W-:Y:S01]  /*0520*/  IMAD.IADD R208, R15, 0x1, -R208 ;  /* 0x000000010fd07824 */ /* 0x000fe200078e0ad0 */
[----:B------:R-:W-:Y:S01]  /*0530*/  ISETP.NE.U32.AND P0, PT, R12, 0x1, PT ;  /* 0x000000010c00780c */ /* 0x000fe20003f05070 */
[----:B------:R-:W-:Y:S01]  /*0540*/  IMAD.IADD R10, R6, 0x1, -R9 ;  /* 0x00000001060a7824 */ /* 0x000fe200078e0a09 */
[----:B------:R-:W-:Y:S01]  /*0550*/  LOP3.LUT R198, R198, 0x8, R17, 0xf8, !PT ;  /* 0x00000008c6c67812 */ /* 0x000fe200078ef811 */
[C---:B------:R-:W-:Y:S01]  /*0560*/  IMAD.SHL.U32 R9, R7.reuse, 0x40, RZ ;  /* 0x0000004007097824 */ /* 0x040fe200078e00ff */
[----:B------:R-:W-:Y:S01]  /*0570*/  R2P PR, R7, 0x6 ;  /* 0x0000000607007804 */ /* 0x000fe20000000000 */
[----:B------:R-:W-:Y:S01]  /*0580*/  IMAD R15, R8, 0x800, R13 ;  /* 0x00000800080f7824 */ /* 0x000fe200078e020d */
[----:B------:R-:W-:Y:S01]  /*0590*/  LOP3.LUT R202, R202, R11, RZ, 0x3c, !PT ;  /* 0x0000000bcaca7212 */ /* 0x000fe200078e3cff */
[----:B------:R-:W-:Y:S01]  /*05a0*/  IMAD.SHL.U32 R7, R6, 0x2, RZ ;  /* 0x0000000206077824 */ /* 0x000fe200078e00ff */
[----:B------:R-:W-:Y:S01]  /*05b0*/  LOP3.LUT R9, R9, 0x1c0, RZ, 0xc0, !PT ;  /* 0x000001c009097812 */ /* 0x000fe200078ec0ff */
[----:B------:R-:W-:Y:S01]  /*05c0*/  IMAD.SHL.U32 R8, R8, 0x20, RZ ;  /* 0x0000002008087824 */ /* 0x000fe200078e00ff */
[----:B------:R-:W-:Y:S01]  /*05d0*/  LOP3.LUT R198, R13, R198, R11, 0xf6, !PT ;  /* 0x000000c60dc67212 */ /* 0x000fe200078ef60b */
[----:B------:R-:W-:Y:S01]  /*05e0*/  IMAD.SHL.U32 R203, R208, 0x40, RZ ;  /* 0x00000040d0cb7824 */ /* 0x000fe200078e00ff */
[----:B------:R-:W-:Y:S01]  /*05f0*/  LOP3.LUT R220, R220, 0x18, RZ, 0xc0, !PT ;  /* 0x00000018dcdc7812 */ /* 0x000fe200078ec0ff */
[----:B------:R-:W-:Y:S01]  /*0600*/  IMAD.SHL.U32 R11, R4, 0x20, RZ ;  /* 0x00000020040b7824 */ /* 0x000fe200078e00ff */
[----:B------:R-:W-:Y:S01]  /*0610*/  LOP3.LUT R206, R8, 0x6, R7, 0xf8, !PT ;  /* 0x0000000608ce7812 */ /* 0x000fe200078ef807 */
[----:B------:R-:W-:Y:S01]  /*0620*/  IMAD.SHL.U32 R6, R10, 0x2, RZ ;  /* 0x000000020a067824 */ /* 0x000fe200078e00ff */
[----:B------:R-:W-:Y:S01]  /*0630*/  LOP3.LUT R203, R203, 0x1c0, RZ, 0xc0, !PT ;  /* 0x000001c0cbcb7812 */ /* 0x000fe200078ec0ff */
[----:B------:R-:W-:Y:S01]  /*0640*/  IMAD.SHL.U32 R4, R4, 0x8, RZ ;  /* 0x0000000804047824 */ /* 0x000fe200078e00ff */
[----:B------:R-:W-:Y:S01]  /*0650*/  LOP3.LUT R12, R9, 0x20, R8, 0xf8, !PT ;  /* 0x00000020090c7812 */ /* 0x000fe200078ef808 */
[----:B------:R-:W-:Y:S01]  /*0660*/  IMAD R10, R5, 0x400, R6 ;  /* 0x00000400050a7824 */ /* 0x000fe200078e0206 */
[----:B------:R-:W-:Y:S01]  /*0670*/  SHF.R.U32.HI R7, RZ, 0x3, R9 ;  /* 0x00000003ff077819 */ /* 0x000fe20000011609 */
[----:B------:R-:W-:Y:S01]  /*0680*/  IMAD.IADD R202, R15, 0x1, R202 ;  /* 0x000000010fca7824 */ /* 0x000fe200078e02ca */
[----:B------:R-:W-:-:S02]  /*0690*/  LOP3.LUT R8, R220, 0x20, R11, 0xf8, !PT ;  /* 0x00000020dc087812 */ /* 0x000fc400078ef80b */
[--C-:B------:R-:W-:Y:S01]  /*06a0*/  SHF.R.U32.HI R197, RZ, 0x3, R203.reuse ;  /* 0x00000003ffc57819 */ /* 0x100fe200000116cb */
[----:B------:R-:W-:Y:S01]  /*06b0*/  IMAD.SHL.U32 R202, R202, 0x2, RZ ;  /* 0x00000002caca7824 */ /* 0x000fe200078e00ff */
[----:B------:R-:W-:Y:S02]  /*06c0*/  LOP3.LUT R221, R12, R7, RZ, 0x3c, !PT ;  /* 0x000000070cdd7212 */ /* 0x000fe400078e3cff */
[----:B------:R-:W-:Y:S01]  /*06d0*/  LOP3.LUT R4, R203, 0x8, R4, 0xf8, !PT ;  /* 0x00000008cb047812 */ /* 0x000fe200078ef804 */
[----:B------:R-:W-:Y:S01]  /*06e0*/  VIADD R200, R202, UR6 ;  /* 0x00000006cac87c36 */ /* 0x000fe20008000000 */
[----:B------:R-:W-:Y:S01]  /*06f0*/  LOP3.LUT R203, R197, R8, R203, 0x1e, !PT ;  /* 0x00000008c5cb7212 */ /* 0x000fe200078e1ecb */
[----:B------:R-:W-:Y:S01]  /*0700*/  IMAD.IADD R221, R10, 0x1, R221 ;  /* 0x000000010add7824 */ /* 0x000fe200078e02dd */
[----:B------:R-:W-:Y:S01]  /*0710*/  LOP3.LUT R220, R7, R9, R220, 0x1e, !PT ;  /* 0x0000000907dc7212 */ /* 0x000fe200078e1edc */
[----:B------:R-:W-:Y:S01]  /*0720*/  IMAD R7, R3, 0x400, R6 ;  /* 0x0000040003077824 */ /* 0x000fe200078e0206 */
[----:B------:R-:W-:-:S02]  /*0730*/  SHF.R.S32.HI R8, RZ, 0x2, R0 ;  /* 0x00000002ff087819 */ /* 0x000fc40000011400 */
[----:B------:R-:W-:Y:S01]  /*0740*/  LOP3.LUT R0, R2, 0xfffffe00, RZ, 0xc0, !PT ;  /* 0xfffffe0002007812 */ /* 0x000fe200078ec0ff */
[----:B------:R-:W-:Y:S01]  /*0750*/  IMAD.IADD R220, R7, 0x1, R220 ;  /* 0x0000000107dc7824 */ /* 0x000fe200078e02dc */
[----:B------:R-:W-:Y:S01]  /*0760*/  LOP3.LUT R197, R4, R197, RZ, 0x3c, !PT ;  /* 0x000000c504c57212 */ /* 0x000fe200078e3cff */
[----:B------:R-:W-:Y:S01]  /*0770*/  IMAD R207, R5, 0x10, R8 ;  /* 0x0000001005cf7824 */ /* 0x000fe200078e0208 */
[----:B------:R-:W-:Y:S01]  /*0780*/  LEA R221, R221, UR5, 0x1 ;  /* 0x00000005dddd7c11 */ /* 0x000fe2000f8e08ff */
[--C-:B------:R-:W-:Y:S01]  /*0790*/  IMAD R204, R5, 0x400, R0.reuse ;  /* 0x0000040005cc7824 */ /* 0x100fe200078e0200 */
[----:B------:R-:W-:Y:S01]  /*07a0*/  SEL R201, R201, 0xffffffe0, !P3 ;  /* 0xffffffe0c9c97807 */ /* 0x000fe20005800000 */
[----:B------:R-:W-:Y:S01]  /*07b0*/  IMAD R2, R3, 0x400, R0 ;  /* 0x0000040003027824 */ /* 0x000fe200078e0200 */
[----:B------:R-:W-:Y:S01]  /*07c0*/  SEL R199, R199, 0xffffffc0, !P4 ;  /* 0xffffffc0c7c77807 */ /* 0x000fe20006000000 */
[----:B------:R-:W-:Y:S01]  /*07d0*/  IMAD.IADD R204, R204, 0x1, R197 ;  /* 0x00000001cccc7824 */ /* 0x000fe200078e02c5 */
[----:B------:R-:W-:Y:S01]  /*07e0*/  SEL R228, R228, 0x10, !P0 ;  /* 0x00000010e4e47807 */ /* 0x000fe20004000000 */
[----:B------:R-:W-:Y:S01]  /*07f0*/  IMAD.IADD R197, R197, 0x1, R2 ;  /* 0x00000001c5c57824 */ /* 0x000fe200078e0202 */
[----:B------:R-:W-:Y:S01]  /*0800*/  LEA R198, R198, UR5, 0x1 ;  /* 0x00000005c6c67c11 */ /* 0x000fe2000f8e08ff */
[C---:B------:R-:W-:Y:S01]  /*0810*/  VIADD R223, R221.reuse, 0x20 ;  /* 0x00000020dddf7836 */ /* 0x040fe20000000000 */
[----:B------:R-:W-:Y:S01]  /*0820*/  LEA R220, R220, UR6, 0x1 ;  /* 0x00000006dcdc7c11 */ /* 0x000fe2000f8e08ff */
[C---:B------:R-:W-:Y:S01]  /*0830*/  IMAD.IADD R201, R200.reuse, 0x1, R201 ;  /* 0x00000001c8c97824 */ /* 0x040fe200078e02c9 */
[----:B------:R-:W-:Y:S01]  /*0840*/  SHF.R.S32.HI R218, RZ, 0x1f, R207 ;  /* 0x0000001fffda7819 */ /* 0x000fe200000114cf */
[----:B------:R-:W-:Y:S01]  /*0850*/  @P1 VIADD R223, R221, 0xffffffe0 ;  /* 0xffffffe0dddf1836 */ /* 0x000fe20000000000 */
[----:B------:R-:W-:Y:S01]  /*0860*/  LOP3.LUT R203, R203, R0, RZ, 0xfc, !PT ;  /* 0x00000000cbcb7212 */ /* 0x000fe200078efcff */
[----:B------:R-:W-:Y:S01]  /*0870*/  IMAD.IADD R200, R200, 0x1, R199 ;  /* 0x00000001c8c87824 */ /* 0x000fe200078e02c7 */
[----:B------:R-:W-:Y:S01]  /*0880*/  LEA R219, R209, UR5, 0x1 ;  /* 0x00000005d1db7c11 */ /* 0x000fe2000f8e08ff */
[----:B------:R-:W-:Y:S01]  /*0890*/  IMAD.IADD R0, R199, 0x1, R198 ;  /* 0x00000001c7007824 */ /* 0x000fe200078e02c6 */
[----:B------:R-:W-:Y:S01]  /*08a0*/  SHF.L.U64.HI R218, R207, 0x2, R218 ;  /* 0x00000002cfda7819 */ /* 0x000fe200000102da */
[----:B------:R-:W-:Y:S01]  /*08b0*/  VIADD R222, R220, 0x40 ;  /* 0x00000040dcde7836 */ /* 0x000fe20000000000 */
[----:B------:R-:W-:Y:S01]  /*08c0*/  LEA R197, R197, UR4, 0x1 ;  /* 0x00000004c5c57c11 */ /* 0x000fe2000f8e08ff */
[----:B------:R-:W-:-:S02]  /*08d0*/  IMAD.IADD R224, R221, 0x1, R228 ;  /* 0x00000001dde07824 */ /* 0x000fc400078e02e4 */
[----:B------:R-:W-:Y:S02]  /*08e0*/  IMAD.IADD R199, R201, 0x1, R199 ;  /* 0x00000001c9c77824 */ /* 0x000fe400078e02c7 */
[----:B------:R-:W-:Y:S02]  /*08f0*/  @P2 VIADD R222, R220, 0xffffffc0 ;  /* 0xffffffc0dcde2836 */ /* 0x000fe40000000000 */
[----:B---34-:R-:W-:-:S07]  /*0900*/  IMAD.IADD R228, R228, 0x1, R223 ;  /* 0x00000001e4e47824 */ /* 0x018fce00078e02df */
.L_x_346:
[----:B-1----:R-:W1:Y:S01]  /*0910*/  LDC.64 R4, c[0x0][0x2f0] ;  /* 0x0000bc00ff047b82 */ /* 0x002e620000000a00 */
[C---:B--2---:R-:W-:Y:S01]  /*0920*/  IMAD.SHL.U32 R11, R214.reuse, 0x4, RZ ;  /* 0x00000004d60b7824 */ /* 0x044fe200078e00ff */
[----:B------:R-:W-:Y:S01]  /*0930*/  SHF.R.S32.HI R15, RZ, 0x1f, R214 ;  /* 0x0000001fff0f7819 */ /* 0x000fe200000114d6 */
[----:B------:R-:W-:Y:S01]  /*0940*/  IMAD.MOV.U32 R19, RZ, RZ, -0x1 ;  /* 0xffffffffff137424 */ /* 0x000fe200078e00ff */
[----:B------:R-:W-:Y:S02]  /*0950*/  ISETP.NE.U32.AND P3, PT, RZ, UR10, PT ;  /* 0x0000000aff007c0c */ /* 0x000fe4000bf65070 */
[----:B------:R-:W-:Y:S02]  /*0960*/  SHF.L.U64.HI R8, R214, 0x2, R15 ;  /* 0x00000002d6087819 */ /* 0x000fe4000001020f */
[----:B------:R-:W2:Y:S01]  /*0970*/  LDC.64 R2, c[0x0][0x308] ;  /* 0x0000c200ff027b82 */ /* 0x000ea20000000a00 */
[----:B------:R-:W-:Y:S02]  /*0980*/  ISETP.NE.AND.EX P3, PT, RZ, UR11, PT, P3 ;  /* 0x0000000bff007c0c */ /* 0x000fe4000bf65330 */
[----:B-1----:R-:W-:-:S02]  /*0990*/  ISETP.NE.U32.AND P5, PT, R4, RZ, PT ;  /* 0x000000ff0400720c */ /* 0x002fc40003fa5070 */
[----:B------:R-:W-:Y:S02]  /*09a0*/  IADD3 R20, P0, R11, R4, RZ ;  /* 0x000000040b147210 */ /* 0x000fe40007f1e0ff */
[----:B------:R-:W-:-:S03]  /*09b0*/  ISETP.NE.AND.EX P5, PT, R5, RZ, PT, P5 ;  /* 0x000000ff0500720c */ /* 0x000fc60003fa5350 */
[----:B------:R-:W-:Y:S01]  /*09c0*/  IMAD.X R21, R8, 0x1, R5, P0 ;  /* 0x0000000108157824 */ /* 0x000fe200000e0605 */
[----:B--2---:R-:W-:Y:S01]  /*09d0*/  ISETP.NE.U32.AND P2, PT, R2, RZ, PT ;  /* 0x000000ff0200720c */ /* 0x004fe20003f45070 */
[----:B------:R-:W-:Y:S02]  /*09e0*/  IMAD.MOV.U32 R241, RZ, RZ, RZ ;  /* 0x000000fffff17224 */ /* 0x000fe400078e00ff */
[----:B------:R-:W-:Y:S01]  /*09f0*/  @P3 IADD3 R12, P1, R11, UR10, RZ ;  /* 0x0000000a0b0c3c10 */ /* 0x000fe2000ff3e0ff */
[----:B------:R-:W1:Y:S01]  /*0a00*/  LDC.U8 R7, c[0x0][0x3c2] ;  /* 0x0000f080ff077b82 */ /* 0x000e620000000000 */
[----:B------:R-:W-:-:S04]  /*0a10*/  ISETP.NE.AND.EX P2, PT, R3, RZ, PT, P2 ;  /* 0x000000ff0300720c */ /* 0x000fc80003f45320 */
[----:B------:R-:W2:Y:S03]  /*0a20*/  @P5 LDG.E R19, desc[UR14][R20.64] ;  /* 0x0000000e14135981 */ /* 0x000ea6000c1e1900 */
[----:B------:R-:W3:Y:S01]  /*0a30*/  LDC.64 R4, c[0x0][0x2f8] ;  /* 0x0000be00ff047b82 */ /* 0x000ee20000000a00 */
[----:B------:R-:W2:Y:S01]  /*0a40*/  @P5 LDG.E R6, desc[UR14][R20.64+0x4] ;  /* 0x0000040e14065981 */ /* 0x000ea2000c1e1900 */
[----:B------:R-:W-:-:S04]  /*0a50*/  @P3 IADD3.X R13, R8, UR11, RZ, P1, !PT ;  /* 0x0000000b080d3c10 */ /* 0x000fc80008ffe4ff */
[----:B------:R-:W-:Y:S01]  /*0a60*/  @P2 IADD3 R16, P0, R11, R2, RZ ;  /* 0x000000020b102210 */ /* 0x000fe20007f1e0ff */
[----:B------:R-:W4:Y:S04]  /*0a70*/  @P3 LDG.E R241, desc[UR14][R12.64] ;  /* 0x0000000e0cf13981 */ /* 0x000f28000c1e1900 */
[----:B------:R-:W-:Y:S02]  /*0a80*/  @P2 IMAD.X R17, R8, 0x1, R3, P0 ;  /* 0x0000000108112824 */ /* 0x000fe400000e0603 */
[----:B------:R-:W3:Y:S03]  /*0a90*/  @!P2 LDC.64 R2, c[0x0][0x318] ;  /* 0x0000c600ff02ab82 */ /* 0x000ee60000000a00 */
[----:B------:R-:W4:Y:S01]  /*0aa0*/  @P2 LDG.E R242, desc[UR14][R16.64] ;  /* 0x0000000e10f22981 */ /* 0x000f22000c1e1900 */
[----:B-1----:R-:W-:Y:S01]  /*0ab0*/  ISETP.NE.AND P3, PT, R7, RZ, PT ;  /* 0x000000ff0700720c */ /* 0x002fe20003f65270 */
[----:B------:R-:W-:-:S03]  /*0ac0*/  IMAD.MOV.U32 R244, RZ, RZ, -0x1 ;  /* 0xfffffffffff47424 */ /* 0x000fc600078e00ff */
[----:B------:R-:W1:Y:S01]  /*0ad0*/  @!P2 LDC R7, c[0x0][0x2cc] ;  /* 0x0000b300ff07ab82 */ /* 0x000e620000000800 */
[----:B---3--:R-:W-:Y:S02]  /*0ae0*/  ISETP.EQ.U32.AND P1, PT, R4, RZ, PT ;  /* 0x000000ff0400720c */ /* 0x008fe40003f22070 */
[----:B------:R-:W-:Y:S02]  /*0af0*/  IADD3 R10, P0, R11, R4, RZ ;  /* 0x000000040b0a7210 */ /* 0x000fe40007f1e0ff */
[----:B------:R-:W-:-:S03]  /*0b00*/  ISETP.EQ.OR.EX P1, PT, R5, RZ, !P3, P1 ;  /* 0x000000ff0500720c */ /* 0x000fc60005f22710 */
[----:B------:R-:W-:Y:S01]  /*0b10*/  IMAD.X R11, R8, 0x1, R5, P0 ;  /* 0x00000001080b7824 */ /* 0x000fe200000e0605 */
[----:B------:R-:W-:-:S04]  /*0b20*/  @!P2 ISETP.NE.U32.AND P0, PT, R2, RZ, PT ;  /* 0x000000ff0200a20c */ /* 0x000fc80003f05070 */
[----:B------:R-:W-:-:S05]  /*0b30*/  @!P2 ISETP.NE.AND.EX P0, PT, R3, RZ, PT, P0 ;  /* 0x000000ff0300a20c */ /* 0x000fca0003f05300 */
[----:B-----5:R3:W5:Y:S01]  /*0b40*/  @!P1 LDG.E R244, desc[UR14][R10.64] ;  /* 0x0000000e0af49981 */ /* 0x020762000c1e1900 */
[----:B------:R-:W2:Y:S01]  /*0b50*/  LDC R3, c[0x0][0x2c8] ;  /* 0x0000b200ff037b82 */ /* 0x000ea20000000800 */
[----:B------:R-:W-:-:S04]  /*0b60*/  ISETP.NE.U32.AND P1, PT, R4, RZ, PT ;  /* 0x000000ff0400720c */ /* 0x000fc80003f25070 */
[----:B------:R-:W-:Y:S02]  /*0b70*/  ISETP.NE.AND.EX P1, PT, R5, RZ, PT, P1 ;  /* 0x000000ff0500720c */ /* 0x000fe40003f25310 */
[----:B-1----:R-:W-:Y:S01]  /*0b80*/  @!P2 SEL R2, R7, RZ, P0 ;  /* 0x000000ff0702a207 */ /* 0x002fe20000000000 */
[----:B--2---:R-:W-:-:S06]  /*0b90*/  @P5 IMAD.IADD R243, R6, 0x1, -R19 ;  /* 0x0000000106f35824 */ /* 0x004fcc00078e0a13 */
[----:B------:R-:W1:Y:S01]  /*0ba0*/  @!P5 LDC R243, c[0x0][0x2c4] ;  /* 0x0000b100fff3db82 */ /* 0x000e620000000800 */
[----:B----4-:R-:W-:-:S03]  /*0bb0*/  @P2 IMAD.IADD R242, R242, 0x1, -R241 ;  /* 0x00000001f2f22824 */ /* 0x010fc600078e0af1 */
[----:B---3--:R-:W-:Y:S05]  /*0bc0*/  @!P1 BRA `(.L_x_298) ;  /* 0x00000000000c9947 */ /* 0x008fea0003800000 */
[----:B------:R-:W2:Y:S02]  /*0bd0*/  @P3 LDG.E R3, desc[UR14][R10.64+0x4] ;  /* 0x0000040e0a033981 */ /* 0x000ea4000c1e1900 */
[----:B--2--5:R-:W-:-:S06]  /*0be0*/  @P3 IADD3 R3, R3, -R244, RZ ;  /* 0x800000f403033210 */ /* 0x024fcc0007ffe0ff */
[----:B------:R2:W5:Y:S02]  /*0bf0*/  @!P3 LDG.E R3, desc[UR14][R10.64] ;  /* 0x0000000e0a03b981 */ /* 0x000564000c1e1900 */
.L_x_298:
[----:B------:R-:W-:Y:S01]  /*0c00*/  IMAD.SHL.U32 R229, R217, 0x40, RZ ;  /* 0x00000040d9e57824 */ /* 0x000fe200078e00ff */
[----:B-----5:R-:W-:-:S04]  /*0c10*/  @!P2 IADD3 R242, R2, R3, -R241 ;  /* 0x0000000302f2a210 */ /* 0x020fc80007ffe8f1 */
[----:B------:R-:W-:-:S13]  /*0c20*/  ISETP.GT.AND P0, PT, R242, R229, PT ;  /* 0x000000e5f200720c */ /* 0x000fda0003f04270 */
[----:B------:R-:W-:Y:S05]  /*0c30*/  @!P0 BRA `(.L_x_299) ;  /* 0x0000007c00448947 */ /* 0x000fea0003800000 */
[----:B------:R-:W3:Y:S01]  /*0c40*/  LDC R8, c[0x0][0x278] ;  /* 0x00009e00ff087b82 */ /* 0x000ee20000000800 */
[----:B------:R-:W-:Y:S01]  /*0c50*/  IABS R6, R211 ;  /* 0x000000d300067213 */ /* 0x000fe20000000000 */
[----:B-1----:R-:W-:Y:S01]  /*0c60*/  VIADD R12, R243, 0x3f ;  /* 0x0000003ff30c7836 */ /* 0x002fe20000000000 */
[----:B------:R-:W-:Y:S02]  /*0c70*/  ISETP.NE.AND P0, PT, R244, -0x1, PT ;  /* 0xfffffffff400780c */ /* 0x000fe40003f05270 */
[----:B------:R-:W-:Y:S02]  /*0c80*/  ISETP.NE.AND P1, PT, R19, -0x1, PT ;  /* 0xffffffff1300780c */ /* 0x000fe40003f25270 */
[----:B------:R-:W-:Y:S01]  /*0c90*/  SHF.L.U64.HI R28, R214, 0x7, R15 ;  /* 0x00000007d61c7819 */ /* 0x000fe2000001020f */
[----:B------:R-:W1:Y:S03]  /*0ca0*/  LDC.64 R4, c[0x0][0x228] ;  /* 0x00008a00ff047b82 */ /* 0x000e660000000a00 */
[----:B------:R-:W-:-:S05]  /*0cb0*/  SEL R28, R28, RZ, P5 ;  /* 0x000000ff1c1c7207 */ /* 0x000fca0002800000 */
[----:B------:R-:W4:Y:S01]  /*0cc0*/  LDC R7, c[0x0][0x394] ;  /* 0x0000e500ff077b82 */ /* 0x000f220000000800 */
[----:B------:R-:W-:Y:S01]  /*0cd0*/  @P0 IMAD.IADD R36, R241, 0x1, R244 ;  /* 0x00000001f1240824 */ /* 0x000fe200078e02f4 */
[----:B---3--:R-:W-:-:S06]  /*0ce0*/  IABS R9, R8 ;  /* 0x0000000800097213 */ /* 0x008fcc0000000000 */
[----:B------:R-:W3:Y:S01]  /*0cf0*/  LDC R31, c[0x0][0x2d4] ;  /* 0x0000b500ff1f7b82 */ /* 0x000ee20000000800 */
[----:B--2---:R-:W2:Y:S01]  /*0d00*/  I2F.RP R10, R9 ;  /* 0x00000009000a7306 */ /* 0x004ea20000209400 */
[----:B-1----:R-:W-:-:S06]  /*0d10*/  IMAD R21, R15, R4, RZ ;  /* 0x000000040f157224 */ /* 0x002fcc00078e02ff */
[----:B------:R-:W1:Y:S01]  /*0d20*/  LDC R29, c[0x0][0x2dc] ;  /* 0x0000b700ff1d7b82 */ /* 0x000e620000000800 */
[----:B------:R-:W-:-:S04]  /*0d30*/  IMAD.WIDE.U32 R16, R214, R4, RZ ;  /* 0x00000004d6107225 */ /* 0x000fc800078e00ff */
[----:B------:R-:W-:-:S03]  /*0d40*/  IMAD R21, R214, R5, R21 ;  /* 0x00000005d6157224 */ /* 0x000fc600078e0215 */
[----:B------:R-:W1:Y:S01]  /*0d50*/  LDC R26, c[0x0][0x270] ;  /* 0x00009c00ff1a7b82 */ /* 0x000e620000000800 */
[----:B--2---:R-:W2:Y:S01]  /*0d60*/  MUFU.RCP R3, R10 ;  /* 0x0000000a00037308 */ /* 0x004ea20000001000 */
[----:B------:R-:W-:Y:S02]  /*0d70*/  IADD3 R21, R17, R21, RZ ;  /* 0x0000001511157210 */ /* 0x000fe40007ffe0ff */
[----:B------:R-:W5:Y:S04]  /*0d80*/  S2R R17, SR_CTAID.X ;  /* 0x0000000000117919 */ /* 0x000f680000002500 */
[----:B------:R-:W4:Y:S01]  /*0d90*/  LDC.U8 R4, c[0x0][0x3d8] ;  /* 0x0000f600ff047b82 */ /* 0x000f220000000000 */
[----:B---3--:R-:W-:Y:S01]  /*0da0*/  SHF.R.S32.HI R5, RZ, 0x1f, R31 ;  /* 0x0000001fff057819 */ /* 0x008fe2000001141f */
[----:B------:R-:W-:-:S06]  /*0db0*/  IMAD.WIDE.U32 R34, R214, R31, RZ ;  /* 0x0000001fd6227225 */ /* 0x000fcc00078e00ff */
[----:B------:R-:W3:Y:S01]  /*0dc0*/  LDC R33, c[0x0][0x2c4] ;  /* 0x0000b100ff217b82 */ /* 0x000ee20000000800 */
[----:B--2---:R-:W-:Y:S01]  /*0dd0*/  IADD3 R3, R3, 0xffffffe, RZ ;  /* 0x0ffffffe03037810 */ /* 0x004fe20007ffe0ff */
[----:B-1----:R-:W-:-:S05]  /*0de0*/  IMAD.WIDE R38, R29, R26, RZ ;  /* 0x0000001a1d267225 */ /* 0x002fca00078e02ff */
[----:B------:R-:W1:Y:S01]  /*0df0*/  F2I.FTZ.U32.TRUNC.NTZ R3, R3 ;  /* 0x0000000300037305 */ /* 0x000e62000021f000 */
[----:B------:R-:W2:Y:S01]  /*0e00*/  LDC.U8 R20, c[0x0][0x480] ;  /* 0x00012000ff147b82 */ /* 0x000ea20000000000 */
[----:B------:R-:W-:Y:S01]  /*0e10*/  IMAD.WIDE.U32 R24, R38, R19, RZ ;  /* 0x0000001326187225 */ /* 0x000fe200078e00ff */
[----:B----4-:R-:W-:-:S03]  /*0e20*/  ISETP.NE.AND P2, PT, R4, RZ, PT ;  /* 0x000000ff0400720c */ /* 0x010fc60003f45270 */
[----:B------:R-:W-:Y:S02]  /*0e30*/  IMAD R4, R39, R19, RZ ;  /* 0x0000001327047224 */ /* 0x000fe400078e02ff */
[----:B-1----:R-:W-:-:S04]  /*0e40*/  IMAD.MOV R2, RZ, RZ, -R3 ;  /* 0x000000ffff027224 */ /* 0x002fc800078e0a03 */
[----:B------:R-:W-:Y:S01]  /*0e50*/  IMAD R11, R2, R9, RZ ;  /* 0x00000009020b7224 */ /* 0x000fe200078e02ff */
[----:B------:R-:W-:-:S03]  /*0e60*/  MOV R2, RZ ;  /* 0x000000ff00027202 */ /* 0x000fc60000000f00 */
[----:B------:R-:W1:Y:S02]  /*0e70*/  @P2 LDC R30, c[0x0][0x2e4] ;  /* 0x0000b900ff1e2b82 */ /* 0x000e640000000800 */
[----:B------:R-:W-:-:S06]  /*0e80*/  IMAD.HI.U32 R11, R3, R11, R2 ;  /* 0x0000000b030b7227 */ /* 0x000fcc00078e0002 */
[----:B------:R-:W4:Y:S01]  /*0e90*/  LDC.64 R2, c[0x0][0x240] ;  /* 0x00009000ff027b82 */ /* 0x000f220000000a00 */
[----:B------:R-:W-:Y:S01]  /*0ea0*/  IMAD.HI.U32 R14, R11, R6, RZ ;  /* 0x000000060b0e7227 */ /* 0x000fe200078e00ff */
[----:B------:R-:W-:-:S04]  /*0eb0*/  SHF.R.S32.HI R11, RZ, 0x1f, R12 ;  /* 0x0000001fff0b7819 */ /* 0x000fc8000001140c */
[----:B------:R-:W-:Y:S02]  /*0ec0*/  IADD3 R10, -R14, RZ, RZ ;  /* 0x000000ff0e0a7210 */ /* 0x000fe40007ffe1ff */
[----:B------:R-:W-:-:S03]  /*0ed0*/  LEA.HI R11, R11, R12, RZ, 0x6 ;  /* 0x0000000c0b0b7211 */ /* 0x000fc600078f30ff */
[----:B------:R-:W-:Y:S01]  /*0ee0*/  IMAD R10, R9, R10, R6 ;  /* 0x0000000a090a7224 */ /* 0x000fe200078e0206 */
[----:B------:R-:W-:Y:S02]  /*0ef0*/  IADD3 R6, R243, 0x40, R229 ;  /* 0x00000040f3067810 */ /* 0x000fe40007ffe0e5 */
[----:B------:R-:W-:Y:S02]  /*0f00*/  SHF.R.S32.HI R11, RZ, 0x6, R11 ;  /* 0x00000006ff0b7819 */ /* 0x000fe4000001140b */
[----:B------:R-:W-:Y:S02]  /*0f10*/  ISETP.GT.U32.AND P4, PT, R9, R10, PT ;  /* 0x0000000a0900720c */ /* 0x000fe40003f84070 */
[----:B------:R-:W-:-:S05]  /*0f20*/  IADD3 R7, R6, R7, -R242 ;  /* 0x0000000706077210 */ /* 0x000fca0007ffe8f2 */
[----:B------:R-:W-:Y:S02]  /*0f30*/  VIADD R7, R7, 0x3f ;  /* 0x0000003f07077836 */ /* 0x000fe40000000000 */
[----:B----4-:R-:W-:-:S03]  /*0f40*/  IMAD.WIDE.U32 R12, R19, R2, RZ ;  /* 0x00000002130c7225 */ /* 0x010fc600078e00ff */
[----:B------:R-:W-:Y:S01]  /*0f50*/  SHF.R.S32.HI R240, RZ, 0x1f, R7 ;  /* 0x0000001ffff07819 */ /* 0x000fe20000011407 */
[----:B------:R-:W-:Y:S01]  /*0f60*/  @!P4 IMAD.IADD R10, R10, 0x1, -R9 ;  /* 0x000000010a0ac824 */ /* 0x000fe200078e0a09 */
[----:B------:R-:W-:Y:S01]  /*0f70*/  SEL R23, R16, R12, !P1 ;  /* 0x0000000c10177207 */ /* 0x000fe20004800000 */
[----:B------:R-:W-:Y:S01]  /*0f80*/  IMAD R12, R5, R214, RZ ;  /* 0x000000d6050c7224 */ /* 0x000fe200078e02ff */
[----:B------:R-:W-:Y:S02]  /*0f90*/  LEA.HI R240, R240, R7, RZ, 0x6 ;  /* 0x00000007f0f07211 */ /* 0x000fe400078f30ff */
[----:B------:R-:W-:Y:S01]  /*0fa0*/  ISETP.GE.U32.AND P6, PT, R10, R9, PT ;  /* 0x000000090a00720c */ /* 0x000fe20003fc6070 */
[----:B------:R-:W-:Y:S01]  /*0fb0*/  IMAD R10, R19, R3, RZ ;  /* 0x00000003130a7224 */ /* 0x000fe200078e02ff */
[----:B------:R-:W-:Y:S01]  /*0fc0*/  SHF.R.S32.HI R240, RZ, 0x6, R240 ;  /* 0x00000006fff07819 */ /* 0x000fe200000114f0 */
[----:B------:R-:W-:Y:S01]  /*0fd0*/  IMAD R5, R15, R31, R12 ;  /* 0x0000001f0f057224 */ /* 0x000fe200078e020c */
[----:B------:R-:W4:Y:S01]  /*0fe0*/  @P0 LDC.64 R6, c[0x0][0x250] ;  /* 0x00009400ff060b82 */ /* 0x000f220000000a00 */
[----:B------:R-:W-:Y:S01]  /*0ff0*/  LOP3.LUT R9, R211, R8, RZ, 0x3c, !PT ;  /* 0x00000008d3097212 */ /* 0x000fe200078e3cff */
[----:B------:R-:W-:Y:S01]  /*1000*/  @P1 IMAD.IADD R21, R13, 0x1, R10 ;  /* 0x000000010d151824 */ /* 0x000fe200078e020a */
[----:B------:R-:W-:-:S02]  /*1010*/  VIMNMX R240, R11, R240, PT ;  /* 0x000000f00bf07248 */ /* 0x000fc40003fe0100 */
[----:B------:R-:W-:Y:S01]  /*1020*/  IADD3 R22, R35, R5, RZ ;  /* 0x0000000523167210 */ /* 0x000fe20007ffe0ff */
[----:B------:R-:W-:Y:S01]  /*1030*/  IMAD R5, R39, R34, RZ ;  /* 0x0000002227057224 */ /* 0x000fe200078e02ff */
[----:B------:R-:W-:Y:S01]  /*1040*/  ISETP.GE.AND P3, PT, R9, RZ, PT ;  /* 0x000000ff0900720c */ /* 0x000fe20003f66270 */
[----:B------:R-:W5:Y:S01]  /*1050*/  @!P1 LDC.64 R10, c[0x0][0x418] ;  /* 0x00010600ff0a9b82 */ /* 0x000f620000000a00 */
[----:B------:R-:W-:Y:S01]  /*1060*/  @!P4 IADD3 R14, R14, 0x1, RZ ;  /* 0x000000010e0ec810 */ /* 0x000fe20007ffe0ff */
[----:B------:R-:W-:Y:S01]  /*1070*/  IMAD R22, R38, R22, R5 ;  /* 0x0000001626167224 */ /* 0x000fe200078e0205 */
[----:B------:R-:W-:Y:S01]  /*1080*/  ISETP.NE.AND P4, PT, R8, RZ, PT ;  /* 0x000000ff0800720c */ /* 0x000fe20003f85270 */
[----:B------:R-:W-:Y:S01]  /*1090*/  IMAD.WIDE.U32 R34, R38, R34, RZ ;  /* 0x0000002226227225 */ /* 0x000fe200078e00ff */
[----:B------:R-:W-:Y:S02]  /*10a0*/  @P6 IADD3 R14, R14, 0x1, RZ ;  /* 0x000000010e0e6810 */ /* 0x000fe40007ffe0ff */
[----:B------:R-:W-:Y:S01]  /*10b0*/  LEA R27, R240, 0xffffffc0, 0x6 ;  /* 0xffffffc0f01b7811 */ /* 0x000fe200078e30ff */
[----:B------:R-:W3:Y:S01]  /*10c0*/  @P1 LDC.64 R12, c[0x0][0x420] ;  /* 0x00010800ff0c1b82 */ /* 0x000ee20000000a00 */
[----:B------:R-:W-:Y:S01]  /*10d0*/  IMAD.IADD R22, R35, 0x1, R22 ;  /* 0x0000000123167824 */ /* 0x000fe200078e0216 */
[----:B------:R-:W-:Y:S01]  /*10e0*/  SEL R24, R34, R24, !P1 ;  /* 0x0000001822187207 */ /* 0x000fe20004800000 */
[----:B------:R-:W-:Y:S01]  /*10f0*/  @P1 IMAD.IADD R22, R25, 0x1, R4 ;  /* 0x0000000119161824 */ /* 0x000fe200078e0204 */
[----:B------:R-:W-:Y:S01]  /*1100*/  SHF.L.U32 R34, R214, 0x7, RZ ;  /* 0x00000007d6227819 */ /* 0x000fe200000006ff */
[----:B------:R-:W-:Y:S01]  /*1110*/  @!P3 IMAD.MOV R14, RZ, RZ, -R14 ;  /* 0x000000ffff0eb224 */ /* 0x000fe200078e0a0e */
[----:B------:R-:W-:-:S02]  /*1120*/  SHF.R.S32.HI R25, RZ, 0x1f, R27 ;  /* 0x0000001fff197819 */ /* 0x000fc4000001141b */
[----:B------:R-:W1:Y:S01]  /*1130*/  LDC.64 R4, c[0x0][0x488] ;  /* 0x00012200ff047b82 */ /* 0x000e620000000a00 */
[----:B------:R-:W-:Y:S01]  /*1140*/  @!P4 LOP3.LUT R14, RZ, R8, RZ, 0x33, !PT ;  /* 0x00000008ff0ec212 */ /* 0x000fe200078e33ff */
[----:B----4-:R-:W-:Y:S01]  /*1150*/  @P0 IMAD R16, R36, R7, RZ ;  /* 0x0000000724100224 */ /* 0x010fe200078e02ff */
[----:B------:R-:W-:Y:S01]  /*1160*/  SEL R34, R34, RZ, P5 ;  /* 0x000000ff22227207 */ /* 0x000fe20002800000 */
[----:B------:R-:W-:-:S03]  /*1170*/  @P0 IMAD.WIDE.U32 R36, R36, R6, RZ ;  /* 0x0000000624240225 */ /* 0x000fc600078e00ff */
[----:B------:R-:W-:Y:S01]  /*1180*/  IADD3 R34, P3, R27, R34, RZ ;  /* 0x000000221b227210 */ /* 0x000fe20007f7e0ff */
[----:B------:R-:W4:Y:S01]  /*1190*/  @P0 LDC.64 R8, c[0x0][0x248] ;  /* 0x00009200ff080b82 */ /* 0x000f220000000a00 */
[----:B-----5:R-:W-:Y:S01]  /*11a0*/  @!P1 IMAD R32, R15, R10, RZ ;  /* 0x0000000a0f209224 */ /* 0x020fe200078e02ff */
[----:B------:R-:W-:Y:S01]  /*11b0*/  @P0 IADD3 R16, R37, R16, RZ ;  /* 0x0000001025100210 */ /* 0x000fe20007ffe0ff */
[----:B------:R-:W-:Y:S01]  /*11c0*/  @!P1 IMAD.WIDE.U32 R42, R214, R10, RZ ;  /* 0x0000000ad62a9225 */ /* 0x000fe200078e00ff */
[----:B------:R-:W-:-:S03]  /*11d0*/  @P0 MOV R18, R36 ;  /* 0x0000002400120202 */ /* 0x000fc60000000f00 */
[----:B------:R-:W-:Y:S01]  /*11e0*/  IMAD.X R28, R25, 0x1, R28, P3 ;  /* 0x00000001191c7824 */ /* 0x000fe200018e061c */
[----:B--2---:R-:W-:Y:S01]  /*11f0*/  ISETP.NE.AND P3, PT, R20, RZ, PT ;  /* 0x000000ff1400720c */ /* 0x004fe20003f65270 */
[----:B---3--:R-:W-:-:S04]  /*1200*/  @P1 IMAD.WIDE.U32 R36, R19, R12, RZ ;  /* 0x0000000c13241225 */ /* 0x008fc800078e00ff */
[C---:B------:R-:W-:Y:S02]  /*1210*/  @!P1 IMAD R12, R214.reuse, R11, R32 ;  /* 0x0000000bd60c9224 */ /* 0x040fe400078e0220 */
[----:B------:R-:W-:Y:S02]  /*1220*/  @P2 IMAD R32, R214, R33, RZ ;  /* 0x00000021d6202224 */ /* 0x000fe400078e02ff */
[----:B------:R-:W-:Y:S02]  /*1230*/  @P1 IMAD R11, R19, R13, R37 ;  /* 0x0000000d130b1224 */ /* 0x000fe400078e0225 */
[----:B------:R-:W-:Y:S01]  /*1240*/  IMAD R41, R39, R34, RZ ;  /* 0x0000002227297224 */ /* 0x000fe200078e02ff */
[----:B------:R-:W-:Y:S01]  /*1250*/  @P2 SEL R10, R32, R19, !P1 ;  /* 0x00000013200a2207 */ /* 0x000fe20004800000 */
[----:B------:R-:W-:Y:S02]  /*1260*/  @!P1 IMAD.IADD R11, R43, 0x1, R12 ;  /* 0x000000012b0b9824 */ /* 0x000fe400078e020c */
[----:B-1----:R-:W-:-:S04]  /*1270*/  IMAD.WIDE.U32 R12, R17, R4, RZ ;  /* 0x00000004110c7225 */ /* 0x002fc800078e00ff */
[----:B------:R-:W-:Y:S01]  /*1280*/  @P0 IMAD.IADD R4, R241, 0x1, R244 ;  /* 0x00000001f1040824 */ /* 0x000fe200078e02f4 */
[----:B------:R-:W-:Y:S01]  /*1290*/  SEL R37, R12, RZ, P3 ;  /* 0x000000ff0c257207 */ /* 0x000fe20001800000 */
[----:B------:R-:W-:Y:S01]  /*12a0*/  IMAD R41, R38, R28, R41 ;  /* 0x0000001c26297224 */ /* 0x000fe200078e0229 */
[----:B------:R-:W-:Y:S01]  /*12b0*/  @P1 MOV R28, R36 ;  /* 0x00000024001c1202 */ /* 0x000fe20000000f00 */
[----:B------:R-:W-:Y:S01]  /*12c0*/  @P2 IMAD R30, R211, R30, R10 ;  /* 0x0000001ed31e2224 */ /* 0x000fe200078e020a */
[----:B------:R-:W-:Y:S01]  /*12d0*/  @!P1 MOV R28, R42 ;  /* 0x0000002a001c9202 */ /* 0x000fe20000000f00 */
[----:B------:R-:W-:Y:S01]  /*12e0*/  IMAD R5, R17, R5, R13 ;  /* 0x0000000511057224 */ /* 0x000fe200078e020d */
[----:B------:R-:W-:Y:S01]  /*12f0*/  SHF.R.S32.HI R13, RZ, 0x1f, R229 ;  /* 0x0000001fff0d7819 */ /* 0x000fe200000114e5 */
[----:B------:R-:W-:Y:S02]  /*1300*/  @!P2 IMAD R10, R214, R26, R211 ;  /* 0x0000001ad60aa224 */ /* 0x000fe400078e02d3 */
[----:B------:R-:W-:-:S02]  /*1310*/  IMAD R39, R211, R29, RZ ;  /* 0x0000001dd3277224 */ /* 0x000fc400078e02ff */
[C---:B----4-:R-:W-:Y:S02]  /*1320*/  @P0 IMAD R17, R4.reuse, R9, RZ ;  /* 0x0000000904110224 */ /* 0x050fe400078e02ff */
[----:B------:R-:W-:Y:S01]  /*1330*/  @P0 IMAD.WIDE.U32 R42, R4, R8, RZ ;  /* 0x00000008042a0225 */ /* 0x000fe200078e00ff */
[----:B------:R-:W-:-:S03]  /*1340*/  SHF.R.S32.HI R32, RZ, 0x1f, R39 ;  /* 0x0000001fff207819 */ /* 0x000fc60000011427 */
[----:B------:R-:W-:Y:S01]  /*1350*/  @!P2 IMAD R30, R10, R33, RZ ;  /* 0x000000210a1ea224 */ /* 0x000fe200078e02ff */
[----:B------:R-:W-:Y:S01]  /*1360*/  SHF.R.S32.HI R10, RZ, 0x1f, R211 ;  /* 0x0000001fff0a7819 */ /* 0x000fe200000114d3 */
[----:B------:R-:W-:Y:S01]  /*1370*/  IMAD.WIDE.U32 R34, R38, R34, RZ ;  /* 0x0000002226227225 */ /* 0x000fe200078e00ff */
[----:B------:R-:W-:Y:S02]  /*1380*/  @P0 IADD3 R17, R43, R17, RZ ;  /* 0x000000112b110210 */ /* 0x000fe40007ffe0ff */
[----:B------:R-:W-:Y:S02]  /*1390*/  SEL R33, R5, RZ, P3 ;  /* 0x000000ff05217207 */ /* 0x000fe40001800000 */
        /* <DEDUP_REMOVED lines=14> */
.L_x_300:
        /* <DEDUP_REMOVED lines=13> */
.L_x_301:
        /* <DEDUP_REMOVED lines=10> */
.L_x_302:
[----:B------:R-:W-:-:S04]  /*15f0*/  IMAD R36, R214, R26, R211 ;  /* 0x0000001ad6247224 */ /* 0x000fc800078e02d3 */
[----:B------:R-:W-:-:S07]  /*1600*/  IMAD R36, R36, R31, RZ ;  /* 0x0000001f24247224 */ /* 0x000fce00078e02ff */
.L_x_303:
[----:B------:R-:W1:Y:S01]  /*1610*/  S2R R19, SR_TID.X ;  /* 0x0000000000137919 */ /* 0x000e620000002100 */
[----:B------:R-:W2:Y:S01]  /*1620*/  LDC.64 R4, c[0x0][0x420] ;  /* 0x00010800ff047b82 */ /* 0x000ea20000000a00 */
[----:B------:R-:W-:Y:S01]  /*1630*/  IMAD R26, R29, R26, RZ ;  /* 0x0000001a1d1a7224 */ /* 0x000fe200078e02ff */
[----:B------:R-:W-:Y:S01]  /*1640*/  IADD3 R40, P4, R212, R28, RZ ;  /* 0x0000001cd4287210 */ /* 0x000fe20007f9e0ff */
[----:B------:R-:W-:Y:S01]  /*1650*/  ULDC UR4, c[0x0][0x398] ;  /* 0x0000e60000047ab9 */ /* 0x000fe20000000800 */
[----:B------:R-:W-:Y:S01]  /*1660*/  SHF.R.S32.HI R213, RZ, 0x1f, R212 ;  /* 0x0000001fffd57819 */ /* 0x000fe200000114d4 */
[----:B------:R-:W-:Y:S01]  /*1670*/  IMAD.SHL.U32 R29, R26, 0x40, RZ ;  /* 0x000000401a1d7824 */ /* 0x000fe200078e00ff */
[----:B------:R-:W-:Y:S01]  /*1680*/  ULDC.64 UR6, c[0x0][0x428] ;  /* 0x00010a0000067ab9 */ /* 0x000fe20000000a00 */
[C---:B------:R-:W-:Y:S01]  /*1690*/  IMAD.IADD R36, R27.reuse, 0x1, R36 ;  /* 0x000000011b247824 */ /* 0x040fe200078e0224 */
[----:B------:R-:W-:Y:S01]  /*16a0*/  ULDC.64 UR8, c[0x0][0x210] ;  /* 0x0000840000087ab9 */ /* 0x000fe20000000a00 */
[----:B------:R-:W-:Y:S01]  /*16b0*/  IMAD.IADD R30, R27, 0x1, R30 ;  /* 0x000000011b1e7824 */ /* 0x000fe200078e021e */
[----:B------:R-:W-:Y:S01]  /*16c0*/  IADD3 R34, P2, P1, R34, R29, R39 ;  /* 0x0000001d22227210 */ /* 0x000fe2000795e027 */
[----:B------:R-:W-:Y:S01]  /*16d0*/  BSSY B1, `(.L_x_299) ;  /* 0x0000727000017945 */ /* 0x000fe20003800000 */
[----:B------:R-:W-:-:S04]  /*16e0*/  SHF.R.S32.HI R31, RZ, 0x1f, R29 ;  /* 0x0000001fff1f7819 */ /* 0x000fc8000001141d */
[----:B------:R-:W-:Y:S01]  /*16f0*/  IADD3.X R32, R41, R31, R32, P2, P1 ;  /* 0x0000001f29207210 */ /* 0x000fe200017e2420 */
[----:B------:R-:W-:Y:S01]  /*1700*/  IMAD.X R41, R213, 0x1, R11, P4 ;  /* 0x00000001d5297824 */ /* 0x000fe200020e060b */
[----:B------:R-:W-:Y:S02]  /*1710*/  IADD3 R24, P2, P1, R37, R34, R24 ;  /* 0x0000002225187210 */ /* 0x000fe4000795e018 */
[----:B------:R-:W-:Y:S02]  /*1720*/  IADD3 R34, -R242, R243, R229 ;  /* 0x000000f3f2227210 */ /* 0x000fe40007ffe1e5 */
[----:B------:R-:W-:Y:S01]  /*1730*/  IADD3 R31, P4, R210, R27, RZ ;  /* 0x0000001bd21f7210 */ /* 0x000fe20007f9e0ff */
[----:B--2---:R-:W-:Y:S01]  /*1740*/  IMAD R28, R25, R4, RZ ;  /* 0x00000004191c7224 */ /* 0x004fe200078e02ff */
[----:B------:R-:W-:Y:S01]  /*1750*/  SHF.R.S32.HI R11, RZ, 0x1f, R210 ;  /* 0x0000001fff0b7819 */ /* 0x000fe200000114d2 */
[----:B------:R-:W-:Y:S01]  /*1760*/  VIADD R34, R34, -UR4 ;  /* 0x8000000422227c36 */ /* 0x000fe20008000000 */
[----:B------:R-:W-:Y:S01]  /*1770*/  IADD3.X R22, R33, R32, R22, P2, P1 ;  /* 0x0000002021167210 */ /* 0x000fe200017e2416 */
[----:B------:R-:W-:Y:S01]  /*1780*/  IMAD R28, R27, R5, R28 ;  /* 0x000000051b1c7224 */ /* 0x000fe200078e021c */
[----:B------:R-:W-:Y:S01]  /*1790*/  IADD3.X R25, R11, R25, RZ, P4, !PT ;  /* 0x000000190b197210 */ /* 0x000fe200027fe4ff */
[----:B------:R-:W-:Y:S01]  /*17a0*/  IMAD.WIDE.U32 R40, R27, R4, R40 ;  /* 0x000000041b287225 */ /* 0x000fe200078e0028 */
[----:B-1----:R-:W-:-:S02]  /*17b0*/  SHF.R.S32.HI R38, RZ, 0x1f, R19 ;  /* 0x0000001fff267819 */ /* 0x002fc40000011413 */
[----:B------:R-:W-:Y:S01]  /*17c0*/  SHF.R.S32.HI R27, RZ, 0x1f, R34 ;  /* 0x0000001fff1b7819 */ /* 0x000fe20000011422 */
[----:B------:R-:W-:Y:S01]  /*17d0*/  IMAD.IADD R41, R41, 0x1, R28 ;  /* 0x0000000129297824 */ /* 0x000fe200078e021c */
[----:B------:R-:W-:Y:S01]  /*17e0*/  LEA.HI R29, R38, R19, RZ, 0x5 ;  /* 0x00000013261d7211 */ /* 0x000fe200078f28ff */
[----:B------:R-:W-:Y:S01]  /*17f0*/  IMAD R32, R10, UR6, RZ ;  /* 0x000000060a207c24 */ /* 0x000fe2000f8e02ff */
[----:B------:R-:W-:Y:S01]  /*1800*/  LEA.HI R27, R27, R34, RZ, 0x6 ;  /* 0x000000221b1b7211 */ /* 0x000fe200078f30ff */
[----:B------:R-:W-:Y:S01]  /*1810*/  IMAD.WIDE.U32 R34, R31, R2, R212 ;  /* 0x000000021f227225 */ /* 0x000fe200078e00d4 */
[----:B------:R-:W-:Y:S02]  /*1820*/  LOP3.LUT R38, R29, 0xffffffe0, RZ, 0xc0, !PT ;  /* 0xffffffe01d267812 */ /* 0x000fe400078ec0ff */
[----:B------:R-:W-:Y:S01]  /*1830*/  SHF.R.S32.HI R29, RZ, 0x5, R29 ;  /* 0x00000005ff1d7819 */ /* 0x000fe2000001141d */
[----:B------:R-:W-:Y:S01]  /*1840*/  IMAD.WIDE.U32 R40, R211, UR6, R40 ;  /* 0x00000006d3287c25 */ /* 0x000fe2000f8e0028 */
[----:B------:R-:W-:-:S03]  /*1850*/  SHF.R.S32.HI R227, RZ, 0x6, R27 ;  /* 0x00000006ffe37819 */ /* 0x000fc6000001141b */
[----:B------:R-:W-:Y:S01]  /*1860*/  IMAD.IADD R19, R19, 0x1, -R38 ;  /* 0x0000000113137824 */ /* 0x000fe200078e0a26 */
[----:B------:R-:W-:Y:S01]  /*1870*/  VIMNMX R227, RZ, R227, !PT ;  /* 0x000000e3ffe37248 */ /* 0x000fe20007fe0100 */
[----:B------:R-:W1:Y:S02]  /*1880*/  LDC.64 R38, c[0x0][0x478] ;  /* 0x00011e00ff267b82 */ /* 0x000e640000000a00 */
[----:B------:R-:W-:Y:S01]  /*1890*/  IMAD R19, R29, R26, R19 ;  /* 0x0000001a1d137224 */ /* 0x000fe200078e0213 */
[----:B------:R-:W-:Y:S01]  /*18a0*/  ISETP.GT.AND P4, PT, R240, R227, PT ;  /* 0x000000e3f000720c */ /* 0x000fe20003f84270 */
[----:B------:R-:W-:Y:S02]  /*18b0*/  IMAD R26, R25, R2, RZ ;  /* 0x00000002191a7224 */ /* 0x000fe400078e02ff */
[----:B------:R-:W-:Y:S01]  /*18c0*/  IMAD R25, R211, UR7, R32 ;  /* 0x00000007d3197c24 */ /* 0x000fe2000f8e0220 */
[----:B------:R-:W-:Y:S01]  /*18d0*/  IADD3 R24, P1, R19, R24, RZ ;  /* 0x0000001813187210 */ /* 0x000fe20007f3e0ff */
[----:B------:R-:W2:Y:S01]  /*18e0*/  LDC.64 R28, c[0x0][0x2b0] ;  /* 0x0000ac00ff1c7b82 */ /* 0x000ea20000000a00 */
[----:B------:R-:W-:Y:S01]  /*18f0*/  ULDC.64 UR6, c[0x0][0x400] ;  /* 0x0001000000067ab9 */ /* 0x000fe20000000a00 */
[----:B------:R-:W-:Y:S01]  /*1900*/  IMAD R26, R31, R3, R26 ;  /* 0x000000031f1a7224 */ /* 0x000fe200078e021a */
[----:B------:R-:W-:Y:S01]  /*1910*/  LEA.HI.X.SX32 R19, R19, R22, 0x1, P1 ;  /* 0x0000001613137211 */ /* 0x000fe200008f0eff */
[----:B------:R-:W-:Y:S01]  /*1920*/  IMAD.IADD R41, R41, 0x1, R25 ;  /* 0x0000000129297824 */ /* 0x000fe200078e0219 */
[----:B------:R-:W-:Y:S01]  /*1930*/  LEA R246, P1, R24, UR6, 0x2 ;  /* 0x0000000618f67c11 */ /* 0x000fe2000f8210ff */
[----:B------:R-:W-:Y:S01]  /*1940*/  VIADD R240, R240, 0xffffffff ;  /* 0xfffffffff0f07836 */ /* 0x000fe20000000000 */
[----:B------:R-:W-:-:S02]  /*1950*/  IADD3 R32, P2, R23, R34, RZ ;  /* 0x0000002217207210 */ /* 0x000fc40007f5e0ff */
[----:B------:R-:W-:Y:S01]  /*1960*/  LEA.HI.X R247, R24, UR7, R19, 0x2, P1 ;  /* 0x0000000718f77c11 */ /* 0x000fe200088f1413 */
[----:B------:R-:W-:Y:S01]  /*1970*/  ULDC.64 UR6, c[0x0][0x258] ;  /* 0x0000960000067ab9 */ /* 0x000fe20000000a00 */
[----:B------:R-:W-:Y:S01]  /*1980*/  IADD3.X R33, R21, R35, R26, P2, !PT ;  /* 0x0000002315217210 */ /* 0x000fe200017fe41a */
[----:B------:R-:W-:Y:S02]  /*1990*/  IMAD R22, R10, UR6, RZ ;  /* 0x000000060a167c24 */ /* 0x000fe4000f8e02ff */
[----:B------:R-:W-:Y:S02]  /*19a0*/  IMAD R21, R11, R4, RZ ;  /* 0x000000040b157224 */ /* 0x000fe400078e02ff */
[C---:B------:R-:W-:Y:S02]  /*19b0*/  IMAD R19, R211.reuse, UR7, R22 ;  /* 0x00000007d3137c24 */ /* 0x040fe4000f8e0216 */
[----:B------:R-:W-:Y:S01]  /*19c0*/  IMAD.WIDE.U32 R24, R211, UR6, R32 ;  /* 0x00000006d3187c25 */ /* 0x000fe2000f8e0020 */
[----:B------:R-:W-:-:S03]  /*19d0*/  ULDC.64 UR6, c[0x0][0x3e0] ;  /* 0x0000f80000067ab9 */ /* 0x000fc60000000a00 */
[----:B------:R-:W-:Y:S01]  /*19e0*/  IMAD R21, R210, R5, R21 ;  /* 0x00000005d2157224 */ /* 0x000fe200078e0215 */
[----:B------:R-:W-:Y:S01]  /*19f0*/  LEA R250, P2, R24, UR8, 0x1 ;  /* 0x0000000818fa7c11 */ /* 0x000fe2000f8408ff */
[----:B------:R-:W-:-:S04]  /*1a00*/  IMAD.WIDE.U32 R26, R210, R4, R40 ;  /* 0x00000004d21a7225 */ /* 0x000fc800078e0028 */
[----:B------:R-:W-:Y:S01]  /*1a10*/  IMAD.IADD R19, R25, 0x1, R19 ;  /* 0x0000000119137824 */ /* 0x000fe200078e0213 */
[----:B------:R-:W-:Y:S01]  /*1a20*/  IADD3 R21, R27, R21, RZ ;  /* 0x000000151b157210 */ /* 0x000fe20007ffe0ff */
[----:B-1----:R-:W-:Y:S01]  /*1a30*/  IMAD.WIDE R230, R36, 0x4, R38 ;  /* 0x0000000424e67825 */ /* 0x002fe200078e0226 */
[----:B------:R-:W-:Y:S02]  /*1a40*/  LEA R248, P1, R26, UR6, 0x1 ;  /* 0x000000061af87c11 */ /* 0x000fe4000f8208ff */
[----:B------:R-:W-:Y:S01]  /*1a50*/  LEA.HI.X R251, R24, UR9, R19, 0x1, P2 ;  /* 0x0000000918fb7c11 */ /* 0x000fe200090f0c13 */
[----:B--2---:R-:W-:Y:S01]  /*1a60*/  IMAD.WIDE R232, R30, 0x4, R28 ;  /* 0x000000041ee87825 */ /* 0x004fe200078e021c */
[----:B------:R-:W-:Y:S01]  /*1a70*/  LEA.HI.X R249, R26, UR7, R21, 0x1, P1 ;  /* 0x000000071af97c11 */ /* 0x000fe200088f0c15 */
[----:B------:R-:W-:Y:S08]  /*1a80*/  @P4 BRA `(.L_x_304) ;  /* 0x0000000800284947 */ /* 0x000ff00003800000 */
[----:B------:R-:W1:Y:S01]  /*1a90*/  @P0 LDC.64 R2, c[0x0][0x458] ;  /* 0x00011600ff020b82 */ /* 0x000e620000000a00 */
[CC--:B------:R-:W-:Y:S02]  /*1aa0*/  @P0 IADD3 R6, R241.reuse, R244.reuse, RZ ;  /* 0x000000f4f1060210 */ /* 0x0c0fe40007ffe0ff */
[----:B------:R-:W-:-:S05]  /*1ab0*/  @P0 IADD3 R16, R241, R244, RZ ;  /* 0x000000f4f1100210 */ /* 0x000fca0007ffe0ff */
[----:B------:R-:W2:Y:S01]  /*1ac0*/  @P0 LDC.64 R4, c[0x0][0x450] ;  /* 0x00011400ff040b82 */ /* 0x000ea20000000a00 */
[C---:B-1----:R-:W-:Y:S02]  /*1ad0*/  @P0 IMAD R12, R6.reuse, R3, RZ ;  /* 0x00000003060c0224 */ /* 0x042fe400078e02ff */
[----:B------:R-:W-:-:S05]  /*1ae0*/  @P0 IMAD.WIDE.U32 R6, R6, R2, RZ ;  /* 0x0000000206060225 */ /* 0x000fca00078e00ff */
[----:B------:R-:W-:Y:S01]  /*1af0*/  @P0 IADD3 R12, R7, R12, RZ ;  /* 0x0000000c070c0210 */ /* 0x000fe20007ffe0ff */
[C---:B--2---:R-:W-:Y:S01]  /*1b00*/  @P0 IMAD R8, R16.reuse, R5, RZ ;  /* 0x0000000510080224 */ /* 0x044fe200078e02ff */
[----:B------:R-:W-:Y:S01]  /*1b10*/  @P0 MOV R14, R6 ;  /* 0x00000006000e0202 */ /* 0x000fe20000000f00 */
[----:B------:R-:W-:-:S05]  /*1b20*/  @P0 IMAD.WIDE.U32 R16, R16, R4, RZ ;  /* 0x0000000410100225 */ /* 0x000fca00078e00ff */
[----:B------:R-:W-:Y:S01]  /*1b30*/  @P0 IADD3 R8, R17, R8, RZ ;  /* 0x0000000811080210 */ /* 0x000fe20007ffe0ff */
        /* <DEDUP_REMOVED lines=12> */
.L_x_305:
        /* <DEDUP_REMOVED lines=12> */
.L_x_306:
[-C--:B------:R-:W-:Y:S01]  /*1cc0*/  IMAD R6, R13, R4.reuse, RZ ;  /* 0x000000040d067224 */ /* 0x080fe200078e02ff */
[----:B------:R-:W-:Y:S01]  /*1cd0*/  ULDC.64 UR6, c[0x0][0x468] ;  /* 0x00011a0000067ab9 */ /* 0x000fe20000000a00 */
[----:B------:R-:W-:Y:S01]  /*1ce0*/  IMAD.WIDE.U32 R18, R229, R4, R212 ;  /* 0x00000004e5127225 */ /* 0x000fe200078e00d4 */
[----:B------:R-:W-:Y:S03]  /*1cf0*/  BSSY B0, `(.L_x_307) ;  /* 0x000001d000007945 */ /* 0x000fe60003800000 */
[----:B------:R-:W-:Y:S01]  /*1d00*/  IMAD R9, R217, -0x40, R242 ;  /* 0xffffffc0d9097824 */ /* 0x000fe200078e02f2 */
[----:B------:R-:W-:Y:S01]  /*1d10*/  IADD3 R16, P0, R16, R18, RZ ;  /* 0x0000001210107210 */ /* 0x000fe20007f1e0ff */
[----:B------:R-:W-:Y:S01]  /*1d20*/  IMAD R7, R229, R5, R6 ;  /* 0x00000005e5077224 */ /* 0x000fe200078e0206 */
[C---:B------:R-:W-:Y:S02]  /*1d30*/  IADD3 R6, R210.reuse, 0x20, RZ ;  /* 0x00000020d2067810 */ /* 0x040fe40007ffe0ff */
[----:B------:R-:W-:-:S02]  /*1d40*/  ISETP.GE.AND P4, PT, R210, R9, PT ;  /* 0x00000009d200720c */ /* 0x000fc40003f86270 */
[----:B------:R-:W-:Y:S01]  /*1d50*/  IADD3.X R17, R8, R19, R7, P0, !PT ;  /* 0x0000001308117210 */ /* 0x000fe200007fe407 */
[----:B------:R-:W-:Y:S01]  /*1d60*/  IMAD R8, R10, UR6, RZ ;  /* 0x000000060a087c24 */ /* 0x000fe2000f8e02ff */
[----:B------:R-:W-:-:S03]  /*1d70*/  ISETP.GE.AND P3, PT, R6, R9, PT ;  /* 0x000000090600720c */ /* 0x000fc60003f66270 */
        /* <DEDUP_REMOVED lines=9> */
[----:B------:R-:W-:Y:S01]  /*1e10*/  IMAD R6, R210, R5, R6 ;  /* 0x00000005d2067224 */ /* 0x000fe200078e0206 */
        /* <DEDUP_REMOVED lines=10> */
.L_x_308:
[----:B------:R-:W-:Y:S05]  /*1ec0*/  BSYNC B0 ;  /* 0x0000000000007941 */ /* 0x000fea0003800000 */
.L_x_307:
[----:B------:R-:W-:Y:S04]  /*1ed0*/  BSSY B0, `(.L_x_309) ;  /* 0x0000014000007945 */ /* 0x000fe80003800000 */
        /* <DEDUP_REMOVED lines=19> */
.L_x_310:
[----:B------:R-:W-:Y:S05]  /*2010*/  BSYNC B0 ;  /* 0x0000000000007941 */ /* 0x000fea0003800000 */
.L_x_309:
[-C--:B------:R-:W-:Y:S01]  /*2020*/  IMAD.WIDE.U32 R6, R229, R2.reuse, R212 ;  /* 0x00000002e5067225 */ /* 0x080fe200078e00d4 */
[----:B------:R-:W-:Y:S01]  /*2030*/  ULDC.64 UR6, c[0x0][0x470] ;  /* 0x00011c0000067ab9 */ /* 0x000fe20000000a00 */
[----:B------:R-:W-:Y:S02]  /*2040*/  BSSY B0, `(.L_x_311) ;  /* 0x000001a000007945 */ /* 0x000fe40003800000 */
[----:B--2---:R-:W-:Y:S01]  /*2050*/  IMAD R4, R13, R2, RZ ;  /* 0x000000020d047224 */ /* 0x004fe200078e02ff */
        /* <DEDUP_REMOVED lines=24> */
.L_x_312:
[----:B------:R-:W-:Y:S05]  /*21e0*/  BSYNC B0 ;  /* 0x0000000000007941 */ /* 0x000fea0003800000 */
.L_x_311:
        /* <DEDUP_REMOVED lines=8> */
[----:B------:R-:W-:-:S04]  /*2270*/  IMAD.WIDE.U32 R6, R4, R2, R6 ;  /* 0x0000000204067225 */ /* 0x000fc800078e0006 */
[----:B------:R-:W-:Y:S01]  /*2280*/  IMAD R11, R11, R2, RZ ;  /* 0x000000020b0b7224 */ /* 0x000fe200078e02ff */
[----:B------:R-:W-:-:S03]  /*2290*/  LEA R2, P2, R6, UR6, 0x1 ;  /* 0x0000000606027c11 */ /* 0x000fc6000f8408ff */
[----:B------:R-:W-:-:S04]  /*22a0*/  IMAD R11, R4, R3, R11 ;  /* 0x00000003040b7224 */ /* 0x000fc800078e020b */
[----:B------:R-:W-:-:S05]  /*22b0*/  IMAD.IADD R11, R7, 0x1, R11 ;  /* 0x00000001070b7824 */ /* 0x000fca00078e020b */
[----:B------:R-:W-:-:S05]  /*22c0*/  LEA.HI.X R3, R6, UR7, R11, 0x1, P2 ;  /* 0x0000000706037c11 */ /* 0x000fca00090f0c0b */
[----:B------:R3:W-:Y:S04]  /*22d0*/  @!P1 STG.E.128 desc[UR14][R2.64], RZ ;  /* 0x000000ff02009986 */ /* 0x0007e8000c101d0e */
[----:B------:R3:W-:Y:S01]  /*22e0*/  @!P0 STG.E.128 desc[UR14][R2.64+0x80], RZ ;  /* 0x000080ff02008986 */ /* 0x0007e2000c101d0e */
[----:B------:R-:W-:-:S13]  /*22f0*/  ISETP.GE.AND P0, PT, R215, UR4, PT ;  /* 0x00000004d7007c0c */ /* 0x000fda000bf06270 */
[----:B------:R-:W-:Y:S05]  /*2300*/  @P0 BRA `(.L_x_313) ;  /* 0x00000064008c0947 */ /* 0x000fea0003800000 */
[----:B------:R4:W-:Y:S01]  /*2310*/  STG.E.128 desc[UR14][R2.64+0x100], RZ ;  /* 0x000100ff02007986 */ /* 0x0009e2000c101d0e */
[----:B------:R-:W-:Y:S05]  /*2320*/  BRA `(.L_x_313) ;  /* 0x0000006400847947 */ /* 0x000fea0003800000 */
.L_x_304:
[----:B------:R-:W-:Y:S01]  /*2330*/  @P3 BAR.SYNC.DEFER_BLOCKING 0x0 ;  /* 0x0000000000003b1d */ /* 0x000fe20000010000 */
[C---:B------:R-:W-:Y:S01]  /*2340*/  IMAD R10, R240.reuse, -0x40, R243 ;  /* 0xffffffc0f00a7824 */ /* 0x040fe200078e02f3 */
[----:B------:R-:W-:Y:S01]  /*2350*/  LEA.HI R23, R240, R240, RZ, 0x1 ;  /* 0x000000f0f0177211 */ /* 0x000fe200078f08ff */
[----:B------:R-:W-:-:S03]  /*2360*/  VIADD R15, R210, 0x20 ;  /* 0x00000020d20f7836 */ /* 0x000fc60000000000 */
[-C--:B------:R-:W-:Y:S01]  /*2370*/  ISETP.GE.AND P5, PT, R210, R10.reuse, PT ;  /* 0x0000000ad200720c */ /* 0x080fe20003fa6270 */
[----:B------:R-:W-:Y:S01]  /*2380*/  BSSY B0, `(.L_x_314) ;  /* 0x000001c000007945 */ /* 0x000fe20003800000 */
        /* <DEDUP_REMOVED lines=27> */
.L_x_315:
[----:B------:R-:W-:Y:S05]  /*2540*/  BSYNC B0 ;  /* 0x0000000000007941 */ /* 0x000fea0003800000 */
.L_x_314:
[----:B------:R4:W-:Y:S01]  /*2550*/  @P4 STS.128 [R219+0xd000], RZ ;  /* 0x00d000ffdb004388 */ /* 0x0009e20000000c00 */
[----:B------:R-:W-:Y:S01]  /*2560*/  ISETP.NE.AND P0, PT, R22, 0x1, PT ;  /* 0x000000011600780c */ /* 0x000fe20003f05270 */
[----:B------:R-:W-:Y:S01]  /*2570*/  VIADD R22, R209, 0x3000 ;  /* 0x00003000d1167836 */ /* 0x000fe20000000000 */
[----:B------:R-:W-:Y:S01]  /*2580*/  BSSY B0, `(.L_x_316) ;  /* 0x0000023000007945 */ /* 0x000fe20003800000 */
[----:B------:R4:W-:Y:S03]  /*2590*/  @P4 STS.128 [R219+0xf000], RZ ;  /* 0x00f000ffdb004388 */ /* 0x0009e60000000c00 */
[----:B------:R-:W-:Y:S01]  /*25a0*/  SEL R239, R22, R209, !P0 ;  /* 0x000000d116ef7207 */ /* 0x000fe20004000000 */
[----:B------:R4:W-:Y:S01]  /*25b0*/  @P4 STS.128 [R219+0x11000], RZ ;  /* 0x011000ffdb004388 */ /* 0x0009e20000000c00 */
[----:B------:R-:W-:Y:S05]  /*25c0*/  @P4 BRA `(.L_x_317) ;  /* 0x0000000000784947 */ /* 0x000fea0003800000 */
        /* <DEDUP_REMOVED lines=30> */
.L_x_317:
[----:B------:R-:W-:Y:S05]  /*27b0*/  BSYNC B0 ;  /* 0x0000000000007941 */ /* 0x000fea0003800000 */
.L_x_316:
        /* <DEDUP_REMOVED lines=16> */
.L_x_319:
        /* <DEDUP_REMOVED lines=29> */
.L_x_320:
[----:B------:R-:W-:Y:S05]  /*2a90*/  BSYNC B0 ;  /* 0x0000000000007941 */ /* 0x000fea0003800000 */
.L_x_318:
        /* <DEDUP_REMOVED lines=17> */
.L_x_322:
        /* <DEDUP_REMOVED lines=37> */
.L_x_323:
[----:B------:R-:W-:Y:S05]  /*2e00*/  BSYNC B0 ;  /* 0x0000000000007941 */ /* 0x000fea0003800000 */
.L_x_321:
[----:B-1----:R-:W-:Y:S01]  /*2e10*/  IMAD R2, R217, -0x40, R242 ;  /* 0xffffffc0d9027824 */ /* 0x002fe200078e02f2 */
[----:B------:R-:W-:Y:S01]  /*2e20*/  ULDC.64 UR6, c[0x0][0x260] ;  /* 0x0000980000067ab9 */ /* 0x000fe20000000a00 */
[-C--:B------:R-:W-:Y:S01]  /*2e30*/  IMAD R4, R13, R8.reuse, RZ ;  /* 0x000000080d047224 */ /* 0x080fe200078e02ff */
[----:B------:R-:W-:Y:S01]  /*2e40*/  BSSY B0, `(.L_x_324) ;  /* 0x0000038000007945 */ /* 0x000fe20003800000 */
[----:B------:R-:W-:Y:S01]  /*2e50*/  IMAD.WIDE.U32 R22, R229, R8, R212 ;  /* 0x00000008e5167225 */ /* 0x000fe200078e00d4 */
[-C--:B------:R-:W-:Y:S02]  /*2e60*/  ISETP.GE.AND P1, PT, R210, R2.reuse, PT ;  /* 0x00000002d200720c */ /* 0x080fe40003f26270 */
[----:B------:R-:W-:Y:S01]  /*2e70*/  ISETP.GE.AND P4, PT, R15, R2, PT ;  /* 0x000000020f00720c */ /* 0x000fe20003f86270 */
[----:B------:R-:W-:Y:S01]  /*2e80*/  IMAD R4, R229, R9, R4 ;  /* 0x00000009e5047224 */ /* 0x000fe200078e0204 */
[----:B------:R-:W-:Y:S01]  /*2e90*/  IADD3 R22, P2, R20, R22, RZ ;  /* 0x0000001614167210 */ /* 0x000fe20007f5e0ff */
[-C--:B------:R-:W-:Y:S01]  /*2ea0*/  IMAD R20, R13, R6.reuse, RZ ;  /* 0x000000060d147224 */ /* 0x080fe200078e02ff */
[----:B------:R-:W-:Y:S01]  /*2eb0*/  IADD3 R13, R207, 0x8, RZ ;  /* 0x00000008cf0d7810 */ /* 0x000fe20007ffe0ff */
[----:B------:R-:W-:Y:S01]  /*2ec0*/  IMAD.WIDE.U32 R24, R229, R6, R212 ;  /* 0x00000006e5187225 */ /* 0x000fe200078e00d4 */
[----:B------:R-:W-:-:S03]  /*2ed0*/  IADD3.X R23, R17, R23, R4, P2, !PT ;  /* 0x0000001711177210 */ /* 0x000fc600017fe404 */
[----:B------:R-:W-:Y:S01]  /*2ee0*/  IMAD R5, R12, UR6, RZ ;  /* 0x000000060c057c24 */ /* 0x000fe2000f8e02ff */
[----:B------:R-:W-:Y:S01]  /*2ef0*/  IADD3 R18, P2, R18, R24, RZ ;  /* 0x0000001812127210 */ /* 0x000fe20007f5e0ff */
[----:B------:R1:W-:Y:S01]  /*2f00*/  @P1 STS.128 [R219+0x12000], RZ ;  /* 0x012000ffdb001388 */ /* 0x0003e20000000c00 */
[----:B------:R-:W-:Y:S02]  /*2f10*/  IMAD R3, R229, R7, R20 ;  /* 0x00000007e5037224 */ /* 0x000fe400078e0214 */
[C---:B------:R-:W-:Y:S01]  /*2f20*/  IMAD R5, R14.reuse, UR7, R5 ;  /* 0x000000070e057c24 */ /* 0x040fe2000f8e0205 */
[----:B------:R1:W-:Y:S01]  /*2f30*/  @P1 STS.128 [R219+0x14000], RZ ;  /* 0x014000ffdb001388 */ /* 0x0003e20000000c00 */
[----:B------:R-:W-:Y:S01]  /*2f40*/  IMAD.WIDE.U32 R20, R14, UR6, R22 ;  /* 0x000000060e147c25 */ /* 0x000fe2000f8e0016 */
[----:B------:R-:W-:Y:S02]  /*2f50*/  IADD3.X R19, R16, R25, R3, P2, !PT ;  /* 0x0000001910137210 */ /* 0x000fe400017fe403 */
        /* <DEDUP_REMOVED lines=38> */
.L_x_325:
[----:B------:R-:W-:Y:S05]  /*31c0*/  BSYNC B0 ;  /* 0x0000000000007941 */ /* 0x000fea0003800000 */
.L_x_324:
        /* <DEDUP_REMOVED lines=16> */
[----:B------:R1:W-:Y:S06]  /*32d0*/  @P6 STS.128 [R219+0x13000], RZ ;  /* 0x013000ffdb006388 */ /* 0x0003ec0000000c00 */
[----:B------:R-:W5:Y:S01]  /*32e0*/  @!P5 LDC.64 R2, c[0x0][0x218] ;  /* 0x00008600ff02db82 */ /* 0x000f620000000a00 */
[----:B-1----:R-:W-:Y:S01]  /*32f0*/  @!P6 LEA R8, P3, R20, R4, 0x1 ;  /* 0x000000041408e211 */ /* 0x002fe200078608ff */
[----:B------:R-:W-:-:S05]  /*3300*/  IMAD.IADD R4, R21, 0x1, R17 ;  /* 0x0000000115047824 */ /* 0x000fca00078e0211 */
        /* <DEDUP_REMOVED lines=21> */
.L_x_327:
[----:B------:R-:W-:Y:S05]  /*3460*/  BSYNC B0 ;  /* 0x0000000000007941 */ /* 0x000fea0003800000 */
.L_x_326:
        /* <DEDUP_REMOVED lines=52> */
.L_x_329:
[----:B------:R-:W-:Y:S05]  /*37b0*/  BSYNC B0 ;  /* 0x0000000000007941 */ /* 0x000fea0003800000 */
.L_x_328:
        /* <DEDUP_REMOVED lines=42> */
.L_x_331:
[----:B------:R-:W-:Y:S05]  /*3a60*/  BSYNC B0 ;  /* 0x0000000000007941 */ /* 0x000fea0003800000 */
.L_x_330:
[----:B------:R-:W2:Y:S01]  /*3a70*/  LDC R237, c[0x0][0x394] ;  /* 0x0000e500ffed7b82 */ /* 0x000ea20000000800 */
[----:B------:R-:W-:Y:S01]  /*3a80*/  IMAD.MOV.U32 R194, RZ, RZ, 0x20 ;  /* 0x00000020ffc27424 */ /* 0x000fe200078e00ff */
[----:B------:R-:W-:Y:S01]  /*3a90*/  R2P PR, R208, 0x6 ;  /* 0x00000006d0007804 */ /* 0x000fe20000000000 */
[----:B------:R-:W-:Y:S01]  /*3aa0*/  ULDC UR6, c[0x0][0x2d0] ;  /* 0x0000b40000067ab9 */ /* 0x000fe20000000800 */
[----:B------:R-:W-:Y:S01]  /*3ab0*/  ULDC UR7, c[0x0][0x398] ;  /* 0x0000e60000077ab9 */ /* 0x000fe20000000800 */
[----:B------:R2:W5:Y:S03]  /*3ac0*/  @!P6 LDG.E R236, desc[UR14][R12.64] ;  /* 0x0000000e0cece981 */ /* 0x000566000c1e1900 */
[----:B------:R-:W2:Y:S01]  /*3ad0*/  LDC R225, c[0x0][0x394] ;  /* 0x0000e500ffe17b82 */ /* 0x000ea20000000800 */
[----:B------:R-:W-:Y:S01]  /*3ae0*/  IMAD.MOV.U32 R193, RZ, RZ, 0x40 ;  /* 0x00000040ffc17424 */ /* 0x000fe200078e00ff */
[----:B------:R-:W-:Y:S01]  /*3af0*/  SEL R194, R194, 0xffffffe0, !P1 ;  /* 0xffffffe0c2c27807 */ /* 0x000fe20004800000 */
[----:B-1----:R-:W-:Y:S01]  /*3b00*/  VIADD R3, R204, 0x3000 ;  /* 0x00003000cc037836 */ /* 0x002fe20000000000 */
[----:B------:R1:W5:Y:S04]  /*3b10*/  @!P5 LDG.E R238, desc[UR14][R12.64+0x20] ;  /* 0x0000200e0ceed981 */ /* 0x000368000c1e1900 */
[----:B------:R-:W0:Y:S01]  /*3b20*/  LDGDEPBAR ;  /* 0x00000000000079af */ /* 0x000e220000000000 */
[----:B------:R-:W-:-:S02]  /*3b30*/  VIADD R2, R203, 0x3000 ;  /* 0x00003000cb027836 */ /* 0x000fc40000000000 */
[----:B------:R-:W-:Y:S01]  /*3b40*/  IMAD.IADD R226, R229, 0x1, R243 ;  /* 0x00000001e5e27824 */ /* 0x000fe200078e02f3 */
[----:B------:R-:W-:Y:S01]  /*3b50*/  SEL R193, R193, 0xffffffc0, !P2 ;  /* 0xffffffc0c1c17807 */ /* 0x000fe20005000000 */
[----:B------:R-:W-:Y:S01]  /*3b60*/  IMAD.IADD R192, R197, 0x1, R194 ;  /* 0x00000001c5c07824 */ /* 0x000fe200078e02c2 */
[----:B------:R-:W-:Y:S01]  /*3b70*/  SEL R196, R3, R204, !P0 ;  /* 0x000000cc03c47207 */ /* 0x000fe20004000000 */
[----:B------:R-:W-:Y:S01]  /*3b80*/  IMAD.MOV.U32 R234, RZ, RZ, R239 ;  /* 0x000000ffffea7224 */ /* 0x000fe200078e00ef */
[----:B------:R-:W-:Y:S02]  /*3b90*/  SEL R195, R2, R203, !P0 ;  /* 0x000000cb02c37207 */ /* 0x000fe40004000000 */
[----:B------:R-:W-:Y:S02]  /*3ba0*/  CS2R R142, SRZ ;  /* 0x00000000008e7805 */ /* 0x000fe4000001ff00 */
[----:B------:R-:W-:Y:S02]  /*3bb0*/  IADD3 R245, -R242, 0x40, R226 ;  /* 0x00000040f2f57810 */ /* 0x000fe40007ffe1e2 */
        /* <DEDUP_REMOVED lines=52> */
[----:B------:R-:W-:Y:S01]  /*3f00*/  VIADD R245, R245, -UR4 ;  /* 0x80000004f5f57c36 */ /* 0x000fe20008000000 */
[----:B-12---:R-:W-:-:S06]  /*3f10*/  ULDC UR4, c[0x0][0x2dc] ;  /* 0x0000b70000047ab9 */ /* 0x006fcc0000000800 */
.L_x_336:
[----:B------:R-:W0:Y:S01]  /*3f20*/  LDGDEPBAR ;  /* 0x00000000000079af */ /* 0x000e220000000000 */
[C---:B------:R-:W-:Y:S01]  /*3f30*/  IMAD.IADD R94, R196.reuse, 0x1, R194 ;  /* 0x00000001c45e7824 */ /* 0x040fe200078e02c2 */
[----:B------:R-:W-:Y:S01]  /*3f40*/  IADD3 R93, R196, R193, RZ ;  /* 0x000000c1c45d7210 */ /* 0x000fe20007ffe0ff */
[----:B------:R-:W-:Y:S01]  /*3f50*/  IMAD.MOV.U32 R95, RZ, RZ, R225 ;  /* 0x000000ffff5f7224 */ /* 0x000fe200078e00e1 */
[----:B------:R-:W-:Y:S01]  /*3f60*/  IADD3 R96, P0, R235, R230, RZ ;  /* 0x000000e6eb607210 */ /* 0x000fe20007f1e0ff */
[----:B------:R-:W-:Y:S04]  /*3f70*/  IMAD.IADD R92, R94, 0x1, R193 ;  /* 0x000000015e5c7824 */ /* 0x000fe800078e02c1 */
[----:B------:R-:W-:Y:S01]  /*3f80*/  IMAD.X R97, R218, 0x1, R231, P0 ;  /* 0x00000001da617824 */ /* 0x000fe200000e06e7 */
[----:B------:R-:W-:Y:S04]  /*3f90*/  DEPBAR.LE SB0, 0x0 ;  /* 0x000080000000791a */ /* 0x000fe80000000000 */
[----:B------:R-:W-:Y:S06]  /*3fa0*/  BAR.SYNC.DEFER_BLOCKING 0x0 ;  /* 0x0000000000007b1d */ /* 0x000fec0000010000 */
[----:B------:R-:W-:Y:S04]  /*3fb0*/  LDSM.16.M88.4 R20, [R196] ;  /* 0x00000000c414783b */ /* 0x000fe80000000200 */
[----:B------:R-:W1:Y:S04]  /*3fc0*/  LDSM.16.M88.4 R24, [R202+UR5+0x12000] ;  /* 0x01200005ca18783b */ /* 0x000e680008000200 */
[----:B------:R-:W2:Y:S04]  /*3fd0*/  LDSM.16.M88.4 R28, [R202+UR5+0x12800] ;  /* 0x01280005ca1c783b */ /* 0x000ea80008000200 */
[----:B------:R-:W-:Y:S04]  /*3fe0*/  LDSM.16.M88.4 R32, [R94] ;  /* 0x000000005e20783b */ /* 0x000fe80000000200 */
[----:B------:R-:W3:Y:S04]  /*3ff0*/  LDSM.16.M88.4 R84, [R201] ;  /* 0x00000000c954783b */ /* 0x000ee80000000200 */
[----:B------:R-:W4:Y:S04]  /*4000*/  LDSM.16.M88.4 R88, [R201+0x800] ;  /* 0x00080000c958783b */ /* 0x000f280000000200 */
[----:B-----5:R-:W5:Y:S04]  /*4010*/  LDG.E R165, desc[UR14][R96.64] ;  /* 0x0000000e60a57981 */ /* 0x020f68000c1e1900 */
[----:B------:R2:W5:Y:S01]  /*4020*/  LDG.E R164, desc[UR14][R96.64+0x20] ;  /* 0x0000200e60a47981 */ /* 0x000562000c1e1900 */
[C---:B-1----:R-:W-:Y:S06]  /*4030*/  HMMA.16816.F32 R4, R20.reuse, R24, RZ ;  /* 0x000000181404723c */ /* 0x042fec00000018ff */
[C---:B------:R-:W-:Y:S01]  /*4040*/  HMMA.16816.F32 R8, R20.reuse, R26, RZ ;  /* 0x0000001a1408723c */ /* 0x040fe200000018ff */
[----:B------:R-:W-:Y:S01]  /*4050*/  LDSM.16.M88.4 R24, [R200] ;  /* 0x00000000c818783b */ /* 0x000fe20000000200 */
[----:B--2---:R-:W-:Y:S04]  /*4060*/  SHF.L.U32 R96, R240, 0x6, RZ ;  /* 0x00000006f0607819 */ /* 0x004fe800000006ff */
[C---:B------:R-:W-:Y:S01]  /*4070*/  HMMA.16816.F32 R12, R20.reuse, R28, RZ ;  /* 0x0000001c140c723c */ /* 0x040fe200000018ff */
[----:B------:R-:W-:Y:S05]  /*4080*/  ISETP.GE.AND P0, PT, R96, R245, PT ;  /* 0x000000f56000720c */ /* 0x000fea0003f06270 */
[----:B------:R-:W-:Y:S01]  /*4090*/  HMMA.16816.F32 R16, R20, R30, RZ ;  /* 0x0000001e1410723c */ /* 0x000fe200000018ff */
[----:B------:R-:W1:Y:S04]  /*40a0*/  LDSM.16.M88.4 R20, [R93] ;  /* 0x000000005d14783b */ /* 0x000e680000000200 */
[----:B------:R-:W2:Y:S01]  /*40b0*/  LDSM.16.M88.4 R28, [R200+0x800] ;  /* 0x00080000c81c783b */ /* 0x000ea20000000200 */
[C---:B---3--:R-:W-:Y:S06]  /*40c0*/  HMMA.16816.F32 R4, R32.reuse, R84, R4 ;  /* 0x000000542004723c */ /* 0x048fec0000001804 */
[C---:B------:R-:W-:Y:S01]  /*40d0*/  HMMA.16816.F32 R8, R32.reuse, R86, R8 ;  /* 0x000000562008723c */ /* 0x040fe20000001808 */
[----:B------:R-:W-:Y:S05]  /*40e0*/  LDSM.16.M88.4 R84, [R199] ;  /* 0x00000000c754783b */ /* 0x000fea0000000200 */
[C---:B----4-:R-:W-:Y:S06]  /*40f0*/  HMMA.16816.F32 R12, R32.reuse, R88, R12 ;  /* 0x00000058200c723c */ /* 0x050fec000000180c */
[----:B------:R-:W-:Y:S01]  /*4100*/  HMMA.16816.F32 R16, R32, R90, R16 ;  /* 0x0000005a2010723c */ /* 0x000fe20000001810 */
[----:B------:R-:W3:Y:S04]  /*4110*/  LDSM.16.M88.4 R32, [R92] ;  /* 0x000000005c20783b */ /* 0x000ee80000000200 */
[----:B------:R-:W4:Y:S01]  /*4120*/  LDSM.16.M88.4 R88, [R199+0x800] ;  /* 0x00080000c758783b */ /* 0x000f220000000200 */
[C---:B-1----:R-:W-:Y:S06]  /*4130*/  HMMA.16816.F32 R4, R20.reuse, R24, R4 ;  /* 0x000000181404723c */ /* 0x042fec0000001804 */
[C---:B------:R-:W-:Y:S01]  /*4140*/  HMMA.16816.F32 R8, R20.reuse, R26, R8 ;  /* 0x0000001a1408723c */ /* 0x040fe20000001808 */
[----:B------:R-:W-:Y:S05]  /*4150*/  LDSM.16.M88.4 R24, [R202+UR5+0x14000] ;  /* 0x01400005ca18783b */ /* 0x000fea0008000200 */
[C---:B--2---:R-:W-:Y:S06]  /*4160*/  HMMA.16816.F32 R12, R20.reuse, R28, R12 ;  /* 0x0000001c140c723c */ /* 0x044fec000000180c */
[----:B------:R-:W-:Y:S01]  /*4170*/  HMMA.16816.F32 R16, R20, R30, R16 ;  /* 0x0000001e1410723c */ /* 0x000fe20000001810 */
[----:B------:R-:W1:Y:S04]  /*4180*/  LDSM.16.M88.4 R20, [R196+0x2000] ;  /* 0x00200000c414783b */ /* 0x000e680000000200 */
[----:B------:R-:W2:Y:S01]  /*4190*/  LDSM.16.M88.4 R28, [R202+UR5+0x14800] ;  /* 0x01480005ca1c783b */ /* 0x000ea20008000200 */
[C---:B---3--:R-:W-:Y:S06]  /*41a0*/  HMMA.16816.F32 R4, R32.reuse, R84, R4 ;  /* 0x000000542004723c */ /* 0x048fec0000001804 */
[C---:B------:R-:W-:Y:S01]  /*41b0*/  HMMA.16816.F32 R8, R32.reuse, R86, R8 ;  /* 0x000000562008723c */ /* 0x040fe20000001808 */
[----:B------:R-:W-:Y:S05]  /*41c0*/  LDSM.16.M88.4 R84, [R201+0x2000] ;  /* 0x00200000c954783b */ /* 0x000fea0000000200 */
[C---:B----4-:R-:W-:Y:S06]  /*41d0*/  HMMA.16816.F32 R12, R32.reuse, R88, R12 ;  /* 0x00000058200c723c */ /* 0x050fec000000180c */
[----:B------:R-:W-:Y:S01]  /*41e0*/  HMMA.16816.F32 R16, R32, R90, R16 ;  /* 0x0000005a2010723c */ /* 0x000fe20000001810 */
[----:B------:R-:W3:Y:S04]  /*41f0*/  LDSM.16.M88.4 R32, [R94+0x2000] ;  /* 0x002000005e20783b */ /* 0x000ee80000000200 */
[----:B------:R-:W4:Y:S01]  /*4200*/  LDSM.16.M88.4 R88, [R201+0x2800] ;  /* 0x00280000c958783b */ /* 0x000f220000000200 */
[C---:B-1----:R-:W-:Y:S06]  /*4210*/  HMMA.16816.F32 R4, R20.reuse, R24, R4 ;  /* 0x000000181404723c */ /* 0x042fec0000001804 */
[C---:B------:R-:W-:Y:S01]  /*4220*/  HMMA.16816.F32 R8, R20.reuse, R26, R8 ;  /* 0x0000001a1408723c */ /* 0x040fe20000001808 */
[----:B------:R-:W-:Y:S05]  /*4230*/  LDSM.16.M88.4 R24, [R200+0x2000] ;  /* 0x00200000c818783b */ /* 0x000fea0000000200 */
[C---:B--2---:R-:W-:Y:S06]  /*4240*/  HMMA.16816.F32 R12, R20.reuse, R28, R12 ;  /* 0x0000001c140c723c */ /* 0x044fec000000180c */
[----:B------:R-:W-:Y:S01]  /*4250*/  HMMA.16816.F32 R16, R20, R30, R16 ;  /* 0x0000001e1410723c */ /* 0x000fe20000001810 */
[----:B------:R-:W1:Y:S04]  /*4260*/  LDSM.16.M88.4 R20, [R93+0x2000] ;  /* 0x002000005d14783b */ /* 0x000e680000000200 */
[----:B------:R-:W2:Y:S01]  /*4270*/  LDSM.16.M88.4 R28, [R200+0x2800] ;  /* 0x00280000c81c783b */ /* 0x000ea20000000200 */
        /* <DEDUP_REMOVED lines=36> */
[C---:B------:R-:W-:Y:S06]  /*44c0*/  HMMA.16816.F32 R8, R20.reuse, R26, R8 ;  /* 0x0000001a1408723c */ /* 0x040fec0000001808 */
[C---:B--2---:R-:W-:Y:S06]  /*44d0*/  HMMA.16816.F32 R12, R20.reuse, R28, R12 ;  /* 0x0000001c140c723c */ /* 0x044fec000000180c */
[----:B------:R-:W-:Y:S06]  /*44e0*/  HMMA.16816.F32 R16, R20, R30, R16 ;  /* 0x0000001e1410723c */ /* 0x000fec0000001810 */
[C---:B---3--:R-:W-:Y:S06]  /*44f0*/  HMMA.16816.F32 R4, R32.reuse, R84, R4 ;  /* 0x000000542004723c */ /* 0x048fec0000001804 */
[C---:B------:R-:W-:Y:S06]  /*4500*/  HMMA.16816.F32 R8, R32.reuse, R86, R8 ;  /* 0x000000562008723c */ /* 0x040fec0000001808 */
[C---:B----4-:R-:W-:Y:S06]  /*4510*/  HMMA.16816.F32 R12, R32.reuse, R88, R12 ;  /* 0x00000058200c723c */ /* 0x050fec000000180c */
[----:B------:R-:W-:Y:S01]  /*4520*/  HMMA.16816.F32 R16, R32, R90, R16 ;  /* 0x0000005a2010723c */ /* 0x000fe20000001810 */
[----:B------:R-:W-:Y:S11]  /*4530*/  @!UPT UIADD3 URZ, URZ, URZ, URZ ;  /* 0x0000003f3f3ff290 */ /* 0x000ff6000fffe03f */
[----:B------:R-:W-:Y:S01]  /*4540*/  @!UPT UIADD3 URZ, URZ, URZ, URZ ;  /* 0x0000003f3f3ff290 */ /* 0x000fe2000fffe03f */
[----:B------:R-:W-:Y:S11]  /*4550*/  @!P0 BRA `(.L_x_332) ;  /* 0x0000000000208947 */ /* 0x000ff60003800000 */
[----:B------:R-:W-:Y:S01]  /*4560*/  VIADD R20, R96, 0x40 ;  /* 0x0000004060147836 */ /* 0x000fe20000000000 */
[----:B------:R-:W-:Y:S01]  /*4570*/  IADD3 R21, R237, R226, -R242 ;  /* 0x000000e2ed157210 */ /* 0x000fe20007ffe8f2 */
[----:B------:R-:W-:Y:S02]  /*4580*/  VIADD R23, R229, 0x40 ;  /* 0x00000040e5177836 */ /* 0x000fe40000000000 */
[----:B------:R-:W-:Y:S01]  /*4590*/  IMAD.MOV.U32 R95, RZ, RZ, R237 ;  /* 0x000000ffff5f7224 */ /* 0x000fe200078e00ed */
[----:B------:R-:W-:Y:S02]  /*45a0*/  ISETP.GE.AND P1, PT, R20, R21, PT ;  /* 0x000000151400720c */ /* 0x000fe40003f26270 */
[----:B------:R-:W-:Y:S11]  /*45b0*/  ISETP.LT.AND P0, PT, R23, R242, PT ;  /* 0x000000f21700720c */ /* 0x000ff60003f01270 */
[----:B------:R-:W-:Y:S02]  /*45c0*/  @!UPT UIADD3 URZ, URZ, URZ, URZ ;  /* 0x0000003f3f3ff290 */ /* 0x000fe4000fffe03f */
[----:B------:R-:W-:Y:S05]  /*45d0*/  @!P1 BRA P0, `(.L_x_333) ;  /* 0x00000004000c9947 */ /* 0x000fea0000000000 */
.L_x_332:
[--C-:B------:R-:W-:Y:S01]  /*45e0*/  IADD3 R21, R242, 0x1, -R243.reuse ;  /* 0x00000001f2157810 */ /* 0x100fe20007ffe8f3 */
[----:B------:R-:W-:Y:S01]  /*45f0*/  IMAD.IADD R24, R207, 0x1, R96 ;  /* 0x00000001cf187824 */ /* 0x000fe200078e0260 */
[----:B------:R-:W-:Y:S01]  /*4600*/  IADD3 R23, -R95, R242, -R243 ;  /* 0x000000f25f177210 */ /* 0x000fe20007ffe9f3 */
[----:B------:R-:W-:Y:S02]  /*4610*/  IMAD R85, R217, 0x40, R206 ;  /* 0x00000040d9557824 */ /* 0x000fe400078e02ce */
[----:B------:R-:W-:Y:S02]  /*4620*/  VIADD R25, R21, UR7 ;  /* 0x0000000715197c36 */ /* 0x000fe40008000000 */
[----:B------:R-:W-:Y:S02]  /*4630*/  VIADD R20, R24, 0x8 ;  /* 0x0000000818147836 */ /* 0x000fe40000000000 */
[----:B------:R-:W-:Y:S01]  /*4640*/  VIADD R35, R85, 0x1 ;  /* 0x0000000155237836 */ /* 0x000fe20000000000 */
[-C--:B------:R-:W-:Y:S01]  /*4650*/  VIADDMNMX R22, R25, R24.reuse, R242, PT ;  /* 0x0000001819167246 */ /* 0x080fe200038001f2 */
[----:B------:R-:W-:Y:S01]  /*4660*/  VIADD R33, R85, 0x8 ;  /* 0x0000000855217836 */ /* 0x000fe20000000000 */
[----:B------:R-:W-:Y:S01]  /*4670*/  VIADDMNMX R24, R23, R24, RZ, !PT ;  /* 0x0000001817187246 */ /* 0x000fe200078001ff */
[C---:B------:R-:W-:Y:S01]  /*4680*/  VIADD R31, R85.reuse, 0x9 ;  /* 0x00000009551f7836 */ /* 0x040fe20000000000 */
[----:B------:R-:W-:Y:S01]  /*4690*/  IADD3 R21, R20, UR7, R21 ;  /* 0x0000000714157c10 */ /* 0x000fe2000fffe015 */
[C---:B------:R-:W-:Y:S01]  /*46a0*/  VIADD R29, R85.reuse, 0x10 ;  /* 0x00000010551d7836 */ /* 0x040fe20000000000 */
[CC--:B------:R-:W-:Y:S01]  /*46b0*/  ISETP.GE.AND P1, PT, R85.reuse, R24.reuse, PT ;  /* 0x000000185500720c */ /* 0x0c0fe20003f26270 */
[----:B------:R-:W-:Y:S01]  /*46c0*/  VIADD R27, R85, 0x11 ;  /* 0x00000011551b7836 */ /* 0x000fe20000000000 */
[----:B------:R-:W-:Y:S01]  /*46d0*/  ISETP.GE.AND P0, PT, R35, R24, PT ;  /* 0x000000182300720c */ /* 0x000fe20003f06270 */
[----:B------:R-:W-:Y:S01]  /*46e0*/  VIADD R25, R85, 0x18 ;  /* 0x0000001855197836 */ /* 0x000fe20000000000 */
[----:B------:R-:W-:Y:S01]  /*46f0*/  VIADDMNMX R20, R23, R20, RZ, !PT ;  /* 0x0000001417147246 */ /* 0x000fe200078001ff */
[C---:B------:R-:W-:Y:S01]  /*4700*/  VIADD R23, R85.reuse, 0x19 ;  /* 0x0000001955177836 */ /* 0x040fe20000000000 */
[-C--:B------:R-:W-:Y:S01]  /*4710*/  ISETP.GE.OR P1, PT, R85, R22.reuse, !P1 ;  /* 0x000000165500720c */ /* 0x080fe20004f26670 */
[----:B------:R-:W-:Y:S01]  /*4720*/  IMAD.MOV.U32 R237, RZ, RZ, R95 ;  /* 0x000000ffffed7224 */ /* 0x000fe200078e005f */
[----:B------:R-:W-:Y:S02]  /*4730*/  ISETP.GE.OR P0, PT, R35, R22, !P0 ;  /* 0x000000162300720c */ /* 0x000fe40004706670 */
[----:B------:R-:W-:Y:S02]  /*4740*/  FSEL R4, R4, -INF , !P1 ;  /* 0xff80000004047808 */ /* 0x000fe40004800000 */
[-C--:B------:R-:W-:Y:S02]  /*4750*/  ISETP.GE.AND P6, PT, R33, R24.reuse, PT ;  /* 0x000000182100720c */ /* 0x080fe40003fc6270 */
[-C--:B------:R-:W-:Y:S02]  /*4760*/  ISETP.GE.AND P5, PT, R31, R24.reuse, PT ;  /* 0x000000181f00720c */ /* 0x080fe40003fa6270 */
[-C--:B------:R-:W-:Y:S02]  /*4770*/  ISETP.GE.AND P4, PT, R29, R24.reuse, PT ;  /* 0x000000181d00720c */ /* 0x080fe40003f86270 */
[-C--:B------:R-:W-:Y:S02]  /*4780*/  ISETP.GE.AND P3, PT, R27, R24.reuse, PT ;  /* 0x000000181b00720c */ /* 0x080fe40003f66270 */
[-C--:B------:R-:W-:Y:S02]  /*4790*/  ISETP.GE.AND P2, PT, R25, R24.reuse, PT ;  /* 0x000000181900720c */ /* 0x080fe40003f46270 */
[----:B------:R-:W-:Y:S02]  /*47a0*/  ISETP.GE.AND P1, PT, R23, R24, PT ;  /* 0x000000181700720c */ /* 0x000fe40003f26270 */
[----:B------:R-:W-:Y:S02]  /*47b0*/  FSEL R5, R5, -INF , !P0 ;  /* 0xff80000005057808 */ /* 0x000fe40004000000 */
[----:B------:R-:W-:Y:S02]  /*47c0*/  VIMNMX R24, R21, R242, PT ;  /* 0x000000f215187248 */ /* 0x000fe40003fe0100 */
[----:B------:R-:W-:Y:S02]  /*47d0*/  ISETP.GE.AND P0, PT, R85, R20, PT ;  /* 0x000000145500720c */ /* 0x000fe40003f06270 */
[-C--:B------:R-:W-:Y:S02]  /*47e0*/  ISETP.GE.OR P6, PT, R33, R22.reuse, !P6 ;  /* 0x000000162100720c */ /* 0x080fe400077c6670 */
[-C--:B------:R-:W-:Y:S02]  /*47f0*/  ISETP.GE.OR P5, PT, R31, R22.reuse, !P5 ;  /* 0x000000161f00720c */ /* 0x080fe40006fa6670 */
[-C--:B------:R-:W-:Y:S02]  /*4800*/  ISETP.GE.OR P4, PT, R29, R22.reuse, !P4 ;  /* 0x000000161d00720c */ /* 0x080fe40006786670 */
[-C--:B------:R-:W-:Y:S02]  /*4810*/  ISETP.GE.OR P3, PT, R27, R22.reuse, !P3 ;  /* 0x000000161b00720c */ /* 0x080fe40005f66670 */
[-C--:B------:R-:W-:Y:S02]  /*4820*/  ISETP.GE.OR P2, PT, R25, R22.reuse, !P2 ;  /* 0x000000161900720c */ /* 0x080fe40005746670 */
[----:B------:R-:W-:Y:S02]  /*4830*/  ISETP.GE.OR P1, PT, R23, R22, !P1 ;  /* 0x000000161700720c */ /* 0x000fe40004f26670 */
[----:B------:R-:W-:Y:S02]  /*4840*/  ISETP.GE.OR P0, PT, R85, R24, !P0 ;  /* 0x000000185500720c */ /* 0x000fe40004706670 */
[----:B------:R-:W-:Y:S02]  /*4850*/  FSEL R8, R8, -INF , !P6 ;  /* 0xff80000008087808 */ /* 0x000fe40007000000 */
[----:B------:R-:W-:Y:S02]  /*4860*/  FSEL R9, R9, -INF , !P5 ;  /* 0xff80000009097808 */ /* 0x000fe40006800000 */
        /* <DEDUP_REMOVED lines=26> */
.L_x_333:
[C---:B------:R-:W-:Y:S01]  /*4a10*/  FMUL.FTZ R21, R236.reuse, 1.4426950216293334961 ;  /* 0x3fb8aa3bec157820 */ /* 0x040fe20000410000 */
[----:B------:R-:W-:Y:S01]  /*4a20*/  FSETP.NEU.FTZ.AND P0, PT, R236, -INF , PT ;  /* 0xff800000ec00780b */ /* 0x000fe20003f1d000 */
[----:B------:R-:W-:Y:S01]  /*4a30*/  FMUL.FTZ R20, R238, 1.4426950216293334961 ;  /* 0x3fb8aa3bee147820 */ /* 0x000fe20000410000 */
[----:B------:R-:W-:Y:S02]  /*4a40*/  LEA R163, R204, UR5, 0x1 ;  /* 0x00000005cca37c11 */ /* 0x000fe4000f8e08ff */
[----:B------:R-:W-:Y:S02]  /*4a50*/  FSEL R21, R21, RZ, P0 ;  /* 0x000000ff15157208 */ /* 0x000fe40000000000 */
[----:B------:R-:W-:Y:S02]  /*4a60*/  FSETP.NEU.FTZ.AND P0, PT, R238, -INF , PT ;  /* 0xff800000ee00780b */ /* 0x000fe40003f1d000 */
[-C--:B------:R-:W-:Y:S01]  /*4a70*/  IADD3 R162, R194, R163.reuse, RZ ;  /* 0x000000a3c2a27210 */ /* 0x080fe20007ffe0ff */
[--C-:B------:R-:W-:Y:S01]  /*4a80*/  FFMA.FTZ R166, R4, UR8, -R21.reuse ;  /* 0x0000000804a67c23 */ /* 0x100fe20008010815 */
[----:B------:R-:W-:Y:S01]  /*4a90*/  FSEL R20, R20, RZ, P0 ;  /* 0x000000ff14147208 */ /* 0x000fe20000000000 */
[--C-:B------:R-:W-:Y:S01]  /*4aa0*/  FFMA.FTZ R167, R5, UR8, -R21.reuse ;  /* 0x0000000805a77c23 */ /* 0x100fe20008010815 */
[--C-:B------:R-:W-:Y:S01]  /*4ab0*/  FFMA.FTZ R170, R8, UR8, -R21.reuse ;  /* 0x0000000808aa7c23 */ /* 0x100fe20008010815 */
[--C-:B------:R-:W-:Y:S01]  /*4ac0*/  FFMA.FTZ R171, R9, UR8, -R21.reuse ;  /* 0x0000000809ab7c23 */ /* 0x100fe20008010815 */
[--C-:B------:R-:W-:Y:S01]  /*4ad0*/  FFMA.FTZ R174, R12, UR8, -R21.reuse ;  /* 0x000000080cae7c23 */ /* 0x100fe20008010815 */
[--C-:B------:R-:W-:Y:S01]  /*4ae0*/  FFMA.FTZ R168, R6, UR8, -R20.reuse ;  /* 0x0000000806a87c23 */ /* 0x100fe20008010814 */
[--C-:B------:R-:W-:Y:S01]  /*4af0*/  FFMA.FTZ R169, R7, UR8, -R20.reuse ;  /* 0x0000000807a97c23 */ /* 0x100fe20008010814 */
[--C-:B------:R-:W-:Y:S01]  /*4b00*/  FFMA.FTZ R172, R10, UR8, -R20.reuse ;  /* 0x000000080aac7c23 */ /* 0x100fe20008010814 */
[--C-:B------:R-:W-:Y:S01]  /*4b10*/  FFMA.FTZ R173, R11, UR8, -R20.reuse ;  /* 0x000000080bad7c23 */ /* 0x100fe20008010814 */
[----:B------:R-:W-:Y:S01]  /*4b20*/  MUFU.EX2 R166, R166 ;  /* 0x000000a600a67308 */ /* 0x000fe20000000800 */
[--C-:B------:R-:W-:Y:S01]  /*4b30*/  FFMA.FTZ R175, R13, UR8, -R21.reuse ;  /* 0x000000080daf7c23 */ /* 0x100fe20008010815 */
[--C-:B------:R-:W-:Y:S01]  /*4b40*/  FFMA.FTZ R176, R14, UR8, -R20.reuse ;  /* 0x000000080eb07c23 */ /* 0x100fe20008010814 */
[--C-:B------:R-:W-:Y:S01]  /*4b50*/  FFMA.FTZ R177, R15, UR8, -R20.reuse ;  /* 0x000000080fb17c23 */ /* 0x100fe20008010814 */
[--C-:B------:R-:W-:Y:S01]  /*4b60*/  FFMA.FTZ R178, R16, UR8, -R21.reuse ;  /* 0x0000000810b27c23 */ /* 0x100fe20008010815 */
[--C-:B------:R-:W-:Y:S01]  /*4b70*/  FFMA.FTZ R180, R18, UR8, -R20.reuse ;  /* 0x0000000812b47c23 */ /* 0x100fe20008010814 */
[----:B------:R-:W-:Y:S01]  /*4b80*/  FFMA.FTZ R21, R17, UR8, -R21 ;  /* 0x0000000811157c23 */ /* 0x000fe20008010815 */
[----:B------:R-:W-:Y:S03]  /*4b90*/  FFMA.FTZ R20, R19, UR8, -R20 ;  /* 0x0000000813147c23 */ /* 0x000fe60008010814 */
[----:B------:R-:W-:Y:S01]  /*4ba0*/  MUFU.EX2 R167, R167 ;  /* 0x000000a700a77308 */ /* 0x000fe20000000800 */
[C---:B------:R-:W-:Y:S02]  /*4bb0*/  IADD3 R161, R193.reuse, R163, RZ ;  /* 0x000000a3c1a17210 */ /* 0x040fe40007ffe0ff */
[----:B------:R-:W-:Y:S02]  /*4bc0*/  IADD3 R160, R193, R162, RZ ;  /* 0x000000a2c1a07210 */ /* 0x000fe40007ffe0ff */
[----:B------:R-:W-:Y:S05]  /*4bd0*/  ISETP.GT.AND P6, PT, R240, R227, PT ;  /* 0x000000e3f000720c */ /* 0x000fea0003fc4270 */
[----:B------:R-:W-:Y:S10]  /*4be0*/  MUFU.EX2 R168, R168 ;  /* 0x000000a800a87308 */ /* 0x000ff40000000800 */
        /* <DEDUP_REMOVED lines=12> */
[----:B------:R-:W1:Y:S02]  /*4cb0*/  MUFU.EX2 R181, R20 ;  /* 0x0000001400b57308 */ /* 0x000e640000000800 */
[----:B-1----:R-:W-:Y:S02]  /*4cc0*/  F2FP.F16.F32.PACK_AB R29, R181, R180 ;  /* 0x000000b4b51d723e */ /* 0x002fe400000000ff */
[----:B------:R-:W-:Y:S02]  /*4cd0*/  F2FP.F16.F32.PACK_AB R28, R167, R166 ;  /* 0x000000a6a71c723e */ /* 0x000fe400000000ff */
[----:B------:R-:W-:Y:S02]  /*4ce0*/  F2FP.F16.F32.PACK_AB R22, R169, R168 ;  /* 0x000000a8a916723e */ /* 0x000fe400000000ff */
[----:B------:R-:W-:Y:S01]  /*4cf0*/  F2FP.F16.F32.PACK_AB R27, R171, R170 ;  /* 0x000000aaab1b723e */ /* 0x000fe200000000ff */
[----:B------:R-:W-:Y:S01]  /*4d00*/  STS [R221+0x20000], R28 ;  /* 0x0200001cdd007388 */ /* 0x000fe20000000800 */
[----:B------:R-:W-:Y:S02]  /*4d10*/  F2FP.F16.F32.PACK_AB R23, R173, R172 ;  /* 0x000000acad17723e */ /* 0x000fe400000000ff */
[----:B------:R-:W-:Y:S02]  /*4d20*/  F2FP.F16.F32.PACK_AB R26, R175, R174 ;  /* 0x000000aeaf1a723e */ /* 0x000fe400000000ff */
[----:B------:R-:W-:Y:S01]  /*4d30*/  STS [R221+0x20400], R22 ;  /* 0x02040016dd007388 */ /* 0x000fe20000000800 */
[----:B------:R-:W-:Y:S02]  /*4d40*/  F2FP.F16.F32.PACK_AB R24, R177, R176 ;  /* 0x000000b0b118723e */ /* 0x000fe400000000ff */
[----:B------:R-:W-:Y:S02]  /*4d50*/  F2FP.F16.F32.PACK_AB R25, R179, R178 ;  /* 0x000000b2b319723e */ /* 0x000fe400000000ff */
[----:B------:R-:W-:Y:S05]  /*4d60*/  STS [R224+0x20000], R27 ;  /* 0x0200001be0007388 */ /* 0x000fea0000000800 */
[----:B------:R-:W-:Y:S05]  /*4d70*/  STS [R224+0x20400], R23 ;  /* 0x02040017e0007388 */ /* 0x000fea0000000800 */
[----:B------:R-:W-:Y:S05]  /*4d80*/  STS [R223+0x20000], R26 ;  /* 0x0200001adf007388 */ /* 0x000fea0000000800 */
[----:B------:R-:W-:Y:S05]  /*4d90*/  STS [R223+0x20400], R24 ;  /* 0x02040018df007388 */ /* 0x000fea0000000800 */
[----:B------:R-:W-:Y:S05]  /*4da0*/  STS [R228+0x20000], R25 ;  /* 0x02000019e4007388 */ /* 0x000fea0000000800 */
[----:B------:R-:W-:Y:S05]  /*4db0*/  STS [R228+0x20400], R29 ;  /* 0x0204001de4007388 */ /* 0x000fea0000000800 */
[----:B------:R-:W-:Y:S05]  /*4dc0*/  LDSM.16.M88.4 R84, [R163+0xc000] ;  /* 0x00c00000a354783b */ /* 0x000fea0000000200 */
[----:B------:R-:W1:Y:S05]  /*4dd0*/  LDSM.16.M88.4 R88, [R202+UR5+0x18000] ;  /* 0x01800005ca58783b */ /* 0x000e6a0008000200 */
[----:B------:R-:W2:Y:S05]  /*4de0*/  LDSM.16.M88.4 R92, [R202+UR5+0x18800] ;  /* 0x01880005ca5c783b */ /* 0x000eaa0008000200 */
[----:B------:R-:W-:Y:S05]  /*4df0*/  LDSM.16.M88.4 R96, [R162+0xc000] ;  /* 0x00c00000a260783b */ /* 0x000fea0000000200 */
[----:B------:R-:W3:Y:S05]  /*4e00*/  LDSM.16.M88.4 R148, [R201+0x6000] ;  /* 0x00600000c994783b */ /* 0x000eea0000000200 */
[----:B------:R-:W4:Y:S05]  /*4e10*/  LDSM.16.M88.4 R152, [R201+0x6800] ;  /* 0x00680000c998783b */ /* 0x000f2a0000000200 */
[----:B------:R-:W-:Y:S01]  /*4e20*/  LDSM.16.M88.4 R156, [R200+0x6000] ;  /* 0x00600000c89c783b */ /* 0x000fe20000000200 */
[C---:B-1----:R-:W-:Y:S06]  /*4e30*/  HMMA.16816.F32 R20, R84.reuse, R88, RZ ;  /* 0x000000585414723c */ /* 0x042fec00000018ff */
[C---:B------:R-:W-:Y:S01]  /*4e40*/  HMMA.16816.F32 R24, R84.reuse, R90, RZ ;  /* 0x0000005a5418723c */ /* 0x040fe200000018ff */
[----:B------:R-:W1:Y:S05]  /*4e50*/  LDSM.16.M88.4 R88, [R161+0xc000] ;  /* 0x00c00000a158783b */ /* 0x000e6a0000000200 */
[C---:B--2---:R-:W-:Y:S06]  /*4e60*/  HMMA.16816.F32 R28, R84.reuse, R92, RZ ;  /* 0x0000005c541c723c */ /* 0x044fec00000018ff */
[----:B------:R-:W-:Y:S01]  /*4e70*/  HMMA.16816.F32 R32, R84, R94, RZ ;  /* 0x0000005e5420723c */ /* 0x000fe200000018ff */
[----:B------:R-:W2:Y:S05]  /*4e80*/  LDSM.16.M88.4 R84, [R200+0x6800] ;  /* 0x00680000c854783b */ /* 0x000eaa0000000200 */
[C---:B---3--:R-:W-:Y:S01]  /*4e90*/  HMMA.16816.F32 R20, R96.reuse, R148, R20 ;  /* 0x000000946014723c */ /* 0x048fe20000001814 */
[----:B------:R-:W-:Y:S05]  /*4ea0*/  LDSM.16.M88.4 R92, [R160+0xc000] ;  /* 0x00c00000a05c783b */ /* 0x000fea0000000200 */
[C---:B------:R-:W-:Y:S01]  /*4eb0*/  HMMA.16816.F32 R24, R96.reuse, R150, R24 ;  /* 0x000000966018723c */ /* 0x040fe20000001818 */
[----:B------:R-:W3:Y:S05]  /*4ec0*/  LDSM.16.M88.4 R148, [R199+0x6000] ;  /* 0x00600000c794783b */ /* 0x000eea0000000200 */
[C---:B----4-:R-:W-:Y:S06]  /*4ed0*/  HMMA.16816.F32 R28, R96.reuse, R152, R28 ;  /* 0x00000098601c723c */ /* 0x050fec000000181c */
[----:B------:R-:W-:Y:S01]  /*4ee0*/  HMMA.16816.F32 R32, R96, R154, R32 ;  /* 0x0000009a6020723c */ /* 0x000fe20000001820 */
[----:B------:R-:W4:Y:S05]  /*4ef0*/  LDSM.16.M88.4 R96, [R199+0x6800] ;  /* 0x00680000c760783b */ /* 0x000f2a0000000200 */
[C---:B-1----:R-:W-:Y:S01]  /*4f00*/  HMMA.16816.F32 R20, R88.reuse, R156, R20 ;  /* 0x0000009c5814723c */ /* 0x042fe20000001814 */
[----:B------:R-:W-:Y:S05]  /*4f10*/  LDSM.16.M88.4 R152, [R163+0xe000] ;  /* 0x00e00000a398783b */ /* 0x000fea0000000200 */
[C---:B------:R-:W-:Y:S01]  /*4f20*/  HMMA.16816.F32 R24, R88.reuse, R158, R24 ;  /* 0x0000009e5818723c */ /* 0x040fe20000001818 */
[----:B------:R-:W1:Y:S05]  /*4f30*/  LDSM.16.M88.4 R156, [R202+UR5+0x1a000] ;  /* 0x01a00005ca9c783b */ /* 0x000e6a0008000200 */
[C---:B--2---:R-:W-:Y:S06]  /*4f40*/  HMMA.16816.F32 R28, R88.reuse, R84, R28 ;  /* 0x00000054581c723c */ /* 0x044fec000000181c */
[----:B------:R-:W-:Y:S01]  /*4f50*/  HMMA.16816.F32 R32, R88, R86, R32 ;  /* 0x000000565820723c */ /* 0x000fe20000001820 */
[----:B------:R-:W2:Y:S05]  /*4f60*/  LDSM.16.M88.4 R84, [R202+UR5+0x1a800] ;  /* 0x01a80005ca54783b */ /* 0x000eaa0008000200 */
        /* <DEDUP_REMOVED lines=10> */
[----:B------:R-:W1:Y:S05]  /*5010*/  LDSM.16.M88.4 R156, [R200+0x8000] ;  /* 0x00800000c89c783b */ /* 0x000e6a0000000200 */
[C---:B--2---:R-:W-:Y:S06]  /*5020*/  HMMA.16816.F32 R28, R152.reuse, R84, R28 ;  /* 0x00000054981c723c */ /* 0x044fec000000181c */
[----:B------:R-:W-:Y:S01]  /*5030*/  HMMA.16816.F32 R32, R152, R86, R32 ;  /* 0x000000569820723c */ /* 0x000fe20000001820 */
        /* <DEDUP_REMOVED lines=36> */
[C---:B-1----:R-:W-:Y:S06]  /*5280*/  HMMA.16816.F32 R20, R148.reuse, R156, R20 ;  /* 0x0000009c9414723c */ /* 0x042fec0000001814 */
[C---:B------:R-:W-:Y:S06]  /*5290*/  HMMA.16816.F32 R24, R148.reuse, R158, R24 ;  /* 0x0000009e9418723c */ /* 0x040fec0000001818 */
[C---:B--2---:R-:W-:Y:S06]  /*52a0*/  HMMA.16816.F32 R28, R148.reuse, R84, R28 ;  /* 0x00000054941c723c */ /* 0x044fec000000181c */
[----:B------:R-:W-:Y:S06]  /*52b0*/  HMMA.16816.F32 R32, R148, R86, R32 ;  /* 0x000000569420723c */ /* 0x000fec0000001820 */
[C---:B---3--:R-:W-:Y:S06]  /*52c0*/  HMMA.16816.F32 R20, R92.reuse, R152, R20 ;  /* 0x000000985c14723c */ /* 0x048fec0000001814 */
[C---:B------:R-:W-:Y:S06]  /*52d0*/  HMMA.16816.F32 R24, R92.reuse, R154, R24 ;  /* 0x0000009a5c18723c */ /* 0x040fec0000001818 */
[C---:B----4-:R-:W-:Y:S06]  /*52e0*/  HMMA.16816.F32 R28, R92.reuse, R88, R28 ;  /* 0x000000585c1c723c */ /* 0x050fec000000181c */
[----:B------:R-:W-:Y:S06]  /*52f0*/  HMMA.16816.F32 R32, R92, R90, R32 ;  /* 0x0000005a5c20723c */ /* 0x000fec0000001820 */
[C---:B-----5:R-:W-:Y:S01]  /*5300*/  FADD.FTZ R153, -R165.reuse, R20 ;  /* 0x00000014a5997221 */ /* 0x060fe20000010100 */
[C---:B------:R-:W-:Y:S01]  /*5310*/  FADD.FTZ R20, -R165.reuse, R21 ;  /* 0x00000015a5147221 */ /* 0x040fe20000010100 */
[C---:B------:R-:W-:Y:S03]  /*5320*/  FADD.FTZ R21, -R164.reuse, R22 ;  /* 0x00000016a4157221 */ /* 0x040fe60000010100 */
[----:B------:R-:W-:Y:S01]  /*5330*/  FADD.FTZ R22, -R164, R23 ;  /* 0x00000017a4167221 */ /* 0x000fe20000010100 */
[----:B------:R-:W-:Y:S01]  /*5340*/  FMUL.FTZ R21, R168, R21 ;  /* 0x00000015a8157220 */ /* 0x000fe20000410000 */
[C---:B------:R-:W-:Y:S01]  /*5350*/  FADD.FTZ R23, -R165.reuse, R24 ;  /* 0x00000018a5177221 */ /* 0x040fe20000010100 */
[----:B------:R-:W-:Y:S01]  /*5360*/  FADD.FTZ R24, -R165, R25 ;  /* 0x00000019a5187221 */ /* 0x000fe20000010100 */
[----:B------:R-:W-:Y:S01]  /*5370*/  FMUL.FTZ R22, R169, R22 ;  /* 0x00000016a9167220 */ /* 0x000fe20000410000 */
[C---:B------:R-:W-:Y:S01]  /*5380*/  FADD.FTZ R25, -R164.reuse, R26 ;  /* 0x0000001aa4197221 */ /* 0x040fe20000010100 */
[C---:B------:R-:W-:Y:S01]  /*5390*/  FADD.FTZ R26, -R164.reuse, R27 ;  /* 0x0000001ba41a7221 */ /* 0x040fe20000010100 */
[C---:B------:R-:W-:Y:S01]  /*53a0*/  FADD.FTZ R27, -R164.reuse, R30 ;  /* 0x0000001ea41b7221 */ /* 0x040fe20000010100 */
[----:B------:R-:W-:Y:S01]  /*53b0*/  FADD.FTZ R30, -R164, R31 ;  /* 0x0000001fa41e7221 */ /* 0x000fe20000010100 */
[----:B------:R-:W-:Y:S01]  /*53c0*/  F2FP.F16.F32.PACK_AB R22, R22, R21 ;  /* 0x000000151616723e */ /* 0x000fe200000000ff */
[C---:B------:R-:W-:Y:S01]  /*53d0*/  FADD.FTZ R21, -R165.reuse, R28 ;  /* 0x0000001ca5157221 */ /* 0x040fe20000010100 */
[C---:B------:R-:W-:Y:S01]  /*53e0*/  FADD.FTZ R28, -R165.reuse, R29 ;  /* 0x0000001da51c7221 */ /* 0x040fe20000010100 */
[----:B------:R-:W-:Y:S01]  /*53f0*/  FMUL.FTZ R153, R166, R153 ;  /* 0x00000099a6997220 */ /* 0x000fe20000410000 */
[C---:B------:R-:W-:Y:S01]  /*5400*/  FADD.FTZ R29, -R165.reuse, R32 ;  /* 0x00000020a51d7221 */ /* 0x040fe20000010100 */
[C---:B------:R-:W-:Y:S01]  /*5410*/  FADD.FTZ R31, -R164.reuse, R34 ;  /* 0x00000022a41f7221 */ /* 0x040fe20000010100 */
[----:B------:R-:W-:Y:S01]  /*5420*/  FADD.FTZ R32, -R165, R33 ;  /* 0x00000021a5207221 */ /* 0x000fe20000010100 */
[----:B------:R-:W-:Y:S01]  /*5430*/  FADD.FTZ R164, -R164, R35 ;  /* 0x00000023a4a47221 */ /* 0x000fe20000010100 */
[----:B------:R-:W-:Y:S01]  /*5440*/  FMUL.FTZ R20, R167, R20 ;  /* 0x00000014a7147220 */ /* 0x000fe20000410000 */
[----:B------:R-:W-:Y:S01]  /*5450*/  FMUL.FTZ R23, R170, R23 ;  /* 0x00000017aa177220 */ /* 0x000fe20000410000 */
[----:B------:R-:W-:Y:S01]  /*5460*/  FMUL.FTZ R24, R171, R24 ;  /* 0x00000018ab187220 */ /* 0x000fe20000410000 */
[----:B------:R-:W-:Y:S01]  /*5470*/  FMUL.FTZ R25, R172, R25 ;  /* 0x00000019ac197220 */ /* 0x000fe20000410000 */
[----:B------:R-:W-:Y:S01]  /*5480*/  FMUL.FTZ R26, R173, R26 ;  /* 0x0000001aad1a7220 */ /* 0x000fe20000410000 */
        /* <DEDUP_REMOVED lines=8> */
[----:B------:R-:W-:Y:S01]  /*5510*/  F2FP.F16.F32.PACK_AB R28, R28, R21 ;  /* 0x000000151c1c723e */ /* 0x000fe200000000ff */
[----:B------:R-:W-:Y:S01]  /*5520*/  FMUL.FTZ R32, R179, R32 ;  /* 0x00000020b3207220 */ /* 0x000fe20000410000 */
[----:B------:R-:W-:Y:S01]  /*5530*/  FMUL.FTZ R31, R180, R31 ;  /* 0x0000001fb41f7220 */ /* 0x000fe20000410000 */
[----:B------:R-:W-:Y:S01]  /*5540*/  F2FP.F16.F32.PACK_AB R30, R30, R27 ;  /* 0x0000001b1e1e723e */ /* 0x000fe200000000ff */
[----:B------:R-:W-:Y:S02]  /*5550*/  FMUL.FTZ R164, R181, R164 ;  /* 0x000000a4b5a47220 */ /* 0x000fe40000410000 */
[----:B------:R-:W-:Y:S03]  /*5560*/  F2FP.F16.F32.PACK_AB R153, R32, R29 ;  /* 0x0000001d2099723e */ /* 0x000fe600000000ff */
[----:B------:R-:W-:Y:S01]  /*5570*/  F2FP.F16.F32.PACK_AB R155, R164, R31 ;  /* 0x0000001fa49b723e */ /* 0x000fe200000000ff */
[----:B------:R-:W-:Y:S06]  /*5580*/  @!P6 BRA `(.L_x_334) ;  /* 0x00000004002ce947 */ /* 0x000fec0003800000 */
[----:B------:R-:W1:Y:S01]  /*5590*/  LDC R5, c[0x0][0x240] ;  /* 0x00009000ff057b82 */ /* 0x000e620000000800 */
[----:B------:R-:W-:Y:S02]  /*55a0*/  ISETP.GE.AND P3, PT, R212, UR6, PT ;  /* 0x00000006d4007c0c */ /* 0x000fe4000bf66270 */
[----:B------:R-:W-:Y:S02]  /*55b0*/  ISETP.GE.AND P2, PT, R216, UR6, PT ;  /* 0x00000006d8007c0c */ /* 0x000fe4000bf46270 */
[----:B------:R-:W-:Y:S02]  /*55c0*/  ISETP.GE.AND P1, PT, R215, UR6, PT ;  /* 0x00000006d7007c0c */ /* 0x000fe4000bf26270 */
[----:B------:R-:W-:Y:S01]  /*55d0*/  LOP3.LUT R6, R240, 0x1, RZ, 0xc0, !PT ;  /* 0x00000001f0067812 */ /* 0x000fe200078ec0ff */
[----:B------:R-:W2:Y:S03]  /*55e0*/  LDC R4, c[0x0][0x244] ;  /* 0x00009100ff047b82 */ /* 0x000ea60000000800 */
[----:B------:R-:W-:Y:S01]  /*55f0*/  ISETP.NE.U32.AND P4, PT, R6, 0x1, PT ;  /* 0x000000010600780c */ /* 0x000fe20003f85070 */
[----:B------:R-:W-:Y:S02]  /*5600*/  IMAD.MOV.U32 R6, RZ, RZ, -0x6000 ;  /* 0xffffa000ff067424 */ /* 0x000fe400078e00ff */
[----:B-1----:R-:W-:Y:S05]  /*5610*/  IMAD.U32 R7, R5, -0x40, RZ ;  /* 0xffffffc005077824 */ /* 0x002fea00078e00ff */
[-C--:B------:R-:W-:Y:S02]  /*5620*/  LEA R10, P0, R7, R250.reuse, 0x1 ;  /* 0x000000fa070a7211 */ /* 0x080fe400078008ff */
[----:B------:R-:W-:Y:S02]  /*5630*/  LEA R9, P5, R5, R7, 0x5 ;  /* 0x0000000705097211 */ /* 0x000fe400078a28ff */
[-C--:B------:R-:W-:Y:S02]  /*5640*/  LEA.HI.X.SX32 R11, R7, R251.reuse, 0x1, P0 ;  /* 0x000000fb070b7211 */ /* 0x080fe400000f0eff */
[CC--:B------:R-:W-:Y:S02]  /*5650*/  @!P1 LEA R14, P0, R9.reuse, R250.reuse, 0x1 ;  /* 0x000000fa090e9211 */ /* 0x0c0fe400078008ff */
[----:B------:R-:W-:Y:S02]  /*5660*/  SHF.R.S32.HI R8, RZ, 0x1f, R7 ;  /* 0x0000001fff087819 */ /* 0x000fe40000011407 */
[----:B------:R-:W-:Y:S02]  /*5670*/  SEL R7, R6, 0x6000, !P4 ;  /* 0x0000600006077807 */ /* 0x000fe40006000000 */
[----:B------:R-:W-:Y:S02]  /*5680*/  @!P2 LEA R12, P4, R9, R250, 0x1 ;  /* 0x000000fa090ca211 */ /* 0x000fe400078808ff */
[----:B--2---:R-:W-:Y:S01]  /*5690*/  LEA.HI.X R250, R5, R8, R4, 0x5, P5 ;  /* 0x0000000805fa7211 */ /* 0x004fe200028f2c04 */
[--C-:B------:R-:W-:Y:S01]  /*56a0*/  IMAD.IADD R239, R239, 0x1, R7.reuse ;  /* 0x00000001efef7824 */ /* 0x100fe200078e0207 */
[----:B------:R-:W-:Y:S01]  /*56b0*/  @!P3 LEA R8, P5, R5, R10, 0x6 ;  /* 0x0000000a0508b211 */ /* 0x000fe200078a30ff */
[--C-:B------:R-:W-:Y:S01]  /*56c0*/  IMAD.IADD R234, R234, 0x1, R7.reuse ;  /* 0x00000001eaea7824 */ /* 0x100fe200078e0207 */
[CCC-:B------:R-:W-:Y:S01]  /*56d0*/  @!P2 LEA.HI.X R13, R9.reuse, R251.reuse, R250.reuse, 0x1, P4 ;  /* 0x000000fb090da211 */ /* 0x1c0fe200020f0cfa */
[----:B------:R-:W-:Y:S01]  /*56e0*/  IMAD.IADD R196, R196, 0x1, R7 ;  /* 0x00000001c4c47824 */ /* 0x000fe200078e0207 */
[----:B------:R1:W-:Y:S01]  /*56f0*/  @P3 STS [R239], RZ ;  /* 0x000000ffef003388 */ /* 0x0003e20000000800 */
[----:B------:R-:W-:Y:S01]  /*5700*/  @!P1 LEA.HI.X R15, R9, R251, R250, 0x1, P0 ;  /* 0x000000fb090f9211 */ /* 0x000fe200000f0cfa */
[----:B------:R-:W-:Y:S01]  /*5710*/  IMAD.MOV.U32 R250, RZ, RZ, R10 ;  /* 0x000000fffffa7224 */ /* 0x000fe200078e000a */
[----:B------:R-:W-:Y:S01]  /*5720*/  @!P3 LEA.HI.X R9, R5, R11, R4, 0x6, P5 ;  /* 0x0000000b0509b211 */ /* 0x000fe200028f3404 */
        /* <DEDUP_REMOVED lines=49> */
.L_x_334:
[----:B------:R-:W-:Y:S01]  /*5a40*/  STS [R221+0x1e000], R20 ;  /* 0x01e00014dd007388 */ /* 0x000fe20000000800 */
[----:B------:R-:W-:Y:S01]  /*5a50*/  LEA R205, R203, UR5, 0x1 ;  /* 0x00000005cbcd7c11 */ /* 0x000fe2000f8e08ff */
[----:B------:R-:W2:Y:S02]  /*5a60*/  LDC R252, c[0x0][0x270] ;  /* 0x00009c00fffc7b82 */ /* 0x000ea40000000800 */
[----:B------:R-:W-:Y:S04]  /*5a70*/  STS [R221+0x1e400], R22 ;  /* 0x01e40016dd007388 */ /* 0x000fe80000000800 */
[----:B------:R-:W-:Y:S04]  /*5a80*/  STS [R224+0x1e000], R23 ;  /* 0x01e00017e0007388 */ /* 0x000fe80000000800 */
[----:B------:R-:W-:Y:S04]  /*5a90*/  STS [R224+0x1e400], R25 ;  /* 0x01e40019e0007388 */ /* 0x000fe80000000800 */
[----:B------:R-:W-:Y:S04]  /*5aa0*/  STS [R223+0x1e000], R28 ;  /* 0x01e0001cdf007388 */ /* 0x000fe80000000800 */
[----:B------:R-:W-:Y:S04]  /*5ab0*/  STS [R223+0x1e400], R30 ;  /* 0x01e4001edf007388 */ /* 0x000fe80000000800 */
[----:B------:R-:W-:Y:S01]  /*5ac0*/  STS [R228+0x1e000], R153 ;  /* 0x01e00099e4007388 */ /* 0x000fe20000000800 */
[----:B--2---:R-:W-:Y:S03]  /*5ad0*/  IMAD R252, R252, UR4, RZ ;  /* 0x00000004fcfc7c24 */ /* 0x004fe6000f8e02ff */
[----:B------:R-:W-:Y:S01]  /*5ae0*/  STS [R228+0x1e400], R155 ;  /* 0x01e4009be4007388 */ /* 0x000fe20000000800 */
[----:B------:R-:W-:Y:S06]  /*5af0*/  BAR.SYNC.DEFER_BLOCKING 0x0 ;  /* 0x0000000000007b1d */ /* 0x000fec0000010000 */
[----:B------:R-:W-:Y:S04]  /*5b00*/  LDSM.16.MT88.4 R4, [R198+0x20000] ;  /* 0x02000000c604783b */ /* 0x000fe80000004200 */
[----:B-1----:R-:W1:Y:S04]  /*5b10*/  LDSM.16.MT88.4 R8, [R205+0xc000] ;  /* 0x00c00000cd08783b */ /* 0x002e680000004200 */
[----:B------:R-:W2:Y:S04]  /*5b20*/  LDSM.16.MT88.4 R12, [R0+0x20000] ;  /* 0x02000000000c783b */ /* 0x000ea80000004200 */
[----:B------:R-:W3:Y:S04]  /*5b30*/  LDSM.16.MT88.4 R16, [R205+0xe000] ;  /* 0x00e00000cd10783b */ /* 0x000ee80000004200 */
[----:B------:R-:W4:Y:S04]  /*5b40*/  LDSM.16.MT88.4 R20, [R205+0x10000] ;  /* 0x01000000cd14783b */ /* 0x000f280000004200 */
[----:B------:R-:W-:Y:S04]  /*5b50*/  LDSM.16.MT88.4 R24, [R198+0x20800] ;  /* 0x02080000c618783b */ /* 0x000fe80000004200 */
[----:B------:R-:W5:Y:S04]  /*5b60*/  LDSM.16.MT88.4 R28, [R205+0xc800] ;  /* 0x00c80000cd1c783b */ /* 0x000f680000004200 */
[----:B------:R-:W5:Y:S04]  /*5b70*/  LDSM.16.MT88.4 R32, [R0+0x20800] ;  /* 0x020800000020783b */ /* 0x000f680000004200 */
[----:B------:R-:W5:Y:S04]  /*5b80*/  LDSM.16.MT88.4 R84, [R205+0xe800] ;  /* 0x00e80000cd54783b */ /* 0x000f680000004200 */
[----:B------:R-:W5:Y:S01]  /*5b90*/  LDSM.16.MT88.4 R88, [R205+0x10800] ;  /* 0x01080000cd58783b */ /* 0x000f620000004200 */
[-C--:B-1----:R-:W-:Y:S06]  /*5ba0*/  HMMA.16816.F32 R36, R4, R8.reuse, R36 ;  /* 0x000000080424723c */ /* 0x082fec0000001824 */
[C---:B--2---:R-:W-:Y:S06]  /*5bb0*/  HMMA.16816.F32 R40, R12.reuse, R8, R40 ;  /* 0x000000080c28723c */ /* 0x044fec0000001828 */
[-C--:B------:R-:W-:Y:S06]  /*5bc0*/  HMMA.16816.F32 R44, R12, R10.reuse, R44 ;  /* 0x0000000a0c2c723c */ /* 0x080fec000000182c */
[C---:B------:R-:W-:Y:S01]  /*5bd0*/  HMMA.16816.F32 R48, R4.reuse, R10, R48 ;  /* 0x0000000a0430723c */ /* 0x040fe20000001830 */
[----:B------:R-:W-:Y:S05]  /*5be0*/  LDSM.16.MT88.4 R8, [R205+0xd000] ;  /* 0x00d00000cd08783b */ /* 0x000fea0000004200 */
        /* <DEDUP_REMOVED lines=66> */
[----:B-1----:R-:W-:Y:S05]  /*6010*/  IMAD.U32 R7, R5, -0x40, RZ ;  /* 0xffffffc005077824 */ /* 0x002fea00078e00ff */
[-C--:B------:R-:W-:Y:S02]  /*6020*/  LEA R10, P0, R7, R248.reuse, 0x1 ;  /* 0x000000f8070a7211 */ /* 0x080fe400078008ff */
[----:B------:R-:W-:Y:S02]  /*6030*/  LEA R9, P5, R5, R7, 0x5 ;  /* 0x0000000705097211 */ /* 0x000fe400078a28ff */
[-C--:B------:R-:W-:Y:S02]  /*6040*/  LEA.HI.X.SX32 R11, R7, R249.reuse, 0x1, P0 ;  /* 0x000000f9070b7211 */ /* 0x080fe400000f0eff */
[CC--:B------:R-:W-:Y:S02]  /*6050*/  @!P2 LEA R12, P4, R9.reuse, R248.reuse, 0x1 ;  /* 0x000000f8090ca211 */ /* 0x0c0fe400078808ff */
[----:B------:R-:W-:Y:S01]  /*6060*/  @!P1 LEA R8, P0, R9, R248, 0x1 ;  /* 0x000000f809089211 */ /* 0x000fe200078008ff */
[----:B------:R-:W-:Y:S01]  /*6070*/  @!PT LDS RZ, [RZ] ;  /* 0x00000000fffff984 */ /* 0x000fe20000000800 */
[----:B------:R-:W-:Y:S01]  /*6080*/  @!PT LDS RZ, [RZ] ;  /* 0x00000000fffff984 */ /* 0x000fe20000000800 */
[----:B------:R-:W-:Y:S01]  /*6090*/  @!PT LDS RZ, [RZ] ;  /* 0x00000000fffff984 */ /* 0x000fe20000000800 */
[----:B------:R3:W-:Y:S01]  /*60a0*/  @!P3 LDGSTS.E.BYPASS.LTC128B.128 [R219+0xc000], desc[UR14][R10.64] ;  /* 0x0c0000000adbbfae */ /* 0x0007e2000b901d4e */
[----:B------:R-:W-:Y:S03]  /*60b0*/  SHF.R.S32.HI R6, RZ, 0x1f, R7 ;  /* 0x0000001fff067819 */ /* 0x000fe60000011407 */
[----:B------:R3:W-:Y:S01]  /*60c0*/  @P2 STS.128 [R219+0xe000], RZ ;  /* 0x00e000ffdb002388 */ /* 0x0007e20000000c00 */
[C---:B--2---:R-:W-:Y:S02]  /*60d0*/  LEA.HI.X R248, R5.reuse, R6, R4, 0x5, P5 ;  /* 0x0000000605f87211 */ /* 0x044fe400028f2c04 */
[----:B------:R-:W-:Y:S01]  /*60e0*/  @!P3 LEA R6, P5, R5, R10, 0x6 ;  /* 0x0000000a0506b211 */ /* 0x000fe200078a30ff */
[----:B------:R-:W-:Y:S01]  /*60f0*/  @!PT LDS RZ, [RZ] ;  /* 0x00000000fffff984 */ /* 0x000fe20000000800 */
[----:B------:R-:W-:Y:S01]  /*6100*/  @!PT LDS RZ, [RZ] ;  /* 0x00000000fffff984 */ /* 0x000fe20000000800 */
[----:B------:R-:W-:Y:S01]  /*6110*/  @!PT LDS RZ, [RZ] ;  /* 0x00000000fffff984 */ /* 0x000fe20000000800 */
[----:B------:R3:W-:Y:S01]  /*6120*/  @!P2 LDGSTS.E.BYPASS.LTC128B.128 [R219+0xe000], desc[UR14][R10.64+0x80] ;  /* 0x0e0000800adbafae */ /* 0x0007e2000b901d4e */
[----:B------:R-:W-:Y:S02]  /*6130*/  @!P2 LEA.HI.X R13, R9, R249, R248, 0x1, P4 ;  /* 0x000000f9090da211 */ /* 0x000fe400020f0cf8 */
[----:B------:R-:W-:Y:S01]  /*6140*/  @!P3 LEA.HI.X R7, R5, R11, R4, 0x6, P5 ;  /* 0x0000000b0507b211 */ /* 0x000fe200028f3404 */
[----:B------:R3:W-:Y:S01]  /*6150*/  @P1 STS.128 [R219+0x10000], RZ ;  /* 0x010000ffdb001388 */ /* 0x0007e20000000c00 */
[----:B------:R-:W-:Y:S01]  /*6160*/  @!P1 LEA.HI.X R9, R9, R249, R248, 0x1, P0 ;  /* 0x000000f909099211 */ /* 0x000fe200000f0cf8 */
[----:B------:R-:W-:Y:S02]  /*6170*/  IMAD.MOV.U32 R248, RZ, RZ, R10 ;  /* 0x000000fffff87224 */ /* 0x000fe400078e000a */
[----:B------:R-:W-:Y:S01]  /*6180*/  @!PT LDS RZ, [RZ] ;  /* 0x00000000fffff984 */ /* 0x000fe20000000800 */
[----:B------:R-:W-:Y:S01]  /*6190*/  @!PT LDS RZ, [RZ] ;  /* 0x00000000fffff984 */ /* 0x000fe20000000800 */
[----:B------:R-:W-:Y:S01]  /*61a0*/  @!PT LDS RZ, [RZ] ;  /* 0x00000000fffff984 */ /* 0x000fe20000000800 */
[----:B------:R3:W-:Y:S01]  /*61b0*/  @!P1 LDGSTS.E.BYPASS.LTC128B.128 [R219+0x10000], desc[UR14][R10.64+0x100] ;  /* 0x100001000adb9fae */ /* 0x0007e2000b901d4e */
[----:B------:R-:W-:Y:S03]  /*61c0*/  IMAD.MOV.U32 R249, RZ, RZ, R11 ;  /* 0x000000fffff97224 */ /* 0x000fe600078e000b */
        /* <DEDUP_REMOVED lines=16> */
.L_x_335:
        /* <DEDUP_REMOVED lines=56> */
[-C--:B--2---:R-:W-:Y:S06]  /*6650*/  HMMA.16816.F32 R4, R156, R160.reuse, R4 ;  /* 0x000000a09c04723c */ /* 0x084fec0000001804 */
[C---:B------:R-:W-:Y:S06]  /*6660*/  HMMA.16816.F32 R8, R164.reuse, R160, R8 ;  /* 0x000000a0a408723c */ /* 0x040fec0000001808 */
[-C--:B------:R-:W-:Y:S05]  /*6670*/  HMMA.16816.F32 R12, R164, R162.reuse, R12 ;  /* 0x000000a2a40c723c */ /* 0x080fea000000180c */
        /* <DEDUP_REMOVED lines=8> */
[CC--:B------:R-:W-:Y:S01]  /*6700*/  LEA R168, P1, R163.reuse, R246.reuse, 0x2 ;  /* 0x000000f6a3a87211 */ /* 0x0c0fe200078210ff */
[-C--:B------:R-:W-:Y:S01]  /*6710*/  HMMA.16816.F32 R28, R164, R190.reuse, R28 ;  /* 0x000000bea41c723c */ /* 0x080fe2000000181c */
[----:B------:R-:W-:Y:S04]  /*6720*/  REDG.E.ADD.F32.FTZ.RN.STRONG.GPU desc[UR14][R246.64], R4 ;  /* 0x00000004f60079a6 */ /* 0x000fe8000c10f38e */
[-C--:B------:R-:W-:Y:S01]  /*6730*/  LEA.HI.X.SX32 R169, R163, R247.reuse, 0x2, P1 ;  /* 0x000000f7a3a97211 */ /* 0x080fe200008f16ff */
[C---:B------:R-:W-:Y:S06]  /*6740*/  HMMA.16816.F32 R32, R156.reuse, R190, R32 ;  /* 0x000000be9c20723c */ /* 0x040fec0000001820 */
[-C--:B---3--:R-:W-:Y:S06]  /*6750*/  HMMA.16816.F32 R84, R156, R152.reuse, R84 ;  /* 0x000000989c54723c */ /* 0x088fec0000001854 */
[C---:B------:R-:W-:Y:S05]  /*6760*/  HMMA.16816.F32 R88, R164.reuse, R152, R88 ;  /* 0x00000098a458723c */ /* 0x040fea0000001858 */
[C---:B-1----:R-:W-:Y:S01]  /*6770*/  IMAD R161, R252.reuse, 0x38, RZ ;  /* 0x00000038fca17824 */ /* 0x042fe200078e02ff */
[-C--:B------:R-:W-:Y:S05]  /*6780*/  HMMA.16816.F32 R92, R164, R154.reuse, R92 ;  /* 0x0000009aa45c723c */ /* 0x080fea000000185c */
[C---:B------:R-:W-:Y:S01]  /*6790*/  IMAD.SHL.U32 R153, R252.reuse, 0x8, RZ ;  /* 0x00000008fc997824 */ /* 0x040fe200078e00ff */
[----:B------:R-:W-:Y:S05]  /*67a0*/  HMMA.16816.F32 R96, R156, R154, R96 ;  /* 0x0000009a9c60723c */ /* 0x000fea0000001860 */
[CC--:B------:R-:W-:Y:S02]  /*67b0*/  LEA R164, P0, R153.reuse, R246.reuse, 0x2 ;  /* 0x000000f699a47211 */ /* 0x0c0fe400078010ff */
[C---:B------:R-:W-:Y:S04]  /*67c0*/  IMAD R155, R252.reuse, 0x18, RZ ;  /* 0x00000018fc9b7824 */ /* 0x040fe800078e02ff */
[-C--:B------:R-:W-:Y:S01]  /*67d0*/  LEA.HI.X.SX32 R165, R153, R247.reuse, 0x2, P0 ;  /* 0x000000f799a57211 */ /* 0x080fe200000f16ff */
[C---:B------:R-:W-:Y:S01]  /*67e0*/  IMAD.SHL.U32 R157, R252.reuse, 0x20, RZ ;  /* 0x00000020fc9d7824 */ /* 0x040fe200078e00ff */
[-C--:B------:R-:W-:Y:S01]  /*67f0*/  LEA R166, P0, R155, R246.reuse, 0x2 ;  /* 0x000000f69ba67211 */ /* 0x080fe200078010ff */
[C---:B------:R-:W-:Y:S02]  /*6800*/  IMAD R159, R252.reuse, 0x28, RZ ;  /* 0x00000028fc9f7824 */ /* 0x040fe400078e02ff */
[----:B------:R1:W-:Y:S01]  /*6810*/  REDG.E.ADD.F32.FTZ.RN.STRONG.GPU desc[UR14][R164.64], R5 ;  /* 0x00000005a40079a6 */ /* 0x0003e2000c10f38e */
[-C--:B------:R-:W-:Y:S02]  /*6820*/  LEA R156, P1, R157, R246.reuse, 0x2 ;  /* 0x000000f69d9c7211 */ /* 0x080fe400078210ff */
[-C--:B------:R-:W-:Y:S01]  /*6830*/  LEA.HI.X.SX32 R167, R155, R247.reuse, 0x2, P0 ;  /* 0x000000f79ba77211 */ /* 0x080fe200000f16ff */
[----:B------:R-:W-:Y:S01]  /*6840*/  REDG.E.ADD.F32.FTZ.RN.STRONG.GPU desc[UR14][R168.64], R6 ;  /* 0x00000006a80079a6 */ /* 0x000fe2000c10f38e */
[----:B------:R-:W-:Y:S01]  /*6850*/  IMAD R155, R252, 0x30, RZ ;  /* 0x00000030fc9b7824 */ /* 0x000fe200078e02ff */
[-C--:B------:R-:W-:Y:S02]  /*6860*/  LEA R158, P0, R159, R246.reuse, 0x2 ;  /* 0x000000f69f9e7211 */ /* 0x080fe400078010ff */
[-C--:B------:R-:W-:Y:S01]  /*6870*/  LEA.HI.X.SX32 R157, R157, R247.reuse, 0x2, P1 ;  /* 0x000000f79d9d7211 */ /* 0x080fe200008f16ff */
[----:B------:R2:W-:Y:S01]  /*6880*/  REDG.E.ADD.F32.FTZ.RN.STRONG.GPU desc[UR14][R166.64], R7 ;  /* 0x00000007a60079a6 */ /* 0x0005e2000c10f38e */
[-C--:B------:R-:W-:Y:S02]  /*6890*/  LEA R154, P1, R155, R246.reuse, 0x2 ;  /* 0x000000f69b9a7211 */ /* 0x080fe400078210ff */
[-C--:B------:R-:W-:Y:S01]  /*68a0*/  LEA.HI.X.SX32 R159, R159, R247.reuse, 0x2, P0 ;  /* 0x000000f79f9f7211 */ /* 0x080fe200000f16ff */
[----:B------:R3:W-:Y:S01]  /*68b0*/  REDG.E.ADD.F32.FTZ.RN.STRONG.GPU desc[UR14][R156.64], R8 ;  /* 0x000000089c0079a6 */ /* 0x0007e2000c10f38e */
[-C--:B------:R-:W-:Y:S02]  /*68c0*/  LEA.HI.X.SX32 R155, R155, R247.reuse, 0x2, P1 ;  /* 0x000000f79b9b7211 */ /* 0x080fe400008f16ff */
[CC--:B------:R-:W-:Y:S01]  /*68d0*/  LEA R160, P0, R161.reuse, R246.reuse, 0x2 ;  /* 0x000000f6a1a07211 */ /* 0x0c0fe200078010ff */
[----:B------:R-:W-:Y:S03]  /*68e0*/  REDG.E.ADD.F32.FTZ.RN.STRONG.GPU desc[UR14][R158.64], R9 ;  /* 0x000000099e0079a6 */ /* 0x000fe6000c10f38e */
[-C--:B------:R-:W-:Y:S01]  /*68f0*/  LEA.HI.X.SX32 R161, R161, R247.reuse, 0x2, P0 ;  /* 0x000000f7a1a17211 */ /* 0x080fe200000f16ff */
[----:B------:R4:W-:Y:S04]  /*6900*/  REDG.E.ADD.F32.FTZ.RN.STRONG.GPU desc[UR14][R154.64], R10 ;  /* 0x0000000a9a0079a6 */ /* 0x0009e8000c10f38e */
[----:B------:R4:W-:Y:S01]  /*6910*/  REDG.E.ADD.F32.FTZ.RN.STRONG.GPU desc[UR14][R160.64], R11 ;  /* 0x0000000ba00079a6 */ /* 0x0009e2000c10f38e */
[----:B-1----:R-:W-:Y:S03]  /*6920*/  VIADD R5, R163, 0x20 ;  /* 0x00000020a3057836 */ /* 0x002fe60000000000 */
[----:B------:R1:W-:Y:S04]  /*6930*/  REDG.E.ADD.F32.FTZ.RN.STRONG.GPU desc[UR14][R246.64+0x80], R16 ;  /* 0x00008010f60079a6 */ /* 0x0003e8000c10f38e */
[----:B------:R1:W-:Y:S01]  /*6940*/  REDG.E.ADD.F32.FTZ.RN.STRONG.GPU desc[UR14][R164.64+0x80], R17 ;  /* 0x00008011a40079a6 */ /* 0x0003e2000c10f38e */
[-C--:B--2---:R-:W-:Y:S01]  /*6950*/  LEA R166, P0, R5, R246.reuse, 0x2 ;  /* 0x000000f605a67211 */ /* 0x084fe200078010ff */
[----:B------:R-:W-:Y:S03]  /*6960*/  IMAD.IADD R7, R153, 0x1, R5 ;  /* 0x0000000199077824 */ /* 0x000fe600078e0205 */
[-C--:B------:R-:W-:Y:S01]  /*6970*/  LEA.HI.X.SX32 R167, R5, R247.reuse, 0x2, P0 ;  /* 0x000000f705a77211 */ /* 0x080fe200000f16ff */
[----:B------:R-:W-:Y:S01]  /*6980*/  IMAD.IADD R5, R153, 0x1, R7 ;  /* 0x0000000199057824 */ /* 0x000fe200078e0207 */
[CC--:B---3--:R-:W-:Y:S03]  /*6990*/  LEA R156, P0, R7.reuse, R246.reuse, 0x2 ;  /* 0x000000f6079c7211 */ /* 0x0c8fe600078010ff */
[----:B------:R2:W-:Y:S01]  /*69a0*/  REDG.E.ADD.F32.FTZ.RN.STRONG.GPU desc[UR14][R166.64], R18 ;  /* 0x00000012a60079a6 */ /* 0x0005e2000c10f38e */
[-C--:B------:R-:W-:Y:S01]  /*69b0*/  LEA.HI.X.SX32 R157, R7, R247.reuse, 0x2, P0 ;  /* 0x000000f7079d7211 */ /* 0x080fe200000f16ff */
[----:B------:R-:W-:Y:S01]  /*69c0*/  IMAD.IADD R7, R153, 0x1, R5 ;  /* 0x0000000199077824 */ /* 0x000fe200078e0205 */
[-C--:B----4-:R-:W-:Y:S03]  /*69d0*/  LEA R154, P1, R5, R246.reuse, 0x2 ;  /* 0x000000f6059a7211 */ /* 0x090fe600078210ff */
[----:B------:R-:W-:Y:S01]  /*69e0*/  IMAD.IADD R9, R153, 0x1, R7 ;  /* 0x0000000199097824 */ /* 0x000fe200078e0207 */
[-C--:B------:R-:W-:Y:S01]  /*69f0*/  LEA R6, P0, R7, R246.reuse, 0x2 ;  /* 0x000000f607067211 */ /* 0x080fe200078010ff */
[----:B------:R3:W-:Y:S01]  /*6a00*/  REDG.E.ADD.F32.FTZ.RN.STRONG.GPU desc[UR14][R156.64], R19 ;  /* 0x000000139c0079a6 */ /* 0x0007e2000c10f38e */
[-C--:B------:R-:W-:Y:S01]  /*6a10*/  LEA.HI.X.SX32 R155, R5, R247.reuse, 0x2, P1 ;  /* 0x000000f7059b7211 */ /* 0x080fe200008f16ff */
[----:B------:R-:W-:Y:S01]  /*6a20*/  IMAD.IADD R5, R153, 0x1, R9 ;  /* 0x0000000199057824 */ /* 0x000fe200078e0209 */
[-C--:B------:R-:W-:Y:S02]  /*6a30*/  LEA.HI.X.SX32 R7, R7, R247.reuse, 0x2, P0 ;  /* 0x000000f707077211 */ /* 0x080fe400000f16ff */
[CC--:B------:R-:W-:Y:S01]  /*6a40*/  LEA R10, P0, R9.reuse, R246.reuse, 0x2 ;  /* 0x000000f6090a7211 */ /* 0x0c0fe200078010ff */
[----:B------:R4:W-:Y:S03]  /*6a50*/  REDG.E.ADD.F32.FTZ.RN.STRONG.GPU desc[UR14][R154.64], R12 ;  /* 0x0000000c9a0079a6 */ /* 0x0009e6000c10f38e */
[-C--:B------:R-:W-:Y:S01]  /*6a60*/  LEA.HI.X.SX32 R11, R9, R247.reuse, 0x2, P0 ;  /* 0x000000f7090b7211 */ /* 0x080fe200000f16ff */
[----:B------:R-:W-:Y:S01]  /*6a70*/  REDG.E.ADD.F32.FTZ.RN.STRONG.GPU desc[UR14][R6.64], R13 ;  /* 0x0000000d060079a6 */ /* 0x000fe2000c10f38e */
[-C--:B-1----:R-:W-:Y:S01]  /*6a80*/  LEA R16, P0, R5, R246.reuse, 0x2 ;  /* 0x000000f605107211 */ /* 0x082fe200078010ff */
[----:B------:R-:W-:Y:S02]  /*6a90*/  VIADD R9, R163, 0x40 ;  /* 0x00000040a3097836 */ /* 0x000fe40000000000 */
[----:B------:R1:W-:Y:S01]  /*6aa0*/  REDG.E.ADD.F32.FTZ.RN.STRONG.GPU desc[UR14][R10.64], R14 ;  /* 0x0000000e0a0079a6 */ /* 0x0003e2000c10f38e */
[-C--:B------:R-:W-:Y:S01]  /*6ab0*/  LEA.HI.X.SX32 R17, R5, R247.reuse, 0x2, P0 ;  /* 0x000000f705117211 */ /* 0x080fe200000f16ff */
[----:B------:R-:W-:Y:S01]  /*6ac0*/  IMAD.IADD R5, R153, 0x1, R9 ;  /* 0x0000000199057824 */ /* 0x000fe200078e0209 */
[CC--:B--2---:R-:W-:Y:S03]  /*6ad0*/  LEA R18, P0, R9.reuse, R246.reuse, 0x2 ;  /* 0x000000f609127211 */ /* 0x0c4fe600078010ff */
[----:B------:R2:W-:Y:S04]  /*6ae0*/  REDG.E.ADD.F32.FTZ.RN.STRONG.GPU desc[UR14][R16.64], R15 ;  /* 0x0000000f100079a6 */ /* 0x0005e8000c10f38e */
[----:B------:R-:W-:Y:S01]  /*6af0*/  REDG.E.ADD.F32.FTZ.RN.STRONG.GPU desc[UR14][R246.64+0x100], R20 ;  /* 0x00010014f60079a6 */ /* 0x000fe2000c10f38e */
[-C--:B---3--:R-:W-:Y:S01]  /*6b00*/  LEA.HI.X.SX32 R19, R9, R247.reuse, 0x2, P0 ;  /* 0x000000f709137211 */ /* 0x088fe200000f16ff */
[----:B------:R-:W-:Y:S02]  /*6b10*/  IMAD.IADD R9, R153, 0x1, R5 ;  /* 0x0000000199097824 */ /* 0x000fe400078e0205 */
[----:B------:R-:W-:Y:S01]  /*6b20*/  REDG.E.ADD.F32.FTZ.RN.STRONG.GPU desc[UR14][R164.64+0x100], R21 ;  /* 0x00010015a40079a6 */ /* 0x000fe2000c10f38e */
[CC--:B----4-:R-:W-:Y:S03]  /*6b30*/  LEA R154, P0, R5.reuse, R246.reuse, 0x2 ;  /* 0x000000f6059a7211 */ /* 0x0d0fe600078010ff */
[----:B------:R-:W-:Y:S01]  /*6b40*/  REDG.E.ADD.F32.FTZ.RN.STRONG.GPU desc[UR14][R18.64], R22 ;  /* 0x00000016120079a6 */ /* 0x000fe2000c10f38e */
[-C--:B------:R-:W-:Y:S01]  /*6b50*/  LEA.HI.X.SX32 R155, R5, R247.reuse, 0x2, P0 ;  /* 0x000000f7059b7211 */ /* 0x080fe200000f16ff */
[----:B------:R-:W-:Y:S01]  /*6b60*/  IMAD.IADD R5, R153, 0x1, R9 ;  /* 0x0000000199057824 */ /* 0x000fe200078e0209 */
[-C--:B-1----:R-:W-:Y:S03]  /*6b70*/  LEA R10, P1, R9, R246.reuse, 0x2 ;  /* 0x000000f6090a7211 */ /* 0x082fe600078210ff */
[----:B------:R-:W-:Y:S01]  /*6b80*/  IMAD.IADD R7, R153, 0x1, R5 ;  /* 0x0000000199077824 */ /* 0x000fe200078e0205 */
[-C--:B------:R-:W-:Y:S01]  /*6b90*/  LEA R8, P0, R5, R246.reuse, 0x2 ;  /* 0x000000f605087211 */ /* 0x080fe200078010ff */
[----:B------:R-:W-:Y:S01]  /*6ba0*/  REDG.E.ADD.F32.FTZ.RN.STRONG.GPU desc[UR14][R154.64], R23 ;  /* 0x000000179a0079a6 */ /* 0x000fe2000c10f38e */
[-C--:B------:R-:W-:Y:S02]  /*6bb0*/  LEA.HI.X.SX32 R11, R9, R247.reuse, 0x2, P1 ;  /* 0x000000f7090b7211 */ /* 0x080fe400008f16ff */
[-C--:B------:R-:W-:Y:S01]  /*6bc0*/  LEA.HI.X.SX32 R9, R5, R247.reuse, 0x2, P0 ;  /* 0x000000f705097211 */ /* 0x080fe200000f16ff */
[----:B------:R-:W-:Y:S01]  /*6bd0*/  IMAD.IADD R5, R153, 0x1, R7 ;  /* 0x0000000199057824 */ /* 0x000fe200078e0207 */
[CC--:B------:R-:W-:Y:S01]  /*6be0*/  LEA R12, P0, R7.reuse, R246.reuse, 0x2 ;  /* 0x000000f6070c7211 */ /* 0x0c0fe200078010ff */
[----:B------:R1:W-:Y:S03]  /*6bf0*/  REDG.E.ADD.F32.FTZ.RN.STRONG.GPU desc[UR14][R10.64], R24 ;  /* 0x000000180a0079a6 */ /* 0x0003e6000c10f38e */
[-C--:B------:R-:W-:Y:S01]  /*6c00*/  LEA.HI.X.SX32 R13, R7, R247.reuse, 0x2, P0 ;  /* 0x000000f7070d7211 */ /* 0x080fe200000f16ff */
[----:B------:R-:W-:Y:S01]  /*6c10*/  REDG.E.ADD.F32.FTZ.RN.STRONG.GPU desc[UR14][R8.64], R25 ;  /* 0x00000019080079a6 */ /* 0x000fe2000c10f38e */
[-C--:B------:R-:W-:Y:S01]  /*6c20*/  LEA R14, P0, R5, R246.reuse, 0x2 ;  /* 0x000000f6050e7211 */ /* 0x080fe200078010ff */
[----:B------:R-:W-:Y:S02]  /*6c30*/  VIADD R7, R163, 0x60 ;  /* 0x00000060a3077836 */ /* 0x000fe40000000000 */
[----:B------:R3:W-:Y:S01]  /*6c40*/  REDG.E.ADD.F32.FTZ.RN.STRONG.GPU desc[UR14][R12.64], R26 ;  /* 0x0000001a0c0079a6 */ /* 0x0007e2000c10f38e */
[-C--:B--2---:R-:W-:Y:S01]  /*6c50*/  LEA.HI.X.SX32 R15, R5, R247.reuse, 0x2, P0 ;  /* 0x000000f7050f7211 */ /* 0x084fe200000f16ff */
[----:B------:R-:W-:Y:S01]  /*6c60*/  IMAD.IADD R5, R153, 0x1, R7 ;  /* 0x0000000199057824 */ /* 0x000fe200078e0207 */
[CC--:B------:R-:W-:Y:S01]  /*6c70*/  LEA R16, P0, R7.reuse, R246.reuse, 0x2 ;  /* 0x000000f607107211 */ /* 0x0c0fe200078010ff */
[----:B------:R-:W-:Y:S03]  /*6c80*/  LDSM.16.MT88.4 R20, [R195+0x4000] ;  /* 0x00400000c314783b */ /* 0x000fe60000004200 */
[-C--:B------:R-:W-:Y:S01]  /*6c90*/  LEA.HI.X.SX32 R17, R7, R247.reuse, 0x2, P0 ;  /* 0x000000f707117211 */ /* 0x080fe200000f16ff */
[----:B------:R2:W-:Y:S01]  /*6ca0*/  REDG.E.ADD.F32.FTZ.RN.STRONG.GPU desc[UR14][R14.64], R27 ;  /* 0x0000001b0e0079a6 */ /* 0x0005e2000c10f38e */
[----:B------:R-:W-:Y:S03]  /*6cb0*/  IMAD.IADD R7, R153, 0x1, R5 ;  /* 0x0000000199077824 */ /* 0x000fe600078e0205 */
[----:B------:R-:W-:Y:S04]  /*6cc0*/  REDG.E.ADD.F32.FTZ.RN.STRONG.GPU desc[UR14][R246.64+0x180], R32 ;  /* 0x00018020f60079a6 */ /* 0x000fe8000c10f38e */
[----:B------:R-:W-:Y:S01]  /*6cd0*/  REDG.E.ADD.F32.FTZ.RN.STRONG.GPU desc[UR14][R164.64+0x180], R33 ;  /* 0x00018021a40079a6 */ /* 0x000fe2000c10f38e */
[CC--:B-1----:R-:W-:Y:S03]  /*6ce0*/  LEA R10, P0, R5.reuse, R246.reuse, 0x2 ;  /* 0x000000f6050a7211 */ /* 0x0c2fe600078010ff */
[----:B------:R1:W-:Y:S01]  /*6cf0*/  REDG.E.ADD.F32.FTZ.RN.STRONG.GPU desc[UR14][R16.64], R34 ;  /* 0x00000022100079a6 */ /* 0x0003e2000c10f38e */
[-C--:B------:R-:W-:Y:S01]  /*6d00*/  LEA.HI.X.SX32 R11, R5, R247.reuse, 0x2, P0 ;  /* 0x000000f7050b7211 */ /* 0x080fe200000f16ff */
[----:B------:R-:W-:Y:S02]  /*6d10*/  IMAD.IADD R5, R153, 0x1, R7 ;  /* 0x0000000199057824 */ /* 0x000fe400078e0207 */
[----:B------:R-:W-:Y:S01]  /*6d20*/  LDSM.16.MT88.4 R24, [R198+0x1e800] ;  /* 0x01e80000c618783b */ /* 0x000fe20000004200 */
[-C--:B---3--:R-:W-:Y:S01]  /*6d30*/  LEA R12, P1, R7, R246.reuse, 0x2 ;  /* 0x000000f6070c7211 */ /* 0x088fe200078210ff */
[----:B------:R-:W-:Y:S02]  /*6d40*/  IMAD.IADD R9, R153, 0x1, R5 ;  /* 0x0000000199097824 */ /* 0x000fe400078e0205 */
[----:B------:R3:W-:Y:S01]  /*6d50*/  REDG.E.ADD.F32.FTZ.RN.STRONG.GPU desc[UR14][R10.64], R35 ;  /* 0x000000230a0079a6 */ /* 0x0007e2000c10f38e */
[-C--:B------:R-:W-:Y:S02]  /*6d60*/  LEA R6, P0, R5, R246.reuse, 0x2 ;  /* 0x000000f605067211 */ /* 0x080fe400078010ff */
[-C--:B------:R-:W-:Y:S02]  /*6d70*/  LEA.HI.X.SX32 R13, R7, R247.reuse, 0x2, P1 ;  /* 0x000000f7070d7211 */ /* 0x080fe400008f16ff */
[-C--:B------:R-:W-:Y:S01]  /*6d80*/  LEA.HI.X.SX32 R7, R5, R247.reuse, 0x2, P0 ;  /* 0x000000f705077211 */ /* 0x080fe200000f16ff */
[----:B------:R-:W-:Y:S01]  /*6d90*/  IMAD.IADD R5, R153, 0x1, R9 ;  /* 0x0000000199057824 */ /* 0x000fe200078e0209 */
[CC--:B--2---:R-:W-:Y:S01]  /*6da0*/  LEA R14, P0, R9.reuse, R246.reuse, 0x2 ;  /* 0x000000f6090e7211 */ /* 0x0c4fe200078010ff */
[----:B------:R2:W-:Y:S03]  /*6db0*/  REDG.E.ADD.F32.FTZ.RN.STRONG.GPU desc[UR14][R12.64], R28 ;  /* 0x0000001c0c0079a6 */ /* 0x0005e6000c10f38e */
[-C--:B------:R-:W-:Y:S01]  /*6dc0*/  LEA.HI.X.SX32 R15, R9, R247.reuse, 0x2, P0 ;  /* 0x000000f7090f7211 */ /* 0x080fe200000f16ff */
[----:B------:R-:W-:Y:S01]  /*6dd0*/  REDG.E.ADD.F32.FTZ.RN.STRONG.GPU desc[UR14][R6.64], R29 ;  /* 0x0000001d060079a6 */ /* 0x000fe2000c10f38e */
[C---:B------:R-:W-:Y:S02]  /*6de0*/  VIADD R9, R163.reuse, 0x80 ;  /* 0x00000080a3097836 */ /* 0x040fe40000000000 */
[----:B------:R-:W-:Y:S01]  /*6df0*/  VIADD R163, R163, 0xa0 ;  /* 0x000000a0a3a37836 */ /* 0x000fe20000000000 */
[----:B------:R4:W-:Y:S01]  /*6e00*/  REDG.E.ADD.F32.FTZ.RN.STRONG.GPU desc[UR14][R14.64], R30 ;  /* 0x0000001e0e0079a6 */ /* 0x0009e2000c10f38e */
[CC--:B-1----:R-:W-:Y:S04]  /*6e10*/  LEA R16, P0, R5.reuse, R246.reuse, 0x2 ;  /* 0x000000f605107211 */ /* 0x0c2fe800078010ff */
[-C--:B------:R-:W-:Y:S01]  /*6e20*/  LEA.HI.X.SX32 R17, R5, R247.reuse, 0x2, P0 ;  /* 0x000000f705117211 */ /* 0x080fe200000f16ff */
[----:B------:R-:W-:Y:S04]  /*6e30*/  IMAD.IADD R5, R153, 0x1, R9 ;  /* 0x0000000199057824 */ /* 0x000fe800078e0209 */
[----:B------:R-:W-:Y:S01]  /*6e40*/  REDG.E.ADD.F32.FTZ.RN.STRONG.GPU desc[UR14][R16.64], R31 ;  /* 0x0000001f100079a6 */ /* 0x000fe2000c10f38e */
[CC--:B---3--:R-:W-:Y:S03]  /*6e50*/  LEA R10, P0, R9.reuse, R246.reuse, 0x2 ;  /* 0x000000f6090a7211 */ /* 0x0c8fe600078010ff */
[----:B------:R-:W-:Y:S01]  /*6e60*/  REDG.E.ADD.F32.FTZ.RN.STRONG.GPU desc[UR14][R246.64+0x200], R84 ;  /* 0x00020054f60079a6 */ /* 0x000fe2000c10f38e */
[-C--:B------:R-:W-:Y:S01]  /*6e70*/  LEA.HI.X.SX32 R11, R9, R247.reuse, 0x2, P0 ;  /* 0x000000f7090b7211 */ /* 0x080fe200000f16ff */
[----:B------:R-:W-:Y:S02]  /*6e80*/  IMAD.IADD R9, R153, 0x1, R5 ;  /* 0x0000000199097824 */ /* 0x000fe400078e0205 */
[----:B------:R-:W-:Y:S01]  /*6e90*/  REDG.E.ADD.F32.FTZ.RN.STRONG.GPU desc[UR14][R164.64+0x200], R85 ;  /* 0x00020055a40079a6 */ /* 0x000fe2000c10f38e */
[CC--:B--2---:R-:W-:Y:S03]  /*6ea0*/  LEA R12, P0, R5.reuse, R246.reuse, 0x2 ;  /* 0x000000f6050c7211 */ /* 0x0c4fe600078010ff */
[----:B------:R1:W-:Y:S01]  /*6eb0*/  REDG.E.ADD.F32.FTZ.RN.STRONG.GPU desc[UR14][R10.64], R86 ;  /* 0x000000560a0079a6 */ /* 0x0003e2000c10f38e */
[-C--:B------:R-:W-:Y:S01]  /*6ec0*/  LEA.HI.X.SX32 R13, R5, R247.reuse, 0x2, P0 ;  /* 0x000000f7050d7211 */ /* 0x080fe200000f16ff */
[----:B------:R-:W-:Y:S01]  /*6ed0*/  IMAD.IADD R5, R153, 0x1, R9 ;  /* 0x0000000199057824 */ /* 0x000fe200078e0209 */
[-C--:B----4-:R-:W-:Y:S01]  /*6ee0*/  LEA R14, P1, R9, R246.reuse, 0x2 ;  /* 0x000000f6090e7211 */ /* 0x090fe200078210ff */
[----:B------:R-:W-:Y:S02]  /*6ef0*/  LDSM.16.MT88.4 R28, [R195+0x800] ;  /* 0x00080000c31c783b */ /* 0x000fe40000004200 */
[----:B------:R-:W-:Y:S01]  /*6f00*/  IMAD.IADD R7, R153, 0x1, R5 ;  /* 0x0000000199077824 */ /* 0x000fe200078e0205 */
[-C--:B------:R-:W-:Y:S02]  /*6f10*/  LEA R8, P0, R5, R246.reuse, 0x2 ;  /* 0x000000f605087211 */ /* 0x080fe400078010ff */
[-C--:B------:R-:W-:Y:S01]  /*6f20*/  LEA.HI.X.SX32 R15, R9, R247.reuse, 0x2, P1 ;  /* 0x000000f7090f7211 */ /* 0x080fe200008f16ff */
[----:B------:R2:W-:Y:S01]  /*6f30*/  REDG.E.ADD.F32.FTZ.RN.STRONG.GPU desc[UR14][R12.64], R87 ;  /* 0x000000570c0079a6 */ /* 0x0005e2000c10f38e */
[-C--:B------:R-:W-:Y:S01]  /*6f40*/  LEA.HI.X.SX32 R9, R5, R247.reuse, 0x2, P0 ;  /* 0x000000f705097211 */ /* 0x080fe200000f16ff */
[----:B------:R-:W-:Y:S01]  /*6f50*/  IMAD.IADD R5, R153, 0x1, R7 ;  /* 0x0000000199057824 */ /* 0x000fe200078e0207 */
[CC--:B------:R-:W-:Y:S01]  /*6f60*/  LEA R6, P0, R7.reuse, R246.reuse, 0x2 ;  /* 0x000000f607067211 */ /* 0x0c0fe200078010ff */
[----:B------:R-:W-:Y:S03]  /*6f70*/  REDG.E.ADD.F32.FTZ.RN.STRONG.GPU desc[UR14][R14.64], R88 ;  /* 0x000000580e0079a6 */ /* 0x000fe6000c10f38e */
[-C--:B------:R-:W-:Y:S01]  /*6f80*/  LEA.HI.X.SX32 R7, R7, R247.reuse, 0x2, P0 ;  /* 0x000000f707077211 */ /* 0x080fe200000f16ff */
[----:B------:R3:W-:Y:S04]  /*6f90*/  REDG.E.ADD.F32.FTZ.RN.STRONG.GPU desc[UR14][R8.64], R89 ;  /* 0x00000059080079a6 */ /* 0x0007e8000c10f38e */
[----:B------:R4:W-:Y:S01]  /*6fa0*/  REDG.E.ADD.F32.FTZ.RN.STRONG.GPU desc[UR14][R6.64], R90 ;  /* 0x0000005a060079a6 */ /* 0x0009e2000c10f38e */
[CC--:B-1----:R-:W-:Y:S04]  /*6fb0*/  LEA R10, P0, R5.reuse, R246.reuse, 0x2 ;  /* 0x000000f6050a7211 */ /* 0x0c2fe800078010ff */
[-C--:B------:R-:W-:Y:S01]  /*6fc0*/  LEA.HI.X.SX32 R11, R5, R247.reuse, 0x2, P0 ;  /* 0x000000f7050b7211 */ /* 0x080fe200000f16ff */
[----:B------:R-:W-:Y:S01]  /*6fd0*/  IMAD.IADD R5, R153, 0x1, R163 ;  /* 0x0000000199057824 */ /* 0x000fe200078e02a3 */
[-C--:B------:R-:W-:Y:S03]  /*6fe0*/  LEA R16, P0, R163, R246.reuse, 0x2 ;  /* 0x000000f6a3107211 */ /* 0x080fe600078010ff */
[----:B------:R1:W-:Y:S01]  /*6ff0*/  REDG.E.ADD.F32.FTZ.RN.STRONG.GPU desc[UR14][R10.64], R91 ;  /* 0x0000005b0a0079a6 */ /* 0x0003e2000c10f38e */
[----:B--2---:R-:W-:Y:S01]  /*7000*/  IMAD.IADD R13, R153, 0x1, R5 ;  /* 0x00000001990d7824 */ /* 0x004fe200078e0205 */
[-C--:B------:R-:W-:Y:S02]  /*7010*/  LEA.HI.X.SX32 R17, R163, R247.reuse, 0x2, P0 ;  /* 0x000000f7a3117211 */ /* 0x080fe400000f16ff */
[CC--:B------:R-:W-:Y:S01]  /*7020*/  LEA R18, P0, R5.reuse, R246.reuse, 0x2 ;  /* 0x000000f605127211 */ /* 0x0c0fe200078010ff */
[----:B------:R-:W-:Y:S03]  /*7030*/  REDG.E.ADD.F32.FTZ.RN.STRONG.GPU desc[UR14][R246.64+0x280], R96 ;  /* 0x00028060f60079a6 */ /* 0x000fe6000c10f38e */
[-C--:B------:R-:W-:Y:S01]  /*7040*/  LEA.HI.X.SX32 R19, R5, R247.reuse, 0x2, P0 ;  /* 0x000000f705137211 */ /* 0x080fe200000f16ff */
[----:B---3--:R-:W-:Y:S01]  /*7050*/  IMAD.IADD R9, R153, 0x1, R13 ;  /* 0x0000000199097824 */ /* 0x008fe200078e020d */
[-C--:B------:R-:W-:Y:S01]  /*7060*/  LEA R32, P0, R13, R246.reuse, 0x2 ;  /* 0x000000f60d207211 */ /* 0x080fe200078010ff */
[----:B------:R-:W-:Y:S02]  /*7070*/  REDG.E.ADD.F32.FTZ.RN.STRONG.GPU desc[UR14][R164.64+0x280], R97 ;  /* 0x00028061a40079a6 */ /* 0x000fe4000c10f38e */
[----:B------:R-:W-:Y:S01]  /*7080*/  IMAD.IADD R5, R153, 0x1, R9 ;  /* 0x0000000199057824 */ /* 0x000fe200078e0209 */
[-C--:B------:R-:W-:Y:S01]  /*7090*/  LEA R84, P2, R9, R246.reuse, 0x2 ;  /* 0x000000f609547211 */ /* 0x080fe200078410ff */
[----:B------:R-:W-:Y:S01]  /*70a0*/  REDG.E.ADD.F32.FTZ.RN.STRONG.GPU desc[UR14][R16.64], R98 ;  /* 0x00000062100079a6 */ /* 0x000fe2000c10f38e */
[-C--:B------:R-:W-:Y:S01]  /*70b0*/  LEA.HI.X.SX32 R33, R13, R247.reuse, 0x2, P0 ;  /* 0x000000f70d217211 */ /* 0x080fe200000f16ff */
[----:B------:R-:W-:Y:S01]  /*70c0*/  IMAD.IADD R153, R153, 0x1, R5 ;  /* 0x0000000199997824 */ /* 0x000fe200078e0205 */
[-C--:B----4-:R-:W-:Y:S01]  /*70d0*/  LEA R90, P1, R5, R246.reuse, 0x2 ;  /* 0x000000f6055a7211 */ /* 0x090fe200078210ff */
[----:B------:R-:W-:Y:S01]  /*70e0*/  LDSM.16.MT88.4 R12, [R0+0x1e000] ;  /* 0x01e00000000c783b */ /* 0x000fe20000004200 */
[-C--:B------:R-:W-:Y:S02]  /*70f0*/  LEA.HI.X.SX32 R85, R9, R247.reuse, 0x2, P2 ;  /* 0x000000f709557211 */ /* 0x080fe400010f16ff */
[C---:B------:R-:W-:Y:S01]  /*7100*/  LEA R88, P0, R153.reuse, R246, 0x2 ;  /* 0x000000f699587211 */ /* 0x040fe200078010ff */
[----:B------:R-:W-:Y:S03]  /*7110*/  LDSM.16.MT88.4 R8, [R195] ;  /* 0x00000000c308783b */ /* 0x000fe60000004200 */
[-C--:B------:R-:W-:Y:S01]  /*7120*/  LEA.HI.X.SX32 R89, R153, R247.reuse, 0x2, P0 ;  /* 0x000000f799597211 */ /* 0x080fe200000f16ff */
[----:B------:R-:W-:Y:S01]  /*7130*/  REDG.E.ADD.F32.FTZ.RN.STRONG.GPU desc[UR14][R18.64], R99 ;  /* 0x00000063120079a6 */ /* 0x000fe2000c10f38e */
[----:B-1----:R-:W-:Y:S02]  /*7140*/  LEA.HI.X.SX32 R91, R5, R247, 0x2, P1 ;  /* 0x000000f7055b7211 */ /* 0x002fe400008f16ff */
[----:B------:R-:W-:Y:S01]  /*7150*/  @P6 IADD3 R230, P1, R230, -0x100, RZ ;  /* 0xffffff00e6e66810 */ /* 0x000fe20007f3e0ff */
[----:B------:R-:W1:Y:S03]  /*7160*/  LDSM.16.MT88.4 R4, [R198+0x1e000] ;  /* 0x01e00000c604783b */ /* 0x000e660000004200 */
[----:B------:R-:W-:Y:S01]  /*7170*/  @P6 IADD3.X R231, R231, -0x1, RZ, P1, !PT ;  /* 0xffffffffe7e76810 */ /* 0x000fe20000ffe4ff */
[----:B------:R-:W2:Y:S04]  /*7180*/  LDSM.16.MT88.4 R16, [R195+0x2000] ;  /* 0x00200000c310783b */ /* 0x000ea80000004200 */
[----:B------:R-:W-:Y:S04]  /*7190*/  REDG.E.ADD.F32.FTZ.RN.STRONG.GPU desc[UR14][R32.64], R92 ;  /* 0x0000005c200079a6 */ /* 0x000fe8000c10f38e */
[----:B------:R-:W-:Y:S04]  /*71a0*/  REDG.E.ADD.F32.FTZ.RN.STRONG.GPU desc[UR14][R84.64], R93 ;  /* 0x0000005d540079a6 */ /* 0x000fe8000c10f38e */
[----:B------:R-:W3:Y:S04]  /*71b0*/  LDSM.16.MT88.4 R32, [R0+0x1e800] ;  /* 0x01e800000020783b */ /* 0x000ee80000004200 */
[----:B------:R-:W4:Y:S04]  /*71c0*/  LDSM.16.MT88.4 R84, [R195+0x2800] ;  /* 0x00280000c354783b */ /* 0x000f280000004200 */
[----:B------:R-:W-:Y:S04]  /*71d0*/  REDG.E.ADD.F32.FTZ.RN.STRONG.GPU desc[UR14][R90.64], R94 ;  /* 0x0000005e5a0079a6 */ /* 0x000fe8000c10f38e */
[----:B------:R-:W-:Y:S04]  /*71e0*/  REDG.E.ADD.F32.FTZ.RN.STRONG.GPU desc[UR14][R88.64], R95 ;  /* 0x0000005f580079a6 */ /* 0x000fe8000c10f38e */
[----:B------:R-:W4:Y:S04]  /*71f0*/  LDSM.16.MT88.4 R88, [R195+0x4800] ;  /* 0x00480000c358783b */ /* 0x000f280000004200 */
[----:B------:R-:W-:Y:S01]  /*7200*/  LDSM.16.MT88.4 R92, [R195+0x3800] ;  /* 0x00380000c35c783b */ /* 0x000fe20000004200 */
[-C--:B-1----:R-:W-:Y:S06]  /*7210*/  HMMA.16816.F32 R100, R4, R8.reuse, R100 ;  /* 0x000000080464723c */ /* 0x082fec0000001864 */
[C---:B------:R-:W-:Y:S06]  /*7220*/  HMMA.16816.F32 R104, R12.reuse, R8, R104 ;  /* 0x000000080c68723c */ /* 0x040fec0000001868 */
[-C--:B------:R-:W-:Y:S06]  /*7230*/  HMMA.16816.F32 R108, R12, R10.reuse, R108 ;  /* 0x0000000a0c6c723c */ /* 0x080fec000000186c */
[C---:B------:R-:W-:Y:S01]  /*7240*/  HMMA.16816.F32 R112, R4.reuse, R10, R112 ;  /* 0x0000000a0470723c */ /* 0x040fe20000001870 */
[----:B------:R-:W-:Y:S05]  /*7250*/  LDSM.16.MT88.4 R8, [R195+0x1000] ;  /* 0x00100000c308783b */ /* 0x000fea0000004200 */
[-C--:B--2---:R-:W-:Y:S06]  /*7260*/  HMMA.16816.F32 R116, R4, R16.reuse, R116 ;  /* 0x000000100474723c */ /* 0x084fec0000001874 */
        /* <DEDUP_REMOVED lines=40> */
[----:B------:R-:W-:Y:S01]  /*74f0*/  VIADD R5, R195, 0xffffa000 ;  /* 0xffffa000c3057836 */ /* 0x000fe20000000000 */
[C---:B------:R-:W-:Y:S05]  /*7500*/  HMMA.16816.F32 R104, R84.reuse, R32, R104 ;  /* 0x000000205468723c */ /* 0x040fea0000001868 */
[----:B------:R-:W-:Y:S01]  /*7510*/  LOP3.LUT R4, R240, 0x1, RZ, 0xc0, !PT ;  /* 0x00000001f0047812 */ /* 0x000fe200078ec0ff */
[-C--:B------:R-:W-:Y:S03]  /*7520*/  HMMA.16816.F32 R108, R84, R34.reuse, R108 ;  /* 0x00000022546c723c */ /* 0x080fe6000000186c */
[----:B------:R-:W-:Y:S02]  /*7530*/  ISETP.NE.U32.AND P0, PT, R4, 0x1, PT ;  /* 0x000000010400780c */ /* 0x000fe40003f05070 */
[----:B------:R-:W-:Y:S01]  /*7540*/  @P6 IADD3 R4, P2, R232, -0x100, RZ ;  /* 0xffffff00e8046810 */ /* 0x000fe20007f5e0ff */
[C---:B------:R-:W-:Y:S05]  /*7550*/  HMMA.16816.F32 R112, R28.reuse, R34, R112 ;  /* 0x000000221c70723c */ /* 0x040fea0000001870 */
[----:B------:R-:W-:Y:S01]  /*7560*/  @P6 IMAD.MOV.U32 R232, RZ, RZ, R4 ;  /* 0x000000ffffe86224 */ /* 0x000fe200078e0004 */
[-C--:B------:R-:W-:Y:S05]  /*7570*/  HMMA.16816.F32 R116, R28, R92.reuse, R116 ;  /* 0x0000005c1c74723c */ /* 0x080fea0000001874 */
[----:B------:R-:W-:Y:S01]  /*7580*/  @P6 IADD3.X R4, R233, -0x1, RZ, P2, !PT ;  /* 0xffffffffe9046810 */ /* 0x000fe200017fe4ff */
[C---:B------:R-:W-:Y:S04]  /*7590*/  HMMA.16816.F32 R120, R84.reuse, R92, R120 ;  /* 0x0000005c5478723c */ /* 0x040fe80000001878 */
[C---:B------:R-:W-:Y:S01]  /*75a0*/  ISETP.GT.AND P2, PT, R240.reuse, R227, PT ;  /* 0x000000e3f000720c */ /* 0x040fe20003f44270 */
        /* <DEDUP_REMOVED lines=134> */
[----:B-1----:R-:W-:Y:S01]  /*7e10*/  @P0 IMAD R44, R46, R3, RZ ;  /* 0x000000032e2c0224 */ /* 0x002fe200078e02ff */
[----:B------:R-:W-:Y:S01]  /*7e20*/  F2FP.F16.F32.PACK_AB R79, R79, R78 ;  /* 0x0000004e4f4f723e */ /* 0x000fe200000000ff */
[----:B------:R-:W-:Y:S01]  /*7e30*/  STS [R222+0x4400], R147 ;  /* 0x00440093de007388 */ /* 0x000fe20000000800 */
[----:B--2---:R-:W-:Y:S01]  /*7e40*/  @P0 IMAD R6, R56, R5, RZ ;  /* 0x0000000538060224 */ /* 0x004fe200078e02ff */
[----:B------:R-:W-:-:S02]  /*7e50*/  SHF.R.S32.HI R11, RZ, 0x1f, R214 ;  /* 0x0000001fff0b7819 */ /* 0x000fc400000114d6 */
        /* <DEDUP_REMOVED lines=14> */
[----:B------:R-:W-:Y:S04]  /*7f40*/  STS [R222+0x8000], R65 ;  /* 0x00800041de007388 */ /* 0x000fe80000000800 */
[----:B------:R-:W-:Y:S04]  /*7f50*/  STS [R222+0x8400], R67 ;  /* 0x00840043de007388 */ /* 0x000fe80000000800 */
[----:B------:R2:W-:Y:S04]  /*7f60*/  STS [R220+0x9000], R57 ;  /* 0x00900039dc007388 */ /* 0x0005e80000000800 */
[----:B------:R3:W-:Y:S01]  /*7f70*/  STS [R220+0x9400], R59 ;  /* 0x0094003bdc007388 */ /* 0x0007e20000000800 */
[----:B-1----:R-:W-:-:S03]  /*7f80*/  @P0 IMAD.WIDE.U32 R46, R46, R2, RZ ;  /* 0x000000022e2e0225 */ /* 0x002fc600078e00ff */
[----:B------:R3:W-:Y:S02]  /*7f90*/  STS [R222+0x9000], R61 ;  /* 0x0090003dde007388 */ /* 0x0007e40000000800 */
[----:B------:R-:W-:Y:S02]  /*7fa0*/  @P0 IADD3 R44, R47, R44, RZ ;  /* 0x0000002c2f2c0210 */ /* 0x000fe40007ffe0ff */
[----:B------:R3:W-:Y:S04]  /*7fb0*/  STS [R222+0x9400], R63 ;  /* 0x0094003fde007388 */ /* 0x0007e80000000800 */
[----:B------:R3:W-:Y:S04]  /*7fc0*/  STS [R220+0xa000], R69 ;  /* 0x00a00045dc007388 */ /* 0x0007e80000000800 */
[----:B------:R3:W-:Y:S04]  /*7fd0*/  STS [R220+0xa400], R71 ;  /* 0x00a40047dc007388 */ /* 0x0007e80000000800 */
[----:B------:R3:W-:Y:S01]  /*7fe0*/  STS [R222+0xa000], R81 ;  /* 0x00a00051de007388 */ /* 0x0007e20000000800 */
[----:B--2---:R-:W-:-:S03]  /*7ff0*/  @P0 IMAD.WIDE.U32 R56, R56, R4, RZ ;  /* 0x0000000438380225 */ /* 0x004fc600078e00ff */
[----:B------:R3:W-:Y:S02]  /*8000*/  STS [R222+0xa400], R83 ;  /* 0x00a40053de007388 */ /* 0x0007e40000000800 */
[----:B------:R-:W-:Y:S02]  /*8010*/  @P0 IADD3 R6, R57, R6, RZ ;  /* 0x0000000639060210 */ /* 0x000fe40007ffe0ff */
[----:B------:R3:W-:Y:S04]  /*8020*/  STS [R220+0xb000], R73 ;  /* 0x00b00049dc007388 */ /* 0x0007e80000000800 */
[----:B------:R3:W-:Y:S01]  /*8030*/  STS [R220+0xb400], R75 ;  /* 0x00b4004bdc007388 */ /* 0x0007e20000000800 */
        /* <DEDUP_REMOVED lines=12> */
.L_x_337:
        /* <DEDUP_REMOVED lines=12> */
.L_x_338:
[----:B------:R1:W-:Y:S01]  /*81c0*/  STS [R222+0xb000], R77 ;  /* 0x00b0004dde007388 */ /* 0x0003e20000000800 */
[--C-:B---3--:R-:W-:Y:S01]  /*81d0*/  SHF.R.S32.HI R63, RZ, 0x1f, R212.reuse ;  /* 0x0000001fff3f7819 */ /* 0x108fe200000114d4 */
[----:B------:R-:W-:Y:S01]  /*81e0*/  IMAD.MOV.U32 R62, RZ, RZ, R212 ;  /* 0x000000ffff3e7224 */ /* 0x000fe200078e00d4 */
[----:B------:R-:W-:Y:S01]  /*81f0*/  SHF.R.S32.HI R7, RZ, 0x1f, R229 ;  /* 0x0000001fff077819 */ /* 0x000fe200000114e5 */
[----:B------:R1:W-:Y:S01]  /*8200*/  STS [R222+0xb400], R79 ;  /* 0x00b4004fde007388 */ /* 0x0003e20000000800 */
[----:B------:R-:W-:Y:S01]  /*8210*/  IMAD R47, R217, -0x40, R242 ;  /* 0xffffffc0d92f7824 */ /* 0x000fe200078e02f2 */
[----:B------:R-:W-:Y:S01]  /*8220*/  SHF.R.S32.HI R57, RZ, 0x1f, R211 ;  /* 0x0000001fff397819 */ /* 0x000fe200000114d3 */
[-C--:B------:R-:W-:Y:S01]  /*8230*/  IMAD.WIDE.U32 R50, R229, R2.reuse, R62 ;  /* 0x00000002e5327225 */ /* 0x080fe200078e003e */
[----:B------:R-:W-:Y:S01]  /*8240*/  BAR.SYNC.DEFER_BLOCKING 0x0 ;  /* 0x0000000000007b1d */ /* 0x000fe20000010000 */
[----:B------:R-:W-:Y:S02]  /*8250*/  SHF.R.S32.HI R59, RZ, 0x1f, R210 ;  /* 0x0000001fff3b7819 */ /* 0x000fe400000114d2 */
[----:B------:R-:W-:Y:S01]  /*8260*/  IMAD R48, R7, R2, RZ ;  /* 0x0000000207307224 */ /* 0x000fe200078e02ff */
[----:B------:R-:W-:-:S02]  /*8270*/  ISETP.GE.AND P4, PT, R210, R47, PT ;  /* 0x0000002fd200720c */ /* 0x000fc40003f86270 */
[----:B------:R-:W-:Y:S01]  /*8280*/  IADD3 R64, P0, R46, R50, RZ ;  /* 0x000000322e407210 */ /* 0x000fe20007f1e0ff */
[----:B------:R-:W-:Y:S01]  /*8290*/  IMAD R45, R229, R3, R48 ;  /* 0x00000003e52d7224 */ /* 0x000fe200078e0230 */
[----:B------:R-:W-:Y:S01]  /*82a0*/  ULDC.64 UR6, c[0x0][0x468] ;  /* 0x00011a0000067ab9 */ /* 0x000fe20000000a00 */
[----:B------:R-:W-:Y:S01]  /*82b0*/  IADD3 R46, R210, 0x20, RZ ;  /* 0x00000020d22e7810 */ /* 0x000fe20007ffe0ff */
[----:B------:R-:W-:Y:S02]  /*82c0*/  BSSY B0, `(.L_x_339) ;  /* 0x0000023000007945 */ /* 0x000fe40003800000 */
[----:B------:R-:W-:Y:S01]  /*82d0*/  IADD3.X R65, R44, R51, R45, P0, !PT ;  /* 0x000000332c417210 */ /* 0x000fe200007fe42d */
[----:B------:R-:W-:Y:S01]  /*82e0*/  IMAD R44, R57, UR6, RZ ;  /* 0x00000006392c7c24 */ /* 0x000fe2000f8e02ff */
[----:B------:R-:W-:-:S03]  /*82f0*/  ISETP.GE.AND P3, PT, R46, R47, PT ;  /* 0x0000002f2e00720c */ /* 0x000fc60003f66270 */
[C---:B------:R-:W-:Y:S02]  /*8300*/  IMAD R44, R211.reuse, UR7, R44 ;  /* 0x00000007d32c7c24 */ /* 0x040fe4000f8e022c */
[----:B------:R-:W-:-:S04]  /*8310*/  IMAD.WIDE.U32 R64, R211, UR6, R64 ;  /* 0x00000006d3407c25 */ /* 0x000fc8000f8e0040 */
[----:B------:R-:W-:Y:S01]  /*8320*/  IMAD.IADD R61, R44, 0x1, R65 ;  /* 0x000000012c3d7824 */ /* 0x000fe200078e0241 */
[----:B------:R1:W2:Y:S04]  /*8330*/  LDS.128 R40, [R219+0x13000] ;  /* 0x01300000db287984 */ /* 0x0002a80000000c00 */
[----:B------:R1:W3:Y:S04]  /*8340*/  LDS.128 R36, [R219+0x15000] ;  /* 0x01500000db247984 */ /* 0x0002e80000000c00 */
[----:B------:R1:W4:Y:S04]  /*8350*/  LDS.128 R32, [R219+0x17000] ;  /* 0x01700000db207984 */ /* 0x0003280000000c00 */
[----:B------:R1:W1:Y:S04]  /*8360*/  LDS.128 R28, [R219+0x18000] ;  /* 0x01800000db1c7984 */ /* 0x0002680000000c00 */
[----:B------:R1:W1:Y:S04]  /*8370*/  LDS.128 R24, [R219+0x19000] ;  /* 0x01900000db187984 */ /* 0x0002680000000c00 */
[----:B------:R1:W1:Y:S04]  /*8380*/  LDS.128 R20, [R219+0x1a000] ;  /* 0x01a00000db147984 */ /* 0x0002680000000c00 */
[----:B------:R1:W1:Y:S04]  /*8390*/  LDS.128 R16, [R219+0x1b000] ;  /* 0x01b00000db107984 */ /* 0x0002680000000c00 */
[----:B------:R1:W1:Y:S04]  /*83a0*/  LDS.128 R12, [R219+0x1c000] ;  /* 0x01c00000db0c7984 */ /* 0x0002680000000c00 */
[----:B------:R1:W1:Y:S01]  /*83b0*/  LDS.128 R8, [R219+0x1d000] ;  /* 0x01d00000db087984 */ /* 0x0002620000000c00 */
[----:B------:R-:W-:Y:S05]  /*83c0*/  @P4 BRA `(.L_x_340) ;  /* 0x0000000000484947 */ /* 0x000fea0003800000 */
[----:B------:R-:W-:Y:S01]  /*83d0*/  ULDC UR4, c[0x0][0x2d0] ;  /* 0x0000b40000047ab9 */ /* 0x000fe20000000800 */
[----:B------:R-:W2:Y:S01]  /*83e0*/  LDS.128 R52, [R219+0x14000] ;  /* 0x01400000db347984 */ /* 0x000ea20000000c00 */
[----:B------:R-:W-:Y:S01]  /*83f0*/  ISETP.GE.AND P2, PT, R212, UR4, PT ;  /* 0x00000004d4007c0c */ /* 0x000fe2000bf46270 */
[-C--:B------:R-:W-:Y:S01]  /*8400*/  IMAD R58, R59, R2.reuse, RZ ;  /* 0x000000023b3a7224 */ /* 0x080fe200078e02ff */
[----:B------:R-:W-:Y:S01]  /*8410*/  ISETP.GE.AND P1, PT, R216, UR4, PT ;  /* 0x00000004d8007c0c */ /* 0x000fe2000bf26270 */
[----:B------:R-:W3:Y:S01]  /*8420*/  LDS.128 R48, [R219+0x16000] ;  /* 0x01600000db307984 */ /* 0x000ee20000000c00 */
[----:B------:R-:W-:Y:S01]  /*8430*/  IMAD.MOV.U32 R60, RZ, RZ, R64 ;  /* 0x000000ffff3c7224 */ /* 0x000fe200078e0040 */
[----:B------:R-:W-:Y:S01]  /*8440*/  ISETP.GE.AND P0, PT, R215, UR4, PT ;  /* 0x00000004d7007c0c */ /* 0x000fe2000bf06270 */
[C---:B------:R-:W-:Y:S01]  /*8450*/  IMAD R58, R210.reuse, R3, R58 ;  /* 0x00000003d23a7224 */ /* 0x040fe200078e023a */
[----:B------:R-:W-:Y:S01]  /*8460*/  ULDC.64 UR6, c[0x0][0x3f0] ;  /* 0x0000fc0000067ab9 */ /* 0x000fe20000000a00 */
[----:B------:R-:W-:-:S04]  /*8470*/  IMAD.WIDE.U32 R66, R210, R2, R60 ;  /* 0x00000002d2427225 */ /* 0x000fc800078e003c */
[----:B------:R-:W-:Y:S01]  /*8480*/  IMAD.IADD R58, R58, 0x1, R67 ;  /* 0x000000013a3a7824 */ /* 0x000fe200078e0243 */
[----:B------:R-:W4:Y:S01]  /*8490*/  @!P2 LDS.128 R44, [R219+0x12000] ;  /* 0x01200000db2ca984 */ /* 0x000f220000000c00 */
[----:B------:R-:W-:-:S04]  /*84a0*/  LEA R68, P5, R66, UR6, 0x1 ;  /* 0x0000000642447c11 */ /* 0x000fc8000f8a08ff */
[----:B------:R-:W-:-:S05]  /*84b0*/  LEA.HI.X R69, R66, UR7, R58, 0x1, P5 ;  /* 0x0000000742457c11 */ /* 0x000fca000a8f0c3a */
[----:B--2---:R2:W-:Y:S04]  /*84c0*/  @!P1 STG.E.128 desc[UR14][R68.64+0x80], R52 ;  /* 0x0000803444009986 */ /* 0x0045e8000c101d0e */
[----:B---3--:R2:W-:Y:S04]  /*84d0*/  @!P0 STG.E.128 desc[UR14][R68.64+0x100], R48 ;  /* 0x0001003044008986 */ /* 0x0085e8000c101d0e */
[----:B----4-:R2:W-:Y:S02]  /*84e0*/  @!P2 STG.E.128 desc[UR14][R68.64], R44 ;  /* 0x0000002c4400a986 */ /* 0x0105e4000c101d0e */
.L_x_340:
[----:B------:R-:W-:Y:S05]  /*84f0*/  BSYNC B0 ;  /* 0x0000000000007941 */ /* 0x000fea0003800000 */
.L_x_339:
[----:B------:R-:W-:Y:S04]  /*8500*/  BSSY B0, `(.L_x_341) ;  /* 0x0000013000007945 */ /* 0x000fe80003800000 */
[----:B------:R-:W-:Y:S05]  /*8510*/  @P3 BRA `(.L_x_342) ;  /* 0x0000000000443947 */ /* 0x000fea0003800000 */
[----:B--2---:R-:W-:Y:S01]  /*8520*/  IADD3 R45, P0, R210, 0x20, RZ ;  /* 0x00000020d22d7810 */ /* 0x004fe20007f1e0ff */
[----:B------:R-:W-:Y:S01]  /*8530*/  IMAD.MOV.U32 R60, RZ, RZ, R64 ;  /* 0x000000ffff3c7224 */ /* 0x000fe200078e0040 */
[----:B------:R-:W-:Y:S01]  /*8540*/  ULDC UR4, c[0x0][0x2d0] ;  /* 0x0000b40000047ab9 */ /* 0x000fe20000000800 */
[----:B------:R-:W-:Y:S01]  /*8550*/  ULDC.64 UR6, c[0x0][0x3f0] ;  /* 0x0000fc0000067ab9 */ /* 0x000fe20000000a00 */
[----:B------:R-:W-:Y:S01]  /*8560*/  ISETP.GE.AND P2, PT, R212, UR4, PT ;  /* 0x00000004d4007c0c */ /* 0x000fe2000bf46270 */
[----:B------:R-:W-:Y:S01]  /*8570*/  IMAD.X R47, RZ, RZ, R59, P0 ;  /* 0x000000ffff2f7224 */ /* 0x000fe200000e063b */
[----:B------:R-:W-:Y:S02]  /*8580*/  ISETP.GE.AND P1, PT, R216, UR4, PT ;  /* 0x00000004d8007c0c */ /* 0x000fe4000bf26270 */
[----:B------:R-:W-:Y:S01]  /*8590*/  ISETP.GE.AND P0, PT, R215, UR4, PT ;  /* 0x00000004d7007c0c */ /* 0x000fe2000bf06270 */
[-C--:B------:R-:W-:Y:S02]  /*85a0*/  IMAD R44, R47, R2.reuse, RZ ;  /* 0x000000022f2c7224 */ /* 0x080fe400078e02ff */
[----:B------:R-:W-:-:S04]  /*85b0*/  IMAD.WIDE.U32 R46, R45, R2, R60 ;  /* 0x000000022d2e7225 */ /* 0x000fc800078e003c */
[----:B------:R-:W-:Y:S01]  /*85c0*/  IMAD R44, R45, R3, R44 ;  /* 0x000000032d2c7224 */ /* 0x000fe200078e022c */
[----:B------:R-:W-:-:S03]  /*85d0*/  LEA R2, P5, R46, UR6, 0x1 ;  /* 0x000000062e027c11 */ /* 0x000fc6000f8a08ff */
[----:B------:R-:W-:-:S05]  /*85e0*/  IMAD.IADD R44, R44, 0x1, R47 ;  /* 0x000000012c2c7824 */ /* 0x000fca00078e022f */
[----:B------:R-:W-:-:S05]  /*85f0*/  LEA.HI.X R3, R46, UR7, R44, 0x1, P5 ;  /* 0x000000072e037c11 */ /* 0x000fca000a8f0c2c */
[----:B------:R2:W-:Y:S04]  /*8600*/  @!P2 STG.E.128 desc[UR14][R2.64], R40 ;  /* 0x000000280200a986 */ /* 0x0005e8000c101d0e */
[----:B---3--:R2:W-:Y:S04]  /*8610*/  @!P1 STG.E.128 desc[UR14][R2.64+0x80], R36 ;  /* 0x0000802402009986 */ /* 0x0085e8000c101d0e */
[----:B----4-:R2:W-:Y:S02]  /*8620*/  @!P0 STG.E.128 desc[UR14][R2.64+0x100], R32 ;  /* 0x0001002002008986 */ /* 0x0105e4000c101d0e */
.L_x_342:
[----:B------:R-:W-:Y:S05]  /*8630*/  BSYNC B0 ;  /* 0x0000000000007941 */ /* 0x000fea0003800000 */
.L_x_341:
[-C--:B------:R-:W-:Y:S01]  /*8640*/  IMAD.WIDE.U32 R62, R229, R4.reuse, R62 ;  /* 0x00000004e53e7225 */ /* 0x080fe200078e003e */
[----:B------:R-:W-:Y:S01]  /*8650*/  ULDC.64 UR6, c[0x0][0x470] ;  /* 0x00011c0000067ab9 */ /* 0x000fe20000000a00 */
[----:B------:R-:W-:Y:S02]  /*8660*/  BSSY B0, `(.L_x_343) ;  /* 0x000001a000007945 */ /* 0x000fe40003800000 */
[----:B--2---:R-:W-:Y:S01]  /*8670*/  IMAD R2, R7, R4, RZ ;  /* 0x0000000407027224 */ /* 0x004fe200078e02ff */
[----:B----4-:R-:W-:-:S03]  /*8680*/  IADD3 R32, P0, R56, R62, RZ ;  /* 0x0000003e38207210 */ /* 0x010fc60007f1e0ff */
[----:B------:R-:W-:Y:S02]  /*8690*/  IMAD R229, R229, R5, R2 ;  /* 0x00000005e5e57224 */ /* 0x000fe400078e0202 */
[----:B------:R-:W-:-:S03]  /*86a0*/  IMAD R2, R57, UR6, RZ ;  /* 0x0000000639027c24 */ /* 0x000fc6000f8e02ff */
[----:B------:R-:W-:Y:S01]  /*86b0*/  IADD3.X R33, R6, R63, R229, P0, !PT ;  /* 0x0000003f06217210 */ /* 0x000fe200007fe4e5 */
        /* <DEDUP_REMOVED lines=20> */
.L_x_344:
[----:B------:R-:W-:Y:S05]  /*8800*/  BSYNC B0 ;  /* 0x0000000000007941 */ /* 0x000fea0003800000 */
.L_x_343:
[----:B------:R-:W-:Y:S05]  /*8810*/  @P3 BRA `(.L_x_313) ;  /* 0x0000000000483947 */ /* 0x000fea0003800000 */
[----:B------:R-:W-:Y:S01]  /*8820*/  IADD3 R2, P0, R210, 0x20, RZ ;  /* 0x00000020d2027810 */ /* 0x000fe20007f1e0ff */
[----:B-12---:R-:W-:Y:S01]  /*8830*/  IMAD.MOV.U32 R12, RZ, RZ, R6 ;  /* 0x000000ffff0c7224 */ /* 0x006fe200078e0006 */
        /* <DEDUP_REMOVED lines=8> */
[----:B------:R-:W-:-:S04]  /*88c0*/  IMAD R7, R7, R4, RZ ;  /* 0x0000000407077224 */ /* 0x000fc800078e02ff */
[----:B------:R-:W-:Y:S01]  /*88d0*/  IMAD R7, R2, R5, R7 ;  /* 0x0000000502077224 */ /* 0x000fe200078e0207 */
[----:B------:R-:W-:-:S03]  /*88e0*/  LEA R2, P3, R12, UR6, 0x1 ;  /* 0x000000060c027c11 */ /* 0x000fc6000f8608ff */
[----:B------:R-:W-:-:S05]  /*88f0*/  IMAD.IADD R7, R7, 0x1, R13 ;  /* 0x0000000107077824 */ /* 0x000fca00078e020d */
[----:B------:R-:W-:-:S05]  /*8900*/  LEA.HI.X R3, R12, UR7, R7, 0x1, P3 ;  /* 0x000000070c037c11 */ /* 0x000fca00098f0c07 */
[----:B------:R4:W-:Y:S04]  /*8910*/  @!P2 STG.E.128 desc[UR14][R2.64], R24 ;  /* 0x000000180200a986 */ /* 0x0009e8000c101d0e */
[----:B------:R4:W-:Y:S04]  /*8920*/  @!P1 STG.E.128 desc[UR14][R2.64+0x80], R16 ;  /* 0x0000801002009986 */ /* 0x0009e8000c101d0e */
[----:B------:R4:W-:Y:S02]  /*8930*/  @!P0 STG.E.128 desc[UR14][R2.64+0x100], R8 ;  /* 0x0001000802008986 */ /* 0x0009e4000c101d0e */
.L_x_313:
[----:B------:R-:W-:Y:S05]  /*8940*/  BSYNC B1 ;  /* 0x0000000000017941 */ /* 0x000fea0003800000 */
.L_x_299:
[----:B---34-:R-:W3:Y:S02]  /*8950*/  LDC R2, c[0x0][0xc] ;  /* 0x00000300ff027b82 */ /* 0x018ee40000000800 */
[----:B---3--:R-:W-:-:S04]  /*8960*/  IADD3 R217, R2, R217, RZ ;  /* 0x000000d902d97210 */ /* 0x008fc80007ffe0ff */
[----:B------:R-:W-:-:S13]  /*8970*/  ISETP.GE.AND P0, PT, R217, UR12, PT ;  /* 0x0000000cd9007c0c */ /* 0x000fda000bf06270 */
[----:B------:R-:W-:Y:S05]  /*8980*/  @P0 BRA `(.L_x_345) ;  /* 0x0000000000040947 */ /* 0x000fea0003800000 */
[----:B------:R-:W-:Y:S05]  /*8990*/  BRA `(.L_x_346) ;  /* 0xffffff7c00dc7947 */ /* 0x000fea000383ffff */
.L_x_345:
[----:B------:R-:W-:Y:S05]  /*89a0*/  EXIT ;  /* 0x000000000000794d */ /* 0x000fea0003800000 */
.L_x_347:
        /* <DEDUP_REMOVED lines=13> */
.L_x_1589:


//--------------------- .text._ZN5flash44flash_bwd_dq_dk_dv_loop_seqk_parallel_kernelI23Flash_bwd_kernel_traitsILi192ELi64ELi64ELi8ELi4ELi2ELi2ELb0ELb0EN7cutlass6half_tE19Flash_kernel_traitsILi192ELi64ELi64ELi8ES3_EELb0ELb0ELb0ELb0ELb0ELb1ELb0EEEvNS_16Flash_bwd_paramsE --------------------------
	.section	.text._ZN5flash44flash_bwd_dq_dk_dv_loop_seqk_parallel_kernelI23Flash_bwd_kernel_traitsILi192ELi64ELi64ELi8ELi4ELi2ELi2ELb0ELb0EN7cutlass6half_tE19Flash_kernel_traitsILi192ELi64ELi64ELi8ES3_EELb0ELb0ELb0ELb0ELb0ELb1ELb0EEEvNS_16Flash_bwd_paramsE,"ax",@progbits
	.align	128
        .global         _ZN5flash44flash_bwd_dq_dk_dv_loop_seqk_parallel_kernelI23Flash_bwd_kernel_traitsILi192ELi64ELi64ELi8ELi4ELi2ELi2ELb0ELb0EN7cutlass6half_tE19Flash_kernel_traitsILi192ELi64ELi64ELi8ES3_EELb0ELb0ELb0ELb0ELb0ELb1ELb0EEEvNS_16Flash_bwd_paramsE
        .type           _ZN5flash44flash_bwd_dq_dk_dv_loop_seqk_parallel_kernelI23Flash_bwd_kernel_traitsILi192ELi64ELi64ELi8ELi4ELi2ELi2ELb0ELb0EN7cutlass6half_tE19Flash_kernel_traitsILi192ELi64ELi64ELi8ES3_EELb0ELb0ELb0ELb0ELb0ELb1ELb0EEEvNS_16Flash_bwd_paramsE,@function
        .size           _ZN5flash44flash_bwd_dq_dk_dv_loop_seqk_parallel_kernelI23Flash_bwd_kernel_traitsILi192ELi64ELi64ELi8ELi4ELi2ELi2ELb0ELb0EN7cutlass6half_tE19Flash_kernel_traitsILi192ELi64ELi64ELi8ES3_EELb0ELb0ELb0ELb0ELb0ELb1ELb0EEEvNS_16Flash_bwd_paramsE,(.L_x_1590 - _ZN5flash44flash_bwd_dq_dk_dv_loop_seqk_parallel_kernelI23Flash_bwd_kernel_traitsILi192ELi64ELi64ELi8ELi4ELi2ELi2ELb0ELb0EN7cutlass6half_tE19Flash_kernel_traitsILi192ELi64ELi64ELi8ES3_EELb0ELb0ELb0ELb0ELb0ELb1ELb0EEEvNS_16Flash_bwd_paramsE)
        .other          _ZN5flash44flash_bwd_dq_dk_dv_loop_seqk_parallel_kernelI23Flash_bwd_kernel_traitsILi192ELi64ELi64ELi8ELi4ELi2ELi2ELb0ELb0EN7cutlass6half_tE19Flash_kernel_traitsILi192ELi64ELi64ELi8ES3_EELb0ELb0ELb0ELb0ELb0ELb1ELb0EEEvNS_16Flash_bwd_paramsE,@"STO_CUDA_ENTRY STV_DEFAULT"
_ZN5flash44flash_bwd_dq_dk_dv_loop_seqk_parallel_kernelI23Flash_bwd_kernel_traitsILi192ELi64ELi64ELi8ELi4ELi2ELi2ELb0ELb0EN7cutlass6half_tE19Flash_kernel_traitsILi192ELi64ELi64ELi8ES3_EELb0ELb0ELb0ELb0ELb0ELb1ELb0EEEvNS_16Flash_bwd_paramsE:
.text._ZN5flash44flash_bwd_dq_dk_dv_loop_seqk_parallel_kernelI23Flash_bwd_kernel_traitsILi192ELi64ELi64ELi8ELi4ELi2ELi2ELb0ELb0EN7cutlass6half_tE19Flash_kernel_traitsILi192ELi64ELi64ELi8ES3_EELb0ELb0ELb0ELb0ELb0ELb1ELb0EEEvNS_16Flash_bwd_paramsE:
        /* <DEDUP_REMOVED lines=16> */
[----:B------:R-:W-:Y:S01]  /*0100*/  ULDC.64 UR12, c[0x0][0x300] ;  /* 0x0000c000000c7ab9 */ /* 0x000fe20000000a00 */
[----:B------:R-:W4:Y:S01]  /*0110*/  S2R R221, SR_CTAID.Z ;  /* 0x0000000000dd7919 */ /* 0x000f220000002700 */
[----:B--2---:R-:W-:-:S04]  /*0120*/  ULEA UR5, UR5, UR4, 0x18 ;  /* 0x0000000405057291 */ /* 0x004fc8000f8ec03f */
[----:B------:R-:W-:Y:S02]  /*0130*/  UIADD3 UR6, UR5, 0x12000, URZ ;  /* 0x0001200005067890 */ /* 0x000fe4000fffe03f */
[----:B------:R-:W-:Y:S01]  /*0140*/  UIADD3 UR4, UR5, 0x1e000, URZ ;  /* 0x0001e00005047890 */ /* 0x000fe2000fffe03f */
[----:B-1----:R-:W-:Y:S01]  /*0150*/  SHF.R.S32.HI R10, RZ, 0x1f, R5 ;  /* 0x0000001fff0a7819 */ /* 0x002fe20000011405 */
[----:B------:R-:W-:-:S03]  /*0160*/  IMAD.SHL.U32 R207, R5, 0x2, RZ ;  /* 0x0000000205cf7824 */ /* 0x000fc600078e00ff */
[CC--:B------:R-:W-:Y:S02]  /*0170*/  LEA.HI R16, R10.reuse, R5.reuse, RZ, 0x4 ;  /* 0x000000050a107211 */ /* 0x0c0fe400078f20ff */
[-C--:B------:R-:W-:Y:S02]  /*0180*/  LEA.HI R14, R10, R5.reuse, RZ, 0x3 ;  /* 0x000000050a0e7211 */ /* 0x080fe400078f18ff */
[----:B------:R-:W-:Y:S02]  /*0190*/  SHF.R.S32.HI R9, RZ, 0x4, R16 ;  /* 0x00000004ff097819 */ /* 0x000fe40000011410 */
[----:B------:R-:W-:Y:S02]  /*01a0*/  LOP3.LUT R0, R14, 0xfffffff8, RZ, 0xc0, !PT ;  /* 0xfffffff80e007812 */ /* 0x000fe400078ec0ff */
[----:B------:R-:W-:Y:S02]  /*01b0*/  SHF.R.S32.HI R213, RZ, 0x3, R14 ;  /* 0x00000003ffd57819 */ /* 0x000fe4000001140e */
[----:B------:R-:W-:Y:S01]  /*01c0*/  LEA.HI R8, R10, R5, RZ, 0x5 ;  /* 0x000000050a087211 */ /* 0x000fe200078f28ff */
[----:B------:R-:W-:Y:S01]  /*01d0*/  IMAD.IADD R3, R5, 0x1, -R0 ;  /* 0x0000000105037824 */ /* 0x000fe200078e0a00 */
[----:B------:R-:W-:Y:S01]  /*01e0*/  LEA.HI R2, R16, R9, RZ, 0x1 ;  /* 0x0000000910027211 */ /* 0x000fe200078f08ff */
[----:B------:R-:W-:Y:S01]  /*01f0*/  IMAD.SHL.U32 R13, R213, 0x40, RZ ;  /* 0x00000040d50d7824 */ /* 0x000fe200078e00ff */
[----:B------:R-:W-:Y:S01]  /*0200*/  LEA.HI R7, R10, R5, RZ, 0x2 ;  /* 0x000000050a077211 */ /* 0x000fe200078f10ff */
[----:B------:R-:W-:Y:S01]  /*0210*/  IMAD.SHL.U32 R214, R3, 0x8, RZ ;  /* 0x0000000803d67824 */ /* 0x000fe200078e00ff */
[----:B------:R-:W-:-:S02]  /*0220*/  SHF.R.S32.HI R211, RZ, 0x5, R8 ;  /* 0x00000005ffd37819 */ /* 0x000fc40000011408 */
[----:B------:R-:W-:Y:S02]  /*0230*/  LOP3.LUT R2, R2, 0xfffffffe, RZ, 0xc0, !PT ;  /* 0xfffffffe02027812 */ /* 0x000fe400078ec0ff */
[--C-:B------:R-:W-:Y:S02]  /*0240*/  SHF.R.S32.HI R11, RZ, 0x2, R7.reuse ;  /* 0x00000002ff0b7819 */ /* 0x100fe40000011407 */
[----:B------:R-:W-:Y:S01]  /*0250*/  SHF.R.S32.HI R6, RZ, 0x1f, R7 ;  /* 0x0000001fff067819 */ /* 0x000fe20000011407 */
[----:B------:R-:W-:Y:S01]  /*0260*/  IMAD.IADD R2, R9, 0x1, -R2 ;  /* 0x0000000109027824 */ /* 0x000fe200078e0a02 */
[----:B------:R-:W-:Y:S02]  /*0270*/  LOP3.LUT R13, R13, 0x1c0, RZ, 0xc0, !PT ;  /* 0x000001c00d0d7812 */ /* 0x000fe400078ec0ff */
[----:B------:R-:W-:Y:S02]  /*0280*/  LEA.HI R0, R8, R211, RZ, 0x1 ;  /* 0x000000d308007211 */ /* 0x000fe400078f08ff */
[----:B------:R-:W-:-:S02]  /*0290*/  LEA.HI R6, R6, R11, RZ, 0x3 ;  /* 0x0000000b06067211 */ /* 0x000fc400078f18ff */
[----:B------:R-:W-:Y:S02]  /*02a0*/  LOP3.LUT R9, R13, 0x38, R214, 0xf8, !PT ;  /* 0x000000380d097812 */ /* 0x000fe400078ef8d6 */
[----:B------:R-:W-:Y:S02]  /*02b0*/  SHF.R.U32.HI R212, RZ, 0x3, R13 ;  /* 0x00000003ffd47819 */ /* 0x000fe4000001160d */
[----:B------:R-:W-:Y:S02]  /*02c0*/  LOP3.LUT R16, R16, 0xfffffff0, RZ, 0xc0, !PT ;  /* 0xfffffff010107812 */ /* 0x000fe400078ec0ff */
[----:B------:R-:W-:Y:S02]  /*02d0*/  LOP3.LUT R0, R0, 0xfffffffe, RZ, 0xc0, !PT ;  /* 0xfffffffe00007812 */ /* 0x000fe400078ec0ff */
[----:B------:R-:W-:Y:S01]  /*02e0*/  LOP3.LUT R6, R6, 0xfffffff8, RZ, 0xc0, !PT ;  /* 0xfffffff806067812 */ /* 0x000fe200078ec0ff */
[----:B------:R-:W-:Y:S01]  /*02f0*/  IMAD.IADD R16, R5, 0x1, -R16 ;  /* 0x0000000105107824 */ /* 0x000fe200078e0a10 */
[----:B------:R-:W-:Y:S01]  /*0300*/  LOP3.LUT R212, R9, R212, RZ, 0x3c, !PT ;  /* 0x000000d409d47212 */ /* 0x000fe200078e3cff */
[C---:B------:R-:W-:Y:S01]  /*0310*/  IMAD.SHL.U32 R9, R3.reuse, 0x40, RZ ;  /* 0x0000004003097824 */ /* 0x040fe200078e00ff */
[----:B------:R-:W-:Y:S01]  /*0320*/  LOP3.LUT P4, RZ, R3, 0x2, RZ, 0xc0, !PT ;  /* 0x0000000203ff7812 */ /* 0x000fe2000788c0ff */
[----:B------:R-:W-:Y:S01]  /*0330*/  IMAD.IADD R6, R11, 0x1, -R6 ;  /* 0x000000010b067824 */ /* 0x000fe200078e0a06 */
[----:B------:R-:W-:Y:S01]  /*0340*/  LOP3.LUT P3, RZ, R3, 0x4, RZ, 0xc0, !PT ;  /* 0x0000000403ff7812 */ /* 0x000fe2000786c0ff */
[----:B------:R-:W-:Y:S01]  /*0350*/  IMAD.IADD R3, R211, 0x1, -R0 ;  /* 0x00000001d3037824 */ /* 0x000fe200078e0a00 */
[----:B------:R-:W-:-:S02]  /*0360*/  SHF.R.S32.HI R11, RZ, 0x1f, R16 ;  /* 0x0000001fff0b7819 */ /* 0x000fc40000011410 */
[----:B------:R-:W-:Y:S01]  /*0370*/  LOP3.LUT R9, R9, 0x1c0, RZ, 0xc0, !PT ;  /* 0x000001c009097812 */ /* 0x000fe200078ec0ff */
[----:B------:R-:W-:Y:S01]  /*0380*/  IMAD.SHL.U32 R12, R3, 0x10, RZ ;  /* 0x00000010030c7824 */ /* 0x000fe200078e00ff */
[----:B------:R-:W-:Y:S02]  /*0390*/  LEA.HI R0, R11, R16, RZ, 0x3 ;  /* 0x000000100b007211 */ /* 0x000fe400078f18ff */
[-C--:B------:R-:W-:Y:S02]  /*03a0*/  LEA.HI R223, R10, R5.reuse, RZ, 0x6 ;  /* 0x000000050adf7211 */ /* 0x080fe400078f30ff */
[----:B------:R-:W-:Y:S02]  /*03b0*/  LOP3.LUT R11, R9, 0x10, R12, 0xf8, !PT ;  /* 0x00000010090b7812 */ /* 0x000fe400078ef80c */
[----:B------:R-:W-:Y:S02]  /*03c0*/  LOP3.LUT R12, R6, 0x1, RZ, 0xc0, !PT ;  /* 0x00000001060c7812 */ /* 0x000fe400078ec0ff */
[----:B------:R-:W-:-:S02]  /*03d0*/  LEA.HI R4, R10, R5, RZ, 0x7 ;  /* 0x000000050a047211 */ /* 0x000fc400078f38ff */
[----:B------:R-:W-:Y:S02]  /*03e0*/  ISETP.NE.U32.AND P0, PT, R12, 0x1, PT ;  /* 0x000000010c00780c */ /* 0x000fe40003f05070 */
[----:B------:R-:W-:Y:S02]  /*03f0*/  LOP3.LUT R13, R9, 0x8, R14, 0xf8, !PT ;  /* 0x00000008090d7812 */ /* 0x000fe400078ef80e */
[----:B------:R-:W-:Y:S01]  /*0400*/  SHF.R.U32.HI R198, RZ, 0x3, R9 ;  /* 0x00000003ffc67819 */ /* 0x000fe20000011609 */
[----:B------:R-:W-:Y:S01]  /*0410*/  IMAD.SHL.U32 R9, R2, 0x200, RZ ;  /* 0x0000020002097824 */ /* 0x000fe200078e00ff */
[----:B------:R-:W-:Y:S02]  /*0420*/  SHF.R.S32.HI R223, RZ, 0x6, R223 ;  /* 0x00000006ffdf7819 */ /* 0x000fe400000114df */
[----:B------:R-:W-:Y:S02]  /*0430*/  SHF.R.S32.HI R4, RZ, 0x7, R4 ;  /* 0x00000007ff047819 */ /* 0x000fe40000011404 */
[----:B------:R-:W-:Y:S01]  /*0440*/  LOP3.LUT R11, R11, 0x8, R14, 0xf8, !PT ;  /* 0x000000080b0b7812 */ /* 0x000fe200078ef80e */
[C---:B------:R-:W-:Y:S01]  /*0450*/  IMAD R212, R223.reuse, 0x200, R212 ;  /* 0x00000200dfd47824 */ /* 0x040fe200078e02d4 */
[C---:B------:R-:W-:Y:S01]  /*0460*/  R2P PR, R6.reuse, 0x6 ;  /* 0x0000000606007804 */ /* 0x040fe20000000000 */
[----:B------:R-:W-:Y:S01]  /*0470*/  IMAD.SHL.U32 R6, R6, 0x40, RZ ;  /* 0x0000004006067824 */ /* 0x000fe200078e00ff */
[----:B------:R-:W-:Y:S01]  /*0480*/  LOP3.LUT R210, R8, 0xffffffe0, RZ, 0xc0, !PT ;  /* 0xffffffe008d27812 */ /* 0x000fe200078ec0ff */
[----:B------:R-:W-:Y:S01]  /*0490*/  IMAD.SHL.U32 R223, R223, 0x8, RZ ;  /* 0x00000008dfdf7824 */ /* 0x000fe200078e00ff */
[----:B------:R-:W-:-:S02]  /*04a0*/  SHF.R.S32.HI R8, RZ, 0x1f, R8 ;  /* 0x0000001fff087819 */ /* 0x000fc40000011408 */
[----:B------:R-:W-:Y:S01]  /*04b0*/  LOP3.LUT R209, R0, 0xfffffff8, RZ, 0xc0, !PT ;  /* 0xfffffff800d17812 */ /* 0x000fe200078ec0ff */
[----:B------:R-:W-:Y:S01]  /*04c0*/  IMAD.IADD R210, R5, 0x1, -R210 ;  /* 0x0000000105d27824 */ /* 0x000fe200078e0ad2 */
[----:B------:R-:W-:Y:S01]  /*04d0*/  LOP3.LUT R202, R13, R198, RZ, 0x3c, !PT ;  /* 0x000000c60dca7212 */ /* 0x000fe200078e3cff */
[C---:B------:R-:W-:Y:S01]  /*04e0*/  IMAD R13, R4.reuse, 0x800, R9 ;  /* 0x00000800040d7824 */ /* 0x040fe200078e0209 */
[----:B------:R-:W-:Y:S01]  /*04f0*/  LOP3.LUT R198, R9, R11, R198, 0xf6, !PT ;  /* 0x0000000b09c67212 */ /* 0x000fe200078ef6c6 */
[----:B------:R-:W-:Y:S01]  /*0500*/  IMAD.SHL.U32 R9, R4, 0x20, RZ ;  /* 0x0000002004097824 */ /* 0x000fe200078e00ff */
[----:B------:R-:W-:Y:S01]  /*0510*/  LOP3.LUT R12, R7, 0x7ffffffc, RZ, 0xc0, !PT ;  /* 0x7ffffffc070c7812 */ /* 0x000fe200078ec0ff */
[----:B------:R-:W-:Y:S01]  /*0520*/  IMAD.IADD R209, R16, 0x1, -R209 ;  /* 0x0000000110d17824 */ /* 0x000fe200078e0ad1 */
[----:B------:R-:W-:Y:S01]  /*0530*/  LEA.HI R8, R8, R211, RZ, 0x2 ;  /* 0x000000d308087211 */ /* 0x000fe200078f10ff */
[----:B------:R-:W-:Y:S01]  /*0540*/  IMAD.SHL.U32 R0, R0, 0x40, RZ ;  /* 0x0000004000007824 */ /* 0x000fe200078e00ff */
[----:B------:R-:W-:Y:S01]  /*0550*/  LOP3.LUT R4, R6, 0x1c0, RZ, 0xc0, !PT ;  /* 0x000001c006047812 */ /* 0x000fe200078ec0ff */
[----:B------:R-:W-:Y:S01]  /*0560*/  IMAD.SHL.U32 R6, R2, 0x20, RZ ;  /* 0x0000002002067824 */ /* 0x000fe200078e00ff */
[----:B------:R-:W-:Y:S01]  /*0570*/  LOP3.LUT R223, R223, 0x18, RZ, 0xc0, !PT ;  /* 0x00000018dfdf7812 */ /* 0x000fe200078ec0ff */
[----:B------:R-:W-:Y:S01]  /*0580*/  IMAD.IADD R7, R5, 0x1, -R12 ;  /* 0x0000000105077824 */ /* 0x000fe200078e0a0c */
[----:B------:R-:W-:Y:S01]  /*0590*/  LOP3.LUT R8, R8, 0xfffffffc, RZ, 0xc0, !PT ;  /* 0xfffffffc08087812 */ /* 0x000fe200078ec0ff */
[----:B------:R-:W-:Y:S01]  /*05a0*/  IMAD.SHL.U32 R203, R209, 0x40, RZ ;  /* 0x00000040d1cb7824 */ /* 0x000fe200078e00ff */
[----:B------:R-:W-:Y:S01]  /*05b0*/  SHF.R.U32.HI R224, RZ, 0x3, R4 ;  /* 0x00000003ffe07819 */ /* 0x000fe20000011604 */
[----:B------:R-:W-:Y:S01]  /*05c0*/  IMAD.SHL.U32 R2, R2, 0x8, RZ ;  /* 0x0000000802027824 */ /* 0x000fe200078e00ff */
[----:B------:R-:W-:Y:S01]  /*05d0*/  LOP3.LUT R207, R9, 0x6, R207, 0xf8, !PT ;  /* 0x0000000609cf7812 */ /* 0x000fe200078ef8cf */
[----:B------:R-:W-:Y:S01]  /*05e0*/  IMAD.IADD R5, R211, 0x1, -R8 ;  /* 0x00000001d3057824 */ /* 0x000fe200078e0a08 */
[----:B------:R-:W-:Y:S01]  /*05f0*/  LOP3.LUT R6, R223, 0x20, R6, 0xf8, !PT ;  /* 0x00000020df067812 */ /* 0x000fe200078ef806 */
[----:B------:R-:W-:Y:S01]  /*0600*/  IMAD.IADD R202, R13, 0x1, R202 ;  /* 0x000000010dca7824 */ /* 0x000fe200078e02ca */
[----:B------:R-:W-:-:S02]  /*0610*/  LOP3.LUT R9, R4, 0x20, R9, 0xf8, !PT ;  /* 0x0000002004097812 */ /* 0x000fc400078ef809 */
[----:B------:R-:W-:Y:S01]  /*0620*/  LOP3.LUT R223, R224, R4, R223, 0x1e, !PT ;  /* 0x00000004e0df7212 */ /* 0x000fe200078e1edf */
[----:B------:R-:W-:Y:S01]  /*0630*/  IMAD.SHL.U32 R4, R7, 0x2, RZ ;  /* 0x0000000207047824 */ /* 0x000fe200078e00ff */
[----:B------:R-:W-:Y:S01]  /*0640*/  SHF.R.S32.HI R7, RZ, 0x1f, R210 ;  /* 0x0000001fff077819 */ /* 0x000fe200000114d2 */
[----:B------:R-:W-:Y:S01]  /*0650*/  IMAD.SHL.U32 R202, R202, 0x2, RZ ;  /* 0x00000002caca7824 */ /* 0x000fe200078e00ff */
[----:B------:R-:W-:Y:S02]  /*0660*/  LOP3.LUT R203, R203, 0x1c0, RZ, 0xc0, !PT ;  /* 0x000001c0cbcb7812 */ /* 0x000fe400078ec0ff */
[----:B------:R-:W-:Y:S01]  /*0670*/  LOP3.LUT R224, R9, R224, RZ, 0x3c, !PT ;  /* 0x000000e009e07212 */ /* 0x000fe200078e3cff */
[--C-:B------:R-:W-:Y:S01]  /*0680*/  IMAD R9, R5, 0x400, R4.reuse ;  /* 0x0000040005097824 */ /* 0x100fe200078e0204 */
[----:B------:R-:W-:Y:S01]  /*0690*/  LEA.HI R208, R7, R210, RZ, 0x2 ;  /* 0x000000d207d07211 */ /* 0x000fe200078f10ff */
[----:B------:R-:W-:Y:S01]  /*06a0*/  IMAD R4, R3, 0x400, R4 ;  /* 0x0000040003047824 */ /* 0x000fe200078e0204 */
[----:B------:R-:W-:Y:S01]  /*06b0*/  SHF.R.U32.HI R197, RZ, 0x3, R203 ;  /* 0x00000003ffc57819 */ /* 0x000fe200000116cb */
[----:B------:R-:W-:Y:S01]  /*06c0*/  IMAD.IADD R224, R9, 0x1, R224 ;  /* 0x0000000109e07824 */ /* 0x000fe200078e02e0 */
[----:B------:R-:W-:Y:S01]  /*06d0*/  LOP3.LUT R2, R203, 0x8, R2, 0xf8, !PT ;  /* 0x00000008cb027812 */ /* 0x000fe200078ef802 */
[----:B------:R-:W-:Y:S01]  /*06e0*/  IMAD.IADD R223, R4, 0x1, R223 ;  /* 0x0000000104df7824 */ /* 0x000fe200078e02df */
[----:B------:R-:W-:Y:S01]  /*06f0*/  LOP3.LUT R0, R0, 0xfffffe00, RZ, 0xc0, !PT ;  /* 0xfffffe0000007812 */ /* 0x000fe200078ec0ff */
[----:B------:R-:W-:Y:S01]  /*0700*/  VIADD R200, R202, UR6 ;  /* 0x00000006cac87c36 */ /* 0x000fe20008000000 */
[----:B------:R-:W-:-:S02]  /*0710*/  SHF.R.S32.HI R208, RZ, 0x2, R208 ;  /* 0x00000002ffd07819 */ /* 0x000fc400000114d0 */
[----:B------:R-:W-:Y:S01]  /*0720*/  LOP3.LUT R203, R197, R6, R203, 0x1e, !PT ;  /* 0x00000006c5cb7212 */ /* 0x000fe200078e1ecb */
[--C-:B------:R-:W-:Y:S01]  /*0730*/  IMAD R204, R5, 0x400, R0.reuse ;  /* 0x0000040005cc7824 */ /* 0x100fe200078e0200 */
[----:B------:R-:W-:Y:S01]  /*0740*/  LOP3.LUT R197, R2, R197, RZ, 0x3c, !PT ;  /* 0x000000c502c57212 */ /* 0x000fe200078e3cff */
[----:B------:R-:W-:Y:S01]  /*0750*/  IMAD R2, R3, 0x400, R0 ;  /* 0x0000040003027824 */ /* 0x000fe200078e0200 */
[----:B------:R-:W-:Y:S01]  /*0760*/  LEA R224, R224, UR5, 0x1 ;  /* 0x00000005e0e07c11 */ /* 0x000fe2000f8e08ff */
[----:B------:R-:W-:Y:S01]  /*0770*/  IMAD.MOV.U32 R3, RZ, RZ, -0x10 ;  /* 0xfffffff0ff037424 */ /* 0x000fe200078e00ff */
[----:B------:R-:W-:Y:S01]  /*0780*/  SEL R201, R201, 0xffffffe0, !P4 ;  /* 0xffffffe0c9c97807 */ /* 0x000fe20006000000 */
[----:B------:R-:W-:Y:S01]  /*0790*/  IMAD R208, R5, 0x10, R208 ;  /* 0x0000001005d07824 */ /* 0x000fe200078e02d0 */
[----:B------:R-:W-:Y:S01]  /*07a0*/  SEL R199, R199, 0xffffffc0, !P3 ;  /* 0xffffffc0c7c77807 */ /* 0x000fe20005800000 */
[----:B------:R-:W-:Y:S01]  /*07b0*/  IMAD.IADD R204, R204, 0x1, R197 ;  /* 0x00000001cccc7824 */ /* 0x000fe200078e02c5 */
[----:B------:R-:W-:Y:S01]  /*07c0*/  LEA R198, R198, UR5, 0x1 ;  /* 0x00000005c6c67c11 */ /* 0x000fe2000f8e08ff */
[----:B------:R-:W-:Y:S01]  /*07d0*/  IMAD.IADD R197, R197, 0x1, R2 ;  /* 0x00000001c5c57824 */ /* 0x000fe200078e0202 */
[----:B------:R-:W-:Y:S01]  /*07e0*/  LEA R223, R223, UR6, 0x1 ;  /* 0x00000006dfdf7c11 */ /* 0x000fe2000f8e08ff */
[----:B------:R-:W-:Y:S01]  /*07f0*/  VIADD R226, R224, 0x20 ;  /* 0x00000020e0e27836 */ /* 0x000fe20000000000 */
[----:B------:R-:W-:Y:S01]  /*0800*/  SEL R3, R3, 0x10, !P0 ;  /* 0x0000001003037807 */ /* 0x000fe20004000000 */
[----:B------:R-:W-:Y:S01]  /*0810*/  IMAD.IADD R201, R200, 0x1, R201 ;  /* 0x00000001c8c97824 */ /* 0x000fe200078e02c9 */
[----:B------:R-:W-:Y:S01]  /*0820*/  SHF.R.S32.HI R5, RZ, 0x1f, R208 ;  /* 0x0000001fff057819 */ /* 0x000fe200000114d0 */
[----:B------:R-:W-:Y:S01]  /*0830*/  @P1 VIADD R226, R224, 0xffffffe0 ;  /* 0xffffffe0e0e21836 */ /* 0x000fe20000000000 */
[----:B------:R-:W-:Y:S01]  /*0840*/  LOP3.LUT R203, R203, R0, RZ, 0xfc, !PT ;  /* 0x00000000cbcb7212 */ /* 0x000fe200078efcff */
[----:B------:R-:W-:Y:S01]  /*0850*/  IMAD.IADD R200, R200, 0x1, R199 ;  /* 0x00000001c8c87824 */ /* 0x000fe200078e02c7 */
[----:B---3--:R-:W-:Y:S01]  /*0860*/  SHF.R.S32.HI R219, RZ, 0x1f, R206 ;  /* 0x0000001fffdb7819 */ /* 0x008fe200000114ce */
[----:B------:R-:W-:Y:S01]  /*0870*/  IMAD.IADD R0, R199, 0x1, R198 ;  /* 0x00000001c7007824 */ /* 0x000fe200078e02c6 */
[----:B------:R-:W-:Y:S01]  /*0880*/  SHF.R.S32.HI R217, RZ, 0x1f, R213 ;  /* 0x0000001fffd97819 */ /* 0x000fe200000114d5 */
[----:B------:R-:W-:Y:S01]  /*0890*/  VIADD R225, R223, 0x40 ;  /* 0x00000040dfe17836 */ /* 0x000fe20000000000 */
[----:B------:R-:W-:Y:S01]  /*08a0*/  SHF.R.S32.HI R215, RZ, 0x1f, R214 ;  /* 0x0000001fffd77819 */ /* 0x000fe200000114d6 */
[----:B------:R-:W-:Y:S01]  /*08b0*/  VIADD R220, R208, 0x8 ;  /* 0x00000008d0dc7836 */ /* 0x000fe20000000000 */
[----:B------:R-:W-:Y:S01]  /*08c0*/  LEA R222, R212, UR5, 0x1 ;  /* 0x00000005d4de7c11 */ /* 0x000fe2000f8e08ff */
[----:B------:R-:W-:Y:S01]  /*08d0*/  IMAD.IADD R199, R201, 0x1, R199 ;  /* 0x00000001c9c77824 */ /* 0x000fe200078e02c7 */
[----:B------:R-:W-:Y:S01]  /*08e0*/  SHF.L.U64.HI R218, R208, 0x2, R5 ;  /* 0x00000002d0da7819 */ /* 0x000fe20000010205 */
[----:B------:R-:W-:Y:S01]  /*08f0*/  IMAD.IADD R227, R224, 0x1, R3 ;  /* 0x00000001e0e37824 */ /* 0x000fe200078e0203 */
[----:B------:R-:W-:Y:S01]  /*0900*/  LEA R197, R197, UR4, 0x1 ;  /* 0x00000004c5c57c11 */ /* 0x000fe2000f8e08ff */
[----:B------:R-:W-:-:S02]  /*0910*/  @P2 VIADD R225, R223, 0xffffffc0 ;  /* 0xffffffc0dfe12836 */ /* 0x000fc40000000000 */
[----:B----4-:R-:W-:-:S07]  /*0920*/  IMAD.IADD R230, R3, 0x1, R226 ;  /* 0x0000000103e67824 */ /* 0x010fce00078e02e2 */
.L_x_376:
        /* <DEDUP_REMOVED lines=21> */
[----:B----4-:R-:W4:Y:S04]  /*0a80*/  @P3 LDG.E R242, desc[UR16][R12.64] ;  /* 0x000000100cf23981 */ /* 0x010f28000c1e1900 */
[----:B------:R-:W-:Y:S02]  /*0a90*/  @P2 IMAD.X R19, R8, 0x1, R3, P0 ;  /* 0x0000000108132824 */ /* 0x000fe400000e0603 */
[----:B------:R-:W3:Y:S03]  /*0aa0*/  @!P2 LDC.64 R2, c[0x0][0x318] ;  /* 0x0000c600ff02ab82 */ /* 0x000ee60000000a00 */
[----:B------:R-:W4:Y:S01]  /*0ab0*/  @P2 LDG.E R243, desc[UR16][R18.64] ;  /* 0x0000001012f32981 */ /* 0x000f22000c1e1900 */
[----:B-1----:R-:W-:Y:S01]  /*0ac0*/  ISETP.NE.AND P3, PT, R7, RZ, PT ;  /* 0x000000ff0700720c */ /* 0x002fe20003f65270 */
[----:B------:R-:W-:-:S03]  /*0ad0*/  IMAD.MOV.U32 R245, RZ, RZ, -0x1 ;  /* 0xfffffffffff57424 */ /* 0x000fc600078e00ff */
[----:B------:R-:W1:Y:S01]  /*0ae0*/  @!P2 LDC R7, c[0x0][0x2cc] ;  /* 0x0000b300ff07ab82 */ /* 0x000e620000000800 */
[----:B---3--:R-:W-:-:S04]  /*0af0*/  ISETP.EQ.U32.AND P1, PT, R4, RZ, PT ;  /* 0x000000ff0400720c */ /* 0x008fc80003f22070 */
[----:B------:R-:W-:Y:S02]  /*0b00*/  ISETP.EQ.OR.EX P1, PT, R5, RZ, !P3, P1 ;  /* 0x000000ff0500720c */ /* 0x000fe40005f22710 */
[----:B------:R-:W-:-:S05]  /*0b10*/  IADD3 R10, P0, R11, R4, RZ ;  /* 0x000000040b0a7210 */ /* 0x000fca0007f1e0ff */
[----:B------:R-:W-:Y:S01]  /*0b20*/  IMAD.X R11, R8, 0x1, R5, P0 ;  /* 0x00000001080b7824 */ /* 0x000fe200000e0605 */
[----:B------:R-:W-:Y:S02]  /*0b30*/  @!P2 ISETP.NE.U32.AND P0, PT, R2, RZ, PT ;  /* 0x000000ff0200a20c */ /* 0x000fe40003f05070 */
[----:B------:R-:W3:Y:S03]  /*0b40*/  LDC R2, c[0x0][0x2c8] ;  /* 0x0000b200ff027b82 */ /* 0x000ee60000000800 */
[----:B-----5:R1:W5:Y:S01]  /*0b50*/  @!P1 LDG.E R245, desc[UR16][R10.64] ;  /* 0x000000100af59981 */ /* 0x020362000c1e1900 */
[----:B------:R-:W-:-:S04]  /*0b60*/  ISETP.NE.U32.AND P1, PT, R4, RZ, PT ;  /* 0x000000ff0400720c */ /* 0x000fc80003f25070 */
        /* <DEDUP_REMOVED lines=10> */
.L_x_348:
[----:B------:R-:W-:Y:S01]  /*0c10*/  IMAD.SHL.U32 R241, R216, 0x40, RZ ;  /* 0x00000040d8f17824 */ /* 0x000fe200078e00ff */
[----:B-----5:R-:W-:-:S04]  /*0c20*/  @!P2 IADD3 R243, R7, R2, -R242 ;  /* 0x0000000207f3a210 */ /* 0x020fc80007ffe8f2 */
[----:B------:R-:W-:-:S13]  /*0c30*/  ISETP.GT.AND P0, PT, R243, R241, PT ;  /* 0x000000f1f300720c */ /* 0x000fda0003f04270 */
[----:B------:R-:W-:Y:S05]  /*0c40*/  @!P0 BRA `(.L_x_349) ;  /* 0x0000006400208947 */ /* 0x000fea0003800000 */
[----:B------:R-:W3:Y:S01]  /*0c50*/  LDC R6, c[0x0][0x278] ;  /* 0x00009e00ff067b82 */ /* 0x000ee20000000800 */
[----:B------:R-:W-:Y:S01]  /*0c60*/  IMAD.MOV.U32 R8, RZ, RZ, RZ ;  /* 0x000000ffff087224 */ /* 0x000fe200078e00ff */
[----:B------:R-:W-:Y:S01]  /*0c70*/  ISETP.NE.AND P0, PT, R245, -0x1, PT ;  /* 0xfffffffff500780c */ /* 0x000fe20003f05270 */
[----:B-1----:R-:W-:Y:S01]  /*0c80*/  VIADD R12, R15, 0x3f ;  /* 0x0000003f0f0c7836 */ /* 0x002fe20000000000 */
[----:B------:R-:W-:Y:S01]  /*0c90*/  ISETP.NE.AND P1, PT, R17, -0x1, PT ;  /* 0xffffffff1100780c */ /* 0x000fe20003f25270 */
[----:B------:R-:W1:Y:S01]  /*0ca0*/  S2R R28, SR_CTAID.X ;  /* 0x00000000001c7919 */ /* 0x000e620000002500 */
[----:B------:R-:W-:Y:S02]  /*0cb0*/  SHF.R.S32.HI R229, RZ, 0x1f, R241 ;  /* 0x0000001fffe57819 */ /* 0x000fe400000114f1 */
[----:B------:R-:W4:Y:S01]  /*0cc0*/  LDC.64 R4, c[0x0][0x228] ;  /* 0x00008a00ff047b82 */ /* 0x000f220000000a00 */
[----:B------:R-:W-:Y:S02]  /*0cd0*/  SHF.R.S32.HI R19, RZ, 0x1f, R12 ;  /* 0x0000001fff137819 */ /* 0x000fe4000001140c */
[----:B------:R-:W-:-:S02]  /*0ce0*/  SHF.R.S32.HI R236, RZ, 0x1f, R221 ;  /* 0x0000001fffec7819 */ /* 0x000fc400000114dd */
[----:B------:R-:W-:-:S03]  /*0cf0*/  LEA.HI R19, R19, R12, RZ, 0x6 ;  /* 0x0000000c13137211 */ /* 0x000fc600078f30ff */
[----:B------:R-:W5:Y:S01]  /*0d00*/  LDC R27, c[0x0][0x2d4] ;  /* 0x0000b500ff1b7b82 */ /* 0x000f620000000800 */
[----:B------:R-:W-:-:S04]  /*0d10*/  LOP3.LUT R24, R19, 0xffffffc0, RZ, 0xc0, !PT ;  /* 0xffffffc013187812 */ /* 0x000fc800078ec0ff */
[----:B------:R-:W-:Y:S02]  /*0d20*/  IADD3 R24, R24, -0x40, RZ ;  /* 0xffffffc018187810 */ /* 0x000fe40007ffe0ff */
[----:B---3--:R-:W-:Y:S01]  /*0d30*/  IABS R7, R6 ;  /* 0x0000000600077213 */ /* 0x008fe20000000000 */
[----:B------:R-:W3:Y:S03]  /*0d40*/  LDC R21, c[0x0][0x2dc] ;  /* 0x0000b700ff157b82 */ /* 0x000ee60000000800 */
[----:B--2---:R-:W2:Y:S01]  /*0d50*/  I2F.RP R11, R7 ;  /* 0x00000007000b7306 */ /* 0x004ea20000209400 */
[----:B----4-:R-:W-:-:S04]  /*0d60*/  IMAD.WIDE.U32 R12, R206, R4, RZ ;  /* 0x00000004ce0c7225 */ /* 0x010fc800078e00ff */
[----:B------:R-:W3:Y:S01]  /*0d70*/  LDC R20, c[0x0][0x270] ;  /* 0x00009c00ff147b82 */ /* 0x000ee20000000800 */
[----:B-----5:R-:W-:-:S07]  /*0d80*/  IMAD.WIDE.U32 R34, R206, R27, RZ ;  /* 0x0000001bce227225 */ /* 0x020fce00078e00ff */
[----:B------:R-:W4:Y:S01]  /*0d90*/  LDC R33, c[0x0][0x2c4] ;  /* 0x0000b100ff217b82 */ /* 0x000f220000000800 */
[----:B--2---:R-:W2:Y:S07]  /*0da0*/  MUFU.RCP R10, R11 ;  /* 0x0000000b000a7308 */ /* 0x004eae0000001000 */
[----:B------:R-:W5:Y:S01]  /*0db0*/  LDC.U8 R32, c[0x0][0x480] ;  /* 0x00012000ff207b82 */ /* 0x000f620000000000 */
[----:B---3--:R-:W-:Y:S01]  /*0dc0*/  IMAD.WIDE R40, R21, R20, RZ ;  /* 0x0000001415287225 */ /* 0x008fe200078e02ff */
[----:B--2---:R-:W-:-:S03]  /*0dd0*/  IADD3 R10, R10, 0xffffffe, RZ ;  /* 0x0ffffffe0a0a7810 */ /* 0x004fc60007ffe0ff */
[----:B------:R-:W-:-:S03]  /*0de0*/  IMAD R11, R219, R4, RZ ;  /* 0x00000004db0b7224 */ /* 0x000fc600078e02ff */
[----:B------:R-:W2:Y:S01]  /*0df0*/  LDC.U8 R4, c[0x0][0x3d8] ;  /* 0x0000f600ff047b82 */ /* 0x000ea20000000000 */
[----:B------:R-:W3:Y:S01]  /*0e00*/  F2I.FTZ.U32.TRUNC.NTZ R9, R10 ;  /* 0x0000000a00097305 */ /* 0x000ee2000021f000 */
[----:B------:R-:W-:Y:S01]  /*0e10*/  IMAD R5, R206, R5, R11 ;  /* 0x00000005ce057224 */ /* 0x000fe200078e020b */
[----:B------:R-:W-:Y:S01]  /*0e20*/  SHF.R.S32.HI R11, RZ, 0x1f, R27 ;  /* 0x0000001fff0b7819 */ /* 0x000fe2000001141b */
[----:B------:R-:W-:-:S03]  /*0e30*/  IMAD.WIDE.U32 R30, R40, R17, RZ ;  /* 0x00000011281e7225 */ /* 0x000fc600078e00ff */
[----:B------:R-:W-:Y:S01]  /*0e40*/  IADD3 R25, R13, R5, RZ ;  /* 0x000000050d197210 */ /* 0x000fe20007ffe0ff */
[----:B------:R-:W-:Y:S01]  /*0e50*/  @P0 IMAD.IADD R5, R242, 0x1, R245 ;  /* 0x00000001f2050824 */ /* 0x000fe200078e02f5 */
[----:B-----5:R-:W-:Y:S02]  /*0e60*/  ISETP.NE.AND P6, PT, R32, RZ, PT ;  /* 0x000000ff2000720c */ /* 0x020fe40003fc5270 */
[----:B---3--:R-:W-:-:S05]  /*0e70*/  IADD3 R2, RZ, -R9, RZ ;  /* 0x80000009ff027210 */ /* 0x008fca0007ffe0ff */
[----:B------:R-:W-:Y:S01]  /*0e80*/  IMAD R3, R2, R7, RZ ;  /* 0x0000000702037224 */ /* 0x000fe200078e02ff */
[----:B------:R-:W-:-:S03]  /*0e90*/  IABS R2, R221 ;  /* 0x000000dd00027213 */ /* 0x000fc60000000000 */
[----:B------:R-:W-:Y:S02]  /*0ea0*/  IMAD.HI.U32 R3, R9, R3, R8 ;  /* 0x0000000309037227 */ /* 0x000fe400078e0008 */
[----:B------:R-:W3:Y:S04]  /*0eb0*/  LDC.64 R8, c[0x0][0x240] ;  /* 0x00009000ff087b82 */ /* 0x000ee80000000a00 */
[----:B------:R-:W-:-:S05]  /*0ec0*/  IMAD.HI.U32 R14, R3, R2, RZ ;  /* 0x00000002030e7227 */ /* 0x000fca00078e00ff */
[----:B------:R-:W-:-:S05]  /*0ed0*/  IADD3 R10, -R14, RZ, RZ ;  /* 0x000000ff0e0a7210 */ /* 0x000fca0007ffe1ff */
[C---:B------:R-:W-:Y:S02]  /*0ee0*/  IMAD R10, R7.reuse, R10, R2 ;  /* 0x0000000a070a7224 */ /* 0x040fe400078e0202 */
[----:B------:R-:W5:Y:S03]  /*0ef0*/  @P0 LDC.64 R2, c[0x0][0x250] ;  /* 0x00009400ff020b82 */ /* 0x000f660000000a00 */
[----:B------:R-:W-:Y:S01]  /*0f00*/  ISETP.GT.U32.AND P5, PT, R7, R10, PT ;  /* 0x0000000a0700720c */ /* 0x000fe20003fa4070 */
[----:B---3--:R-:W-:-:S03]  /*0f10*/  IMAD.WIDE.U32 R22, R17, R8, RZ ;  /* 0x0000000811167225 */ /* 0x008fc600078e00ff */
[----:B------:R-:W-:Y:S01]  /*0f20*/  SEL R26, R12, R22, !P1 ;  /* 0x000000160c1a7207 */ /* 0x000fe20004800000 */
[----:B------:R-:W-:Y:S01]  /*0f30*/  IMAD R12, R11, R206, RZ ;  /* 0x000000ce0b0c7224 */ /* 0x000fe200078e02ff */
[----:B------:R-:W-:-:S07]  /*0f40*/  LOP3.LUT R11, R221, R6, RZ, 0x3c, !PT ;  /* 0x00000006dd0b7212 */ /* 0x000fce00078e3cff */
[-C--:B------:R-:W-:Y:S02]  /*0f50*/  @!P5 IADD3 R10, R10, -R7.reuse, RZ ;  /* 0x800000070a0ad210 */ /* 0x080fe40007ffe0ff */
[----:B------:R-:W-:Y:S02]  /*0f60*/  @!P5 IADD3 R14, R14, 0x1, RZ ;  /* 0x000000010e0ed810 */ /* 0x000fe40007ffe0ff */
[----:B------:R-:W-:Y:S01]  /*0f70*/  ISETP.GE.U32.AND P2, PT, R10, R7, PT ;  /* 0x000000070a00720c */ /* 0x000fe20003f46070 */
[----:B------:R-:W-:Y:S01]  /*0f80*/  IMAD R10, R17, R9, RZ ;  /* 0x00000009110a7224 */ /* 0x000fe200078e02ff */
[----:B------:R-:W-:Y:S01]  /*0f90*/  ISETP.GE.AND P3, PT, R11, RZ, PT ;  /* 0x000000ff0b00720c */ /* 0x000fe20003f66270 */
[----:B------:R-:W-:Y:S01]  /*0fa0*/  IMAD R7, R219, R27, R12 ;  /* 0x0000001bdb077224 */ /* 0x000fe200078e020c */
[----:B------:R-:W-:Y:S01]  /*0fb0*/  ISETP.NE.AND P5, PT, R6, RZ, PT ;  /* 0x000000ff0600720c */ /* 0x000fe20003fa5270 */
[----:B-----5:R-:W-:Y:S01]  /*0fc0*/  @P0 IMAD.WIDE.U32 R12, R5, R2, RZ ;  /* 0x00000002050c0225 */ /* 0x020fe200078e00ff */
[----:B------:R-:W-:-:S02]  /*0fd0*/  @P1 IADD3 R25, R23, R10, RZ ;  /* 0x0000000a17191210 */ /* 0x000fc40007ffe0ff */
[----:B------:R-:W3:Y:S01]  /*0fe0*/  @!P1 LDC.64 R10, c[0x0][0x418] ;  /* 0x00010600ff0a9b82 */ /* 0x000ee20000000a00 */
[----:B------:R-:W-:Y:S01]  /*0ff0*/  @P0 IMAD R16, R5, R3, RZ ;  /* 0x0000000305100224 */ /* 0x000fe200078e02ff */
[----:B------:R-:W-:Y:S01]  /*1000*/  IADD3 R22, R35, R7, RZ ;  /* 0x0000000723167210 */ /* 0x000fe20007ffe0ff */
[----:B------:R-:W-:Y:S01]  /*1010*/  IMAD R5, R41, R34, RZ ;  /* 0x0000002229057224 */ /* 0x000fe200078e02ff */
[----:B------:R-:W-:Y:S01]  /*1020*/  @P0 MOV R18, R12 ;  /* 0x0000000c00120202 */ /* 0x000fe20000000f00 */
[----:B------:R-:W-:Y:S01]  /*1030*/  @P2 VIADD R14, R14, 0x1 ;  /* 0x000000010e0e2836 */ /* 0x000fe20000000000 */
[----:B--2---:R-:W-:Y:S01]  /*1040*/  ISETP.NE.AND P2, PT, R4, RZ, PT ;  /* 0x000000ff0400720c */ /* 0x004fe20003f45270 */
[----:B------:R-:W-:Y:S02]  /*1050*/  @P0 IMAD.IADD R16, R13, 0x1, R16 ;  /* 0x000000010d100824 */ /* 0x000fe400078e0210 */
[----:B------:R-:W2:Y:S01]  /*1060*/  @P1 LDC.64 R12, c[0x0][0x420] ;  /* 0x00010800ff0c1b82 */ /* 0x000ea20000000a00 */
[----:B------:R-:W-:Y:S01]  /*1070*/  IMAD.WIDE.U32 R34, R40, R34, RZ ;  /* 0x0000002228227225 */ /* 0x000fe200078e00ff */
[----:B------:R-:W-:-:S02]  /*1080*/  @!P3 IADD3 R14, -R14, RZ, RZ ;  /* 0x000000ff0e0eb210 */ /* 0x000fc40007ffe1ff */
[----:B------:R-:W-:Y:S01]  /*1090*/  @!P5 LOP3.LUT R14, RZ, R6, RZ, 0x33, !PT ;  /* 0x00000006ff0ed212 */ /* 0x000fe200078e33ff */
[----:B------:R-:W-:Y:S01]  /*10a0*/  IMAD R22, R40, R22, R5 ;  /* 0x0000001628167224 */ /* 0x000fe200078e0205 */
[----:B------:R-:W-:Y:S01]  /*10b0*/  SEL R23, R34, R30, !P1 ;  /* 0x0000001e22177207 */ /* 0x000fe20004800000 */
[----:B------:R-:W-:Y:S01]  /*10c0*/  IMAD R4, R41, R17, RZ ;  /* 0x0000001129047224 */ /* 0x000fe200078e02ff */
[----:B------:R-:W1:Y:S02]  /*10d0*/  LDC.64 R6, c[0x0][0x488] ;  /* 0x00012200ff067b82 */ /* 0x000e640000000a00 */
[----:B------:R-:W-:Y:S01]  /*10e0*/  IADD3 R22, R35, R22, RZ ;  /* 0x0000001623167210 */ /* 0x000fe20007ffe0ff */
[----:B------:R-:W-:Y:S01]  /*10f0*/  @P1 IMAD.IADD R22, R31, 0x1, R4 ;  /* 0x000000011f161824 */ /* 0x000fe200078e0204 */
[C---:B------:R-:W-:Y:S01]  /*1100*/  SHF.L.U32 R35, R206.reuse, 0x7, RZ ;  /* 0x00000007ce237819 */ /* 0x040fe200000006ff */
[C---:B----4-:R-:W-:Y:S01]  /*1110*/  @P2 IMAD R42, R206.reuse, R33, RZ ;  /* 0x00000021ce2a2224 */ /* 0x050fe200078e02ff */
[C---:B------:R-:W-:Y:S01]  /*1120*/  SHF.L.U64.HI R31, R206.reuse, 0x7, R219 ;  /* 0x00000007ce1f7819 */ /* 0x040fe200000102db */
[-C--:B---3--:R-:W-:Y:S01]  /*1130*/  @!P1 IMAD R29, R219, R10.reuse, RZ ;  /* 0x0000000adb1d9224 */ /* 0x088fe200078e02ff */
[----:B------:R-:W3:Y:S01]  /*1140*/  @P2 LDC R34, c[0x0][0x2e4] ;  /* 0x0000b900ff222b82 */ /* 0x000ee20000000800 */
[----:B------:R-:W-:Y:S01]  /*1150*/  @!P1 IMAD.WIDE.U32 R44, R206, R10, RZ ;  /* 0x0000000ace2c9225 */ /* 0x000fe200078e00ff */
[----:B------:R-:W-:-:S02]  /*1160*/  @P2 SEL R10, R42, R17, !P1 ;  /* 0x000000112a0a2207 */ /* 0x000fc40004800000 */
[----:B------:R-:W-:Y:S01]  /*1170*/  SEL R35, R35, RZ, P4 ;  /* 0x000000ff23237207 */ /* 0x000fe20002000000 */
[----:B------:R-:W-:Y:S01]  /*1180*/  @!P1 IMAD R29, R206, R11, R29 ;  /* 0x0000000bce1d9224 */ /* 0x000fe200078e021d */
[----:B------:R-:W-:Y:S02]  /*1190*/  SEL R31, R31, RZ, P4 ;  /* 0x000000ff1f1f7207 */ /* 0x000fe40002000000 */
[----:B------:R-:W4:Y:S01]  /*11a0*/  @P0 LDC.64 R4, c[0x0][0x248] ;  /* 0x00009200ff040b82 */ /* 0x000f220000000a00 */
[C---:B--2---:R-:W-:Y:S01]  /*11b0*/  @P1 IMAD.WIDE.U32 R36, R17.reuse, R12, RZ ;  /* 0x0000000c11241225 */ /* 0x044fe200078e00ff */
[----:B------:R-:W-:Y:S02]  /*11c0*/  IADD3 R30, P3, R24, R35, RZ ;  /* 0x00000023181e7210 */ /* 0x000fe40007f7e0ff */
[----:B------:R-:W-:Y:S01]  /*11d0*/  SHF.R.S32.HI R12, RZ, 0x1f, R24 ;  /* 0x0000001fff0c7819 */ /* 0x000fe20000011418 */
[----:B------:R-:W-:Y:S01]  /*11e0*/  @P1 IMAD R13, R17, R13, R37 ;  /* 0x0000000d110d1224 */ /* 0x000fe200078e0225 */
[----:B------:R-:W-:Y:S01]  /*11f0*/  @!P1 IADD3 R13, R45, R29, RZ ;  /* 0x0000001d2d0d9210 */ /* 0x000fe20007ffe0ff */
[----:B------:R-:W-:Y:S01]  /*1200*/  IMAD R37, R221, R21, RZ ;  /* 0x00000015dd257224 */ /* 0x000fe200078e02ff */
[----:B------:R-:W-:Y:S01]  /*1210*/  @P1 MOV R11, R36 ;  /* 0x00000024000b1202 */ /* 0x000fe20000000f00 */
[----:B------:R-:W-:-:S02]  /*1220*/  IMAD.X R38, R12, 0x1, R31, P3 ;  /* 0x000000010c267824 */ /* 0x000fc400018e061f */
[-C--:B------:R-:W-:Y:S02]  /*1230*/  IMAD R39, R41, R30.reuse, RZ ;  /* 0x0000001e29277224 */ /* 0x080fe400078e02ff */
[----:B------:R-:W-:-:S04]  /*1240*/  IMAD.WIDE.U32 R30, R40, R30, RZ ;  /* 0x0000001e281e7225 */ /* 0x000fc800078e00ff */
[----:B---3--:R-:W-:Y:S02]  /*1250*/  @P2 IMAD R29, R221, R34, R10 ;  /* 0x00000022dd1d2224 */ /* 0x008fe400078e020a */
[----:B-1----:R-:W-:Y:S01]  /*1260*/  IMAD.WIDE.U32 R34, R28, R6, RZ ;  /* 0x000000061c227225 */ /* 0x002fe200078e00ff */
[----:B------:R-:W-:-:S03]  /*1270*/  @P0 IADD3 R6, R242, R245, RZ ;  /* 0x000000f5f2060210 */ /* 0x000fc60007ffe0ff */
[----:B------:R-:W-:Y:S01]  /*1280*/  @!P2 IMAD R10, R206, R20, R221 ;  /* 0x00000014ce0aa224 */ /* 0x000fe200078e02dd */
[----:B------:R-:W-:Y:S01]  /*1290*/  SEL R34, R34, RZ, P6 ;  /* 0x000000ff22227207 */ /* 0x000fe20003000000 */
[----:B------:R-:W-:Y:S01]  /*12a0*/  IMAD R7, R28, R7, R35 ;  /* 0x000000071c077224 */ /* 0x000fe200078e0223 */
[----:B------:R-:W-:Y:S01]  /*12b0*/  SHF.R.S32.HI R35, RZ, 0x1f, R37 ;  /* 0x0000001fff237819 */ /* 0x000fe20000011425 */
[----:B------:R-:W-:Y:S02]  /*12c0*/  @!P2 IMAD R29, R10, R33, RZ ;  /* 0x000000210a1da224 */ /* 0x000fe400078e02ff */
[C---:B----4-:R-:W-:Y:S02]  /*12d0*/  @P0 IMAD R28, R6.reuse, R5, RZ ;  /* 0x00000005061c0224 */ /* 0x050fe400078e02ff */
[----:B------:R-:W-:-:S04]  /*12e0*/  @P0 IMAD.WIDE.U32 R32, R6, R4, RZ ;  /* 0x0000000406200225 */ /* 0x000fc800078e00ff */
[----:B------:R-:W-:Y:S01]  /*12f0*/  IMAD R39, R40, R38, R39 ;  /* 0x0000002628277224 */ /* 0x000fe200078e0227 */
[----:B------:R-:W-:Y:S01]  /*1300*/  @P0 IADD3 R28, R33, R28, RZ ;  /* 0x0000001c211c0210 */ /* 0x000fe20007ffe0ff */
[----:B------:R-:W-:Y:S01]  /*1310*/  @!P1 IMAD.MOV.U32 R11, RZ, RZ, R44 ;  /* 0x000000ffff0b9224 */ /* 0x000fe200078e002c */
[----:B------:R-:W-:Y:S01]  /*1320*/  SEL R33, R7, RZ, P6 ;  /* 0x000000ff07217207 */ /* 0x000fe20003000000 */
        /* <DEDUP_REMOVED lines=13> */
.L_x_350:
        /* <DEDUP_REMOVED lines=13> */
.L_x_351:
        /* <DEDUP_REMOVED lines=10> */
.L_x_352:
[----:B------:R-:W-:-:S04]  /*1570*/  IMAD R6, R206, R20, R221 ;  /* 0x00000014ce067224 */ /* 0x000fc800078e02dd */
[----:B------:R-:W-:-:S07]  /*1580*/  IMAD R27, R6, R27, RZ ;  /* 0x0000001b061b7224 */ /* 0x000fce00078e02ff */
.L_x_353:
[----:B------:R-:W1:Y:S01]  /*1590*/  LDC.64 R6, c[0x0][0x420] ;  /* 0x00010800ff067b82 */ /* 0x000e620000000a00 */
[----:B------:R-:W-:Y:S01]  /*15a0*/  IMAD R20, R21, R20, RZ ;  /* 0x0000001415147224 */ /* 0x000fe200078e02ff */
[----:B------:R-:W-:Y:S01]  /*15b0*/  IADD3 R38, P0, R214, R11, RZ ;  /* 0x0000000bd6267210 */ /* 0x000fe20007f1e0ff */
[----:B------:R-:W-:Y:S01]  /*15c0*/  ULDC.64 UR6, c[0x0][0x428] ;  /* 0x00010a0000067ab9 */ /* 0x000fe20000000a00 */
[----:B------:R-:W-:Y:S01]  /*15d0*/  IADD3 R29, R24, R29, RZ ;  /* 0x0000001d181d7210 */ /* 0x000fe20007ffe0ff */
[----:B------:R-:W-:Y:S01]  /*15e0*/  ULDC.64 UR10, c[0x0][0x210] ;  /* 0x00008400000a7ab9 */ /* 0x000fe20000000a00 */
[----:B------:R-:W-:Y:S01]  /*15f0*/  SHF.L.U32 R11, R20, 0x6, RZ ;  /* 0x00000006140b7819 */ /* 0x000fe200000006ff */
[----:B------:R-:W-:Y:S01]  /*1600*/  ULDC.64 UR8, c[0x0][0x3e0] ;  /* 0x0000f80000087ab9 */ /* 0x000fe20000000a00 */
[----:B------:R-:W-:Y:S01]  /*1610*/  IADD3.X R39, R215, R13, RZ, P0, !PT ;  /* 0x0000000dd7277210 */ /* 0x000fe200007fe4ff */
[----:B------:R-:W-:Y:S01]  /*1620*/  BSSY B1, `(.L_x_349) ;  /* 0x00005aa000017945 */ /* 0x000fe20003800000 */
[----:B------:R-:W-:-:S02]  /*1630*/  IADD3 R30, P1, P0, R30, R11, R37 ;  /* 0x0000000b1e1e7210 */ /* 0x000fc4000783e025 */
[----:B------:R-:W-:Y:S02]  /*1640*/  SHF.R.S32.HI R11, RZ, 0x1f, R11 ;  /* 0x0000001fff0b7819 */ /* 0x000fe4000001140b */
[----:B------:R-:W-:Y:S02]  /*1650*/  LEA.HI.SX32 R240, R19, 0xffffffff, 0x1a ;  /* 0xffffffff13f07811 */ /* 0x000fe400078fd2ff */
[----:B------:R-:W-:Y:S02]  /*1660*/  IADD3.X R35, R36, R11, R35, P1, P0 ;  /* 0x0000000b24237210 */ /* 0x000fe40000fe0423 */
[----:B------:R-:W-:Y:S02]  /*1670*/  IADD3 R11, P2, R213, R24, RZ ;  /* 0x00000018d50b7210 */ /* 0x000fe40007f5e0ff */
[----:B------:R-:W-:-:S03]  /*1680*/  IADD3 R23, P1, P0, R34, R30, R23 ;  /* 0x0000001e22177210 */ /* 0x000fc6000783e017 */
[----:B------:R-:W-:Y:S01]  /*1690*/  IMAD.WIDE.U32 R36, R11, R8, R214 ;  /* 0x000000080b247225 */ /* 0x000fe200078e00d6 */
[----:B------:R-:W-:Y:S02]  /*16a0*/  IADD3.X R22, R33, R35, R22, P1, P0 ;  /* 0x0000002321167210 */ /* 0x000fe40000fe0416 */
[----:B------:R-:W2:Y:S01]  /*16b0*/  LDC.64 R34, c[0x0][0x478] ;  /* 0x00011e00ff227b82 */ /* 0x000ea20000000a00 */
[----:B-1----:R-:W-:Y:S01]  /*16c0*/  IMAD R13, R12, R6, RZ ;  /* 0x000000060c0d7224 */ /* 0x002fe200078e02ff */
[----:B------:R-:W-:Y:S01]  /*16d0*/  IADD3 R26, P1, R26, R36, RZ ;  /* 0x000000241a1a7210 */ /* 0x000fe20007f3e0ff */
[----:B------:R-:W-:-:S04]  /*16e0*/  IMAD.WIDE.U32 R38, R24, R6, R38 ;  /* 0x0000000618267225 */ /* 0x000fc800078e0026 */
[----:B------:R-:W-:-:S04]  /*16f0*/  IMAD R13, R24, R7, R13 ;  /* 0x00000007180d7224 */ /* 0x000fc800078e020d */
[----:B------:R-:W-:Y:S02]  /*1700*/  IMAD.IADD R39, R39, 0x1, R13 ;  /* 0x0000000127277824 */ /* 0x000fe400078e020d */
[----:B------:R-:W-:Y:S01]  /*1710*/  IMAD.X R13, R217, 0x1, R12, P2 ;  /* 0x00000001d90d7824 */ /* 0x000fe200010e060c */
[----:B------:R-:W-:Y:S01]  /*1720*/  IADD3 R12, R24, R27, RZ ;  /* 0x0000001b180c7210 */ /* 0x000fe20007ffe0ff */
[----:B------:R-:W-:Y:S02]  /*1730*/  IMAD R24, R236, UR6, RZ ;  /* 0x00000006ec187c24 */ /* 0x000fe4000f8e02ff */
[----:B------:R-:W-:Y:S02]  /*1740*/  IMAD R30, R13, R8, RZ ;  /* 0x000000080d1e7224 */ /* 0x000fe400078e02ff */
[----:B------:R-:W-:Y:S02]  /*1750*/  IMAD R13, R211, R20, R210 ;  /* 0x00000014d30d7224 */ /* 0x000fe400078e02d2 */
[----:B------:R-:W-:-:S02]  /*1760*/  IMAD R20, R11, R9, R30 ;  /* 0x000000090b147224 */ /* 0x000fc400078e021e */
[----:B------:R-:W-:Y:S01]  /*1770*/  IMAD R11, R221, UR7, R24 ;  /* 0x00000007dd0b7c24 */ /* 0x000fe2000f8e0218 */
[----:B------:R-:W-:Y:S01]  /*1780*/  IADD3 R23, P0, R13, R23, RZ ;  /* 0x000000170d177210 */ /* 0x000fe20007f1e0ff */
[----:B------:R-:W-:Y:S01]  /*1790*/  IMAD.WIDE.U32 R38, R221, UR6, R38 ;  /* 0x00000006dd267c25 */ /* 0x000fe2000f8e0026 */
[----:B------:R-:W-:Y:S01]  /*17a0*/  ULDC.64 UR6, c[0x0][0x258] ;  /* 0x0000960000067ab9 */ /* 0x000fe20000000a00 */
[----:B------:R-:W-:Y:S01]  /*17b0*/  IADD3.X R27, R25, R37, R20, P1, !PT ;  /* 0x00000025191b7210 */ /* 0x000fe20000ffe414 */
[----:B------:R-:W1:Y:S01]  /*17c0*/  LDC.64 R30, c[0x0][0x2b0] ;  /* 0x0000ac00ff1e7b82 */ /* 0x000e620000000a00 */
[----:B------:R-:W-:Y:S01]  /*17d0*/  IMAD R20, R236, UR6, RZ ;  /* 0x00000006ec147c24 */ /* 0x000fe2000f8e02ff */
[----:B------:R-:W-:Y:S01]  /*17e0*/  LEA.HI.X.SX32 R22, R13, R22, 0x1, P0 ;  /* 0x000000160d167211 */ /* 0x000fe200000f0eff */
[----:B------:R-:W-:Y:S02]  /*17f0*/  IMAD.IADD R39, R39, 0x1, R11 ;  /* 0x0000000127277824 */ /* 0x000fe400078e020b */
[----:B------:R-:W-:-:S02]  /*1800*/  IMAD R20, R221, UR7, R20 ;  /* 0x00000007dd147c24 */ /* 0x000fc4000f8e0214 */
[----:B------:R-:W-:Y:S01]  /*1810*/  IMAD.WIDE.U32 R26, R221, UR6, R26 ;  /* 0x00000006dd1a7c25 */ /* 0x000fe2000f8e001a */
[----:B------:R-:W-:Y:S02]  /*1820*/  ULDC.64 UR6, c[0x0][0x400] ;  /* 0x0001000000067ab9 */ /* 0x000fe40000000a00 */
[----:B------:R-:W-:Y:S01]  /*1830*/  LEA R246, P0, R23, UR6, 0x2 ;  /* 0x0000000617f67c11 */ /* 0x000fe2000f8010ff */
[----:B------:R-:W-:Y:S01]  /*1840*/  IMAD R24, R217, R6, RZ ;  /* 0x00000006d9187224 */ /* 0x000fe200078e02ff */
[----:B------:R-:W-:Y:S01]  /*1850*/  IADD3 R20, R27, R20, RZ ;  /* 0x000000141b147210 */ /* 0x000fe20007ffe0ff */
[----:B------:R-:W-:Y:S01]  /*1860*/  IMAD.WIDE.U32 R38, R213, R6, R38 ;  /* 0x00000006d5267225 */ /* 0x000fe200078e0026 */
[----:B------:R-:W-:Y:S02]  /*1870*/  LEA.HI.X R247, R23, UR7, R22, 0x2, P0 ;  /* 0x0000000717f77c11 */ /* 0x000fe400080f1416 */
[----:B------:R-:W-:Y:S01]  /*1880*/  ISETP.GE.AND P0, PT, R15, 0x1, PT ;  /* 0x000000010f00780c */ /* 0x000fe20003f06270 */
[----:B------:R-:W-:Y:S01]  /*1890*/  IMAD R24, R213, R7, R24 ;  /* 0x00000007d5187224 */ /* 0x000fe200078e0218 */
[----:B------:R-:W-:Y:S01]  /*18a0*/  LEA R250, P2, R26, UR10, 0x1 ;  /* 0x0000000a1afa7c11 */ /* 0x000fe2000f8408ff */
[----:B--2---:R-:W-:Y:S01]  /*18b0*/  IMAD.WIDE R12, R12, 0x4, R34 ;  /* 0x000000040c0c7825 */ /* 0x004fe200078e0222 */
[----:B------:R-:W-:-:S02]  /*18c0*/  LEA R248, P1, R38, UR8, 0x1 ;  /* 0x0000000826f87c11 */ /* 0x000fc4000f8208ff */
[----:B------:R-:W-:Y:S01]  /*18d0*/  LEA.HI.X R251, R26, UR11, R20, 0x1, P2 ;  /* 0x0000000b1afb7c11 */ /* 0x000fe200090f0c14 */
[----:B------:R-:W-:Y:S02]  /*18e0*/  IMAD.IADD R24, R39, 0x1, R24 ;  /* 0x0000000127187824 */ /* 0x000fe400078e0218 */
[----:B-1----:R-:W-:-:S03]  /*18f0*/  IMAD.WIDE R232, R29, 0x4, R30 ;  /* 0x000000041de87825 */ /* 0x002fc600078e021e */
[----:B------:R-:W-:Y:S01]  /*1900*/  LEA.HI.X R249, R38, UR9, R24, 0x1, P1 ;  /* 0x0000000926f97c11 */ /* 0x000fe200088f0c18 */
[----:B------:R-:W-:Y:S06]  /*1910*/  @!P0 BRA `(.L_x_354) ;  /* 0x0000005000148947 */ /* 0x000fec0003800000 */
[----:B------:R-:W-:Y:S01]  /*1920*/  VIADD R11, R213, 0x20 ;  /* 0x00000020d50b7836 */ /* 0x000fe20000000000 */
[----:B------:R-:W-:Y:S01]  /*1930*/  @P6 BAR.SYNC.DEFER_BLOCKING 0x0 ;  /* 0x0000000000006b1d */ /* 0x000fe20000010000 */
[----:B------:R-:W-:Y:S02]  /*1940*/  IMAD R15, R240, -0x40, R15 ;  /* 0xffffffc0f00f7824 */ /* 0x000fe400078e020f */
[-C--:B------:R-:W-:Y:S02]  /*1950*/  IMAD R22, R229, R4.reuse, RZ ;  /* 0x00000004e5167224 */ /* 0x080fe400078e02ff */
[----:B------:R-:W-:Y:S01]  /*1960*/  IMAD.WIDE.U32 R24, R241, R4, R214 ;  /* 0x00000004f1187225 */ /* 0x000fe200078e00d6 */
[----:B------:R-:W-:Y:S01]  /*1970*/  ISETP.GE.AND P3, PT, R11, R15, PT ;  /* 0x0000000f0b00720c */ /* 0x000fe20003f66270 */
[----:B------:R-:W-:Y:S01]  /*1980*/  ULDC.64 UR8, c[0x0][0x260] ;  /* 0x0000980000087ab9 */ /* 0x000fe20000000a00 */
[----:B------:R-:W-:Y:S01]  /*1990*/  ULDC.64 UR6, c[0x0][0x268] ;  /* 0x00009a0000067ab9 */ /* 0x000fe20000000a00 */
[----:B------:R-:W-:Y:S01]  /*19a0*/  IMAD R17, R241, R5, R22 ;  /* 0x00000005f1117224 */ /* 0x000fe200078e0216 */
[----:B------:R-:W-:Y:S01]  /*19b0*/  IADD3 R32, P0, R32, R24, RZ ;  /* 0x0000001820207210 */ /* 0x000fe20007f1e0ff */
[----:B------:R-:W-:Y:S01]  /*19c0*/  IMAD R20, R216, -0x40, R243 ;  /* 0xffffffc0d8147824 */ /* 0x000fe200078e02f3 */
[----:B------:R-:W-:Y:S01]  /*19d0*/  ISETP.GE.AND P6, PT, R208, R15, PT ;  /* 0x0000000fd000720c */ /* 0x000fe20003fc6270 */
[----:B------:R-:W-:Y:S01]  /*19e0*/  IMAD.WIDE.U32 R26, R8, 0x40, RZ ;  /* 0x00000040081a7825 */ /* 0x000fe200078e00ff */
[----:B------:R-:W-:Y:S01]  /*19f0*/  IADD3.X R33, R28, R25, R17, P0, !PT ;  /* 0x000000191c217210 */ /* 0x000fe200007fe411 */
[----:B------:R-:W1:Y:S01]  /*1a00*/  LDC R228, c[0x0][0x270] ;  /* 0x00009c00ffe47b82 */ /* 0x000e620000000800 */
[----:B------:R-:W-:Y:S01]  /*1a10*/  ISETP.GE.AND P1, PT, R11, R20, PT ;  /* 0x000000140b00720c */ /* 0x000fe20003f26270 */
[----:B------:R-:W-:Y:S01]  /*1a20*/  IMAD.WIDE.U32 R24, R241, R2, R214 ;  /* 0x00000002f1187225 */ /* 0x000fe200078e00d6 */
[----:B------:R-:W-:-:S03]  /*1a30*/  ISETP.GE.AND P2, PT, R213, R20, PT ;  /* 0x00000014d500720c */ /* 0x000fc60003f46270 */
[----:B------:R-:W-:Y:S01]  /*1a40*/  IMAD.SHL.U32 R9, R9, 0x40, RZ ;  /* 0x0000004009097824 */ /* 0x000fe200078e00ff */
[----:B------:R-:W-:Y:S01]  /*1a50*/  IADD3 R24, P0, R18, R24, RZ ;  /* 0x0000001812187210 */ /* 0x000fe20007f1e0ff */
[----:B------:R-:W-:Y:S01]  /*1a60*/  IMAD.WIDE.U32 R22, R6, 0x40, RZ ;  /* 0x0000004006167825 */ /* 0x000fe200078e00ff */
[----:B------:R-:W-:-:S03]  /*1a70*/  @!P3 IADD3 R18, P4, R250, R26, RZ ;  /* 0x0000001afa12b210 */ /* 0x000fc60007f9e0ff */
[----:B------:R-:W-:Y:S01]  /*1a80*/  IMAD.SHL.U32 R7, R7, 0x40, RZ ;  /* 0x0000004007077824 */ /* 0x000fe200078e00ff */
[----:B------:R-:W-:Y:S01]  /*1a90*/  @!P3 IADD3.X R19, R251, R27, R9, P4, !PT ;  /* 0x0000001bfb13b210 */ /* 0x000fe200027fe409 */
[----:B------:R-:W-:Y:S01]  /*1aa0*/  IMAD R6, R229, R2, RZ ;  /* 0x00000002e5067224 */ /* 0x000fe200078e02ff */
[----:B------:R-:W-:Y:S01]  /*1ab0*/  LEA.HI R9, R240, R240, RZ, 0x1 ;  /* 0x000000f0f0097211 */ /* 0x000fe200078f08ff */
[----:B------:R-:W-:Y:S01]  /*1ac0*/  IMAD R17, R10, UR8, RZ ;  /* 0x000000080a117c24 */ /* 0x000fe2000f8e02ff */
[----:B------:R-:W-:Y:S01]  /*1ad0*/  @!P3 IADD3 R22, P5, R248, R22, RZ ;  /* 0x00000016f816b210 */ /* 0x000fe20007fbe0ff */
[----:B------:R-:W-:Y:S01]  /*1ae0*/  IMAD R11, R241, R3, R6 ;  /* 0x00000003f10b7224 */ /* 0x000fe200078e0206 */
[----:B------:R-:W-:Y:S01]  /*1af0*/  LOP3.LUT R9, R9, 0xfffffffe, RZ, 0xc0, !PT ;  /* 0xfffffffe09097812 */ /* 0x000fe200078ec0ff */
[----:B------:R-:W-:Y:S01]  /*1b00*/  IMAD.WIDE.U32 R32, R14, UR8, R32 ;  /* 0x000000080e207c25 */ /* 0x000fe2000f8e0020 */
[----:B------:R-:W-:-:S03]  /*1b10*/  @!P3 IADD3.X R23, R249, R23, R7, P5, !PT ;  /* 0x00000017f917b210 */ /* 0x000fc60002ffe407 */
[----:B------:R-:W-:Y:S01]  /*1b20*/  VIADD R239, R212, 0x3000 ;  /* 0x00003000d4ef7836 */ /* 0x000fe20000000000 */
[----:B------:R-:W-:Y:S01]  /*1b30*/  IADD3.X R25, R16, R25, R11, P0, !PT ;  /* 0x0000001910197210 */ /* 0x000fe200007fe40b */
[----:B------:R-:W-:Y:S01]  /*1b40*/  IMAD.IADD R8, R240, 0x1, -R9 ;  /* 0x00000001f0087824 */ /* 0x000fe200078e0a09 */
[C---:B------:R-:W-:Y:S01]  /*1b50*/  @!P1 IADD3 R6, P0, R213.reuse, 0x20, RZ ;  /* 0x00000020d5069810 */ /* 0x040fe20007f1e0ff */
[----:B------:R-:W-:Y:S01]  /*1b60*/  IMAD.SHL.U32 R235, R208, 0x4, RZ ;  /* 0x00000004d0eb7824 */ /* 0x000fe200078e00ff */
[-C--:B------:R-:W-:Y:S01]  /*1b70*/  ISETP.GE.AND P4, PT, R213, R15.reuse, PT ;  /* 0x0000000fd500720c */ /* 0x080fe20003f86270 */
[----:B------:R-:W-:Y:S01]  /*1b80*/  IMAD.WIDE.U32 R24, R14, UR6, R24 ;  /* 0x000000060e187c25 */ /* 0x000fe2000f8e0018 */
[----:B------:R-:W-:-:S03]  /*1b90*/  ISETP.GE.AND P5, PT, R220, R15, PT ;  /* 0x0000000fdc00720c */ /* 0x000fc60003fa6270 */
[----:B------:R-:W-:Y:S02]  /*1ba0*/  IMAD.MOV.U32 R231, RZ, RZ, R233 ;  /* 0x000000ffffe77224 */ /* 0x000fe400078e00e9 */
[----:B------:R-:W-:Y:S02]  /*1bb0*/  IMAD.MOV.U32 R237, RZ, RZ, 0x7f800000 ;  /* 0x7f800000ffed7424 */ /* 0x000fe400078e00ff */
[----:B------:R-:W-:Y:S02]  /*1bc0*/  IMAD.MOV.U32 R238, RZ, RZ, 0x7f800000 ;  /* 0x7f800000ffee7424 */ /* 0x000fe400078e00ff */
[----:B------:R-:W-:Y:S02]  /*1bd0*/  IMAD.MOV.U32 R194, RZ, RZ, 0x20 ;  /* 0x00000020ffc27424 */ /* 0x000fe400078e00ff */
[----:B------:R-:W-:Y:S01]  /*1be0*/  IMAD.MOV.U32 R193, RZ, RZ, 0x40 ;  /* 0x00000040ffc17424 */ /* 0x000fe200078e00ff */
[----:B------:R2:W-:Y:S01]  /*1bf0*/  @P4 STS.128 [R222+0xc000], RZ ;  /* 0x00c000ffde004388 */ /* 0x0005e20000000c00 */
[--C-:B------:R-:W-:Y:S01]  /*1c00*/  @!P1 IMAD.X R11, RZ, RZ, R217.reuse, P0 ;  /* 0x000000ffff0b9224 */ /* 0x100fe200000e06d9 */
[----:B------:R-:W-:Y:S01]  /*1c10*/  @!P1 IADD3 R7, P0, R213, 0x20, RZ ;  /* 0x00000020d5079810 */ /* 0x000fe20007f1e0ff */
[----:B------:R-:W-:Y:S01]  /*1c20*/  IMAD R15, R10, UR6, RZ ;  /* 0x000000060a0f7c24 */ /* 0x000fe2000f8e02ff */
[----:B------:R2:W-:Y:S01]  /*1c30*/  @P4 STS.128 [R222+0xe000], RZ ;  /* 0x00e000ffde004388 */ /* 0x0005e20000000c00 */
[----:B------:R-:W-:Y:S01]  /*1c40*/  @!P1 IMAD R11, R11, R4, RZ ;  /* 0x000000040b0b9224 */ /* 0x000fe200078e02ff */
[----:B------:R-:W-:Y:S01]  /*1c50*/  CS2R R142, SRZ ;  /* 0x00000000008e7805 */ /* 0x000fe2000001ff00 */
[----:B------:R-:W-:Y:S01]  /*1c60*/  @!P1 IMAD.X R9, RZ, RZ, R217, P0 ;  /* 0x000000ffff099224 */ /* 0x000fe200000e06d9 */
[----:B------:R-:W-:Y:S01]  /*1c70*/  ISETP.NE.AND P0, PT, R8, 0x1, PT ;  /* 0x000000010800780c */ /* 0x000fe20003f05270 */
[C---:B------:R-:W-:Y:S01]  /*1c80*/  IMAD R8, R14.reuse, UR9, R17 ;  /* 0x000000090e087c24 */ /* 0x040fe2000f8e0211 */
[----:B------:R2:W-:Y:S01]  /*1c90*/  @P4 STS.128 [R222+0x10000], RZ ;  /* 0x010000ffde004388 */ /* 0x0005e20000000c00 */
[----:B------:R-:W-:Y:S01]  /*1ca0*/  IMAD R16, R14, UR7, R15 ;  /* 0x000000070e107c24 */ /* 0x000fe2000f8e020f */
[----:B------:R-:W-:Y:S01]  /*1cb0*/  SEL R239, R239, R212, !P0 ;  /* 0x000000d4efef7207 */ /* 0x000fe20004000000 */
[----:B------:R-:W-:Y:S01]  /*1cc0*/  @!P1 IMAD R20, R9, R2, RZ ;  /* 0x0000000209149224 */ /* 0x000fe200078e02ff */
[----:B------:R-:W-:Y:S01]  /*1cd0*/  @!PT LDS RZ, [RZ] ;  /* 0x00000000fffff984 */ /* 0x000fe20000000800 */
[----:B------:R-:W-:Y:S01]  /*1ce0*/  @!PT LDS RZ, [RZ] ;  /* 0x00000000fffff984 */ /* 0x000fe20000000800 */
[----:B------:R-:W-:Y:S01]  /*1cf0*/  @!PT LDS RZ, [RZ] ;  /* 0x00000000fffff984 */ /* 0x000fe20000000800 */
[----:B------:R-:W-:Y:S01]  /*1d00*/  @!P4 LDGSTS.E.BYPASS.LTC128B.128 [R222+0xc000], desc[UR16][R248.64] ;  /* 0x0c000000f8decfae */ /* 0x000fe2000b901d50 */
[----:B------:R-:W-:Y:S01]  /*1d10*/  IMAD.IADD R33, R33, 0x1, R8 ;  /* 0x0000000121217824 */ /* 0x000fe200078e0208 */
[----:B------:R-:W-:Y:S01]  /*1d20*/  LEA R239, R239, UR5, 0x1 ;  /* 0x00000005efef7c11 */ /* 0x000fe2000f8e08ff */
[----:B------:R-:W-:Y:S01]  /*1d30*/  IMAD.IADD R27, R25, 0x1, R16 ;  /* 0x00000001191b7824 */ /* 0x000fe200078e0210 */
[----:B------:R-:W3:Y:S01]  /*1d40*/  @!P2 LDC.64 R8, c[0x0][0x218] ;  /* 0x00008600ff08ab82 */ /* 0x000ee20000000a00 */
[C---:B------:R-:W-:Y:S01]  /*1d50*/  @!P1 IMAD R15, R6.reuse, R5, R11 ;  /* 0x00000005060f9224 */ /* 0x040fe200078e020b */
[----:B------:R-:W-:Y:S01]  /*1d60*/  @!P4 LDGSTS.E.BYPASS.LTC128B.128 [R222+0xe000], desc[UR16][R248.64+0x80] ;  /* 0x0e000080f8decfae */ /* 0x000fe2000b901d50 */
[----:B------:R-:W-:Y:S01]  /*1d70*/  @!P1 IMAD R11, R7, R3, R20 ;  /* 0x00000003070b9224 */ /* 0x000fe200078e0214 */
[----:B------:R-:W-:Y:S01]  /*1d80*/  CS2R R140, SRZ ;  /* 0x00000000008c7805 */ /* 0x000fe2000001ff00 */
[----:B------:R-:W-:Y:S01]  /*1d90*/  @!P1 IMAD.MOV.U32 R16, RZ, RZ, R32 ;  /* 0x000000ffff109224 */ /* 0x000fe200078e0020 */
[----:B------:R-:W-:Y:S01]  /*1da0*/  @!P4 LDGSTS.E.BYPASS.LTC128B.128 [R222+0x10000], desc[UR16][R248.64+0x100] ;  /* 0x10000100f8decfae */ /* 0x000fe2000b901d50 */
[----:B------:R-:W-:Y:S01]  /*1db0*/  @!P1 IMAD.MOV.U32 R17, RZ, RZ, R33 ;  /* 0x000000ffff119224 */ /* 0x000fe200078e0021 */
[----:B------:R-:W-:Y:S01]  /*1dc0*/  CS2R R146, SRZ ;  /* 0x0000000000927805 */ /* 0x000fe2000001ff00 */
[----:B------:R-:W-:Y:S01]  /*1dd0*/  @!P1 IMAD.MOV.U32 R20, RZ, RZ, R24 ;  /* 0x000000ffff149224 */ /* 0x000fe200078e0018 */
[----:B------:R2:W-:Y:S01]  /*1de0*/  @P3 STS.128 [R222+0xd000], RZ ;  /* 0x00d000ffde003388 */ /* 0x0005e20000000c00 */
[----:B------:R-:W-:Y:S01]  /*1df0*/  @!P1 IMAD.MOV.U32 R21, RZ, RZ, R27 ;  /* 0x000000ffff159224 */ /* 0x000fe200078e001b */
[----:B------:R-:W-:Y:S01]  /*1e00*/  CS2R R144, SRZ ;  /* 0x0000000000907805 */ /* 0x000fe2000001ff00 */
[----:B------:R-:W-:Y:S01]  /*1e10*/  @!P1 IMAD.WIDE.U32 R16, R6, R4, R16 ;  /* 0x0000000406109225 */ /* 0x000fe200078e0010 */
[----:B------:R2:W-:Y:S01]  /*1e20*/  @P3 STS.128 [R222+0xf000], RZ ;  /* 0x00f000ffde003388 */ /* 0x0005e20000000c00 */
[----:B------:R-:W-:-:S02]  /*1e30*/  CS2R R138, SRZ ;  /* 0x00000000008a7805 */ /* 0x000fc4000001ff00 */
[----:B------:R-:W-:Y:S01]  /*1e40*/  CS2R R136, SRZ ;  /* 0x0000000000887805 */ /* 0x000fe2000001ff00 */
[-C--:B------:R-:W-:Y:S01]  /*1e50*/  @!P1 IMAD.WIDE.U32 R20, R7, R2.reuse, R20 ;  /* 0x0000000207149225 */ /* 0x080fe200078e0014 */
[----:B------:R2:W-:Y:S01]  /*1e60*/  @P3 STS.128 [R222+0x11000], RZ ;  /* 0x011000ffde003388 */ /* 0x0005e20000000c00 */
[----:B------:R-:W4:Y:S01]  /*1e70*/  @!P2 LDC.64 R6, c[0x0][0x220] ;  /* 0x00008800ff06ab82 */ /* 0x000f220000000a00 */
[----:B------:R-:W-:Y:S01]  /*1e80*/  CS2R R134, SRZ ;  /* 0x0000000000867805 */ /* 0x000fe2000001ff00 */
[-C--:B------:R-:W-:Y:S01]  /*1e90*/  @!P2 IMAD R14, R217, R2.reuse, RZ ;  /* 0x00000002d90ea224 */ /* 0x080fe200078e02ff */
[----:B------:R-:W-:Y:S01]  /*1ea0*/  @!PT LDS RZ, [RZ] ;  /* 0x00000000fffff984 */ /* 0x000fe20000000800 */
[----:B------:R-:W-:Y:S01]  /*1eb0*/  @!PT LDS RZ, [RZ] ;  /* 0x00000000fffff984 */ /* 0x000fe20000000800 */
[----:B------:R-:W-:Y:S01]  /*1ec0*/  @!PT LDS RZ, [RZ] ;  /* 0x00000000fffff984 */ /* 0x000fe20000000800 */
[----:B------:R-:W-:Y:S01]  /*1ed0*/  @!P3 LDGSTS.E.BYPASS.LTC128B.128 [R222+0xd000], desc[UR16][R22.64] ;  /* 0x0d00000016debfae */ /* 0x000fe2000b901d50 */
[----:B------:R-:W-:Y:S01]  /*1ee0*/  @!P2 IMAD.MOV.U32 R26, RZ, RZ, R24 ;  /* 0x000000ffff1aa224 */ /* 0x000fe200078e0018 */
[----:B------:R-:W-:Y:S01]  /*1ef0*/  CS2R R132, SRZ ;  /* 0x0000000000847805 */ /* 0x000fe2000001ff00 */
[C---:B------:R-:W-:Y:S01]  /*1f00*/  @!P2 IMAD R14, R213.reuse, R3, R14 ;  /* 0x00000003d50ea224 */ /* 0x040fe200078e020e */
[----:B------:R-:W-:Y:S01]  /*1f10*/  @!P3 LDGSTS.E.BYPASS.LTC128B.128 [R222+0xf000], desc[UR16][R22.64+0x80] ;  /* 0x0f00008016debfae */ /* 0x000fe2000b901d50 */
[----:B------:R-:W-:Y:S01]  /*1f20*/  @!P2 IMAD.WIDE.U32 R26, R213, R2, R26 ;  /* 0x00000002d51aa225 */ /* 0x000fe200078e001a */
[----:B------:R-:W-:Y:S01]  /*1f30*/  CS2R R126, SRZ ;  /* 0x00000000007e7805 */ /* 0x000fe2000001ff00 */
[----:B------:R-:W1:Y:S01]  /*1f40*/  @!P1 LDC.64 R2, c[0x0][0x220] ;  /* 0x00008800ff029b82 */ /* 0x000e620000000a00 */
[----:B------:R-:W-:Y:S01]  /*1f50*/  @!P3 LDGSTS.E.BYPASS.LTC128B.128 [R222+0x11000], desc[UR16][R22.64+0x100] ;  /* 0x1100010016debfae */ /* 0x000fe2000b901d50 */
[-C--:B------:R-:W-:Y:S01]  /*1f60*/  @!P2 IMAD R10, R217, R4.reuse, RZ ;  /* 0x00000004d90aa224 */ /* 0x080fe200078e02ff */
[----:B------:R-:W-:Y:S01]  /*1f70*/  CS2R R124, SRZ ;  /* 0x00000000007c7805 */ /* 0x000fe2000001ff00 */
[----:B------:R-:W-:Y:S01]  /*1f80*/  @!P2 IMAD.WIDE.U32 R24, R213, R4, R32 ;  /* 0x00000004d518a225 */ /* 0x000fe200078e0020 */
[----:B------:R2:W-:Y:S01]  /*1f90*/  @P4 STS [R239], RZ ;  /* 0x000000ffef004388 */ /* 0x0005e20000000800 */
[----:B------:R-:W-:-:S02]  /*1fa0*/  CS2R R130, SRZ ;  /* 0x0000000000827805 */ /* 0x000fc4000001ff00 */
[----:B------:R-:W-:Y:S01]  /*1fb0*/  CS2R R128, SRZ ;  /* 0x0000000000807805 */ /* 0x000fe2000001ff00 */
[----:B------:R-:W-:Y:S01]  /*1fc0*/  @!P2 IMAD R10, R213, R5, R10 ;  /* 0x00000005d50aa224 */ /* 0x000fe200078e020a */
[----:B------:R2:W-:Y:S01]  /*1fd0*/  @P4 STS [R239+0x4], RZ ;  /* 0x000004ffef004388 */ /* 0x0005e20000000800 */
[----:B------:R-:W-:Y:S01]  /*1fe0*/  @!P2 IMAD.IADD R14, R27, 0x1, R14 ;  /* 0x000000011b0ea824 */ /* 0x000fe200078e020e */
[----:B------:R-:W2:Y:S01]  /*1ff0*/  @!P1 LDC.64 R4, c[0x0][0x218] ;  /* 0x00008600ff049b82 */ /* 0x000ea20000000a00 */
[----:B------:R-:W-:Y:S01]  /*2000*/  @!P2 IMAD.IADD R10, R25, 0x1, R10 ;  /* 0x00000001190aa824 */ /* 0x000fe200078e020a */
[----:B------:R1:W-:Y:S01]  /*2010*/  @P4 STS [R239+0x8], RZ ;  /* 0x000008ffef004388 */ /* 0x0003e20000000800 */
[----:B------:R-:W-:Y:S01]  /*2020*/  @!P1 IMAD.IADD R11, R21, 0x1, R11 ;  /* 0x00000001150b9824 */ /* 0x000fe200078e020b */
[----:B------:R-:W-:Y:S01]  /*2030*/  CS2R R122, SRZ ;  /* 0x00000000007a7805 */ /* 0x000fe2000001ff00 */
[----:B------:R-:W-:Y:S01]  /*2040*/  @!P1 IMAD.IADD R15, R17, 0x1, R15 ;  /* 0x00000001110f9824 */ /* 0x000fe200078e020f */
[----:B------:R1:W-:Y:S01]  /*2050*/  @P4 STS [R239+0xc], RZ ;  /* 0x00000cffef004388 */ /* 0x0003e20000000800 */
[----:B------:R-:W-:Y:S01]  /*2060*/  IMAD.MOV.U32 R234, RZ, RZ, R12 ;  /* 0x000000ffffea7224 */ /* 0x000fe200078e000c */
[----:B------:R-:W-:Y:S01]  /*2070*/  CS2R R120, SRZ ;  /* 0x0000000000787805 */ /* 0x000fe2000001ff00 */
[----:B------:R-:W-:Y:S01]  /*2080*/  IMAD.MOV.U32 R233, RZ, RZ, R13 ;  /* 0x000000ffffe97224 */ /* 0x000fe200078e000d */
[----:B------:R1:W-:Y:S01]  /*2090*/  @P4 STS [R239+0x2000], RZ ;  /* 0x002000ffef004388 */ /* 0x0003e20000000800 */
[----:B------:R-:W-:-:S02]  /*20a0*/  CS2R R118, SRZ ;  /* 0x0000000000767805 */ /* 0x000fc4000001ff00 */
[----:B------:R-:W-:Y:S02]  /*20b0*/  CS2R R116, SRZ ;  /* 0x0000000000747805 */ /* 0x000fe4000001ff00 */
[----:B------:R-:W-:Y:S01]  /*20c0*/  CS2R R110, SRZ ;  /* 0x00000000006e7805 */ /* 0x000fe2000001ff00 */
[----:B------:R1:W-:Y:S01]  /*20d0*/  @P4 STS [R239+0x2004], RZ ;  /* 0x002004ffef004388 */ /* 0x0003e20000000800 */
[----:B------:R-:W-:Y:S02]  /*20e0*/  CS2R R108, SRZ ;  /* 0x00000000006c7805 */ /* 0x000fe4000001ff00 */
[----:B------:R-:W-:Y:S02]  /*20f0*/  CS2R R114, SRZ ;  /* 0x0000000000727805 */ /* 0x000fe4000001ff00 */
[----:B------:R-:W-:Y:S01]  /*2100*/  CS2R R112, SRZ ;  /* 0x0000000000707805 */ /* 0x000fe2000001ff00 */
        /* <DEDUP_REMOVED lines=24> */
[----:B------:R-:W-:Y:S01]  /*2290*/  @!PT LDS RZ, [RZ] ;  /* 0x00000000fffff984 */ /* 0x000fe20000000800 */
[----:B------:R-:W-:Y:S01]  /*22a0*/  @!PT LDS RZ, [RZ] ;  /* 0x00000000fffff984 */ /* 0x000fe20000000800 */
[----:B------:R-:W-:Y:S01]  /*22b0*/  @!PT LDS RZ, [RZ] ;  /* 0x00000000fffff984 */ /* 0x000fe20000000800 */
[----:B------:R-:W-:Y:S01]  /*22c0*/  @!P4 LDGSTS.E.BYPASS.LTC128B.128 [R239], desc[UR16][R250.64] ;  /* 0x00000000faefcfae */ /* 0x000fe2000b901d50 */
[----:B------:R-:W-:-:S02]  /*22d0*/  CS2R R38, SRZ ;  /* 0x0000000000267805 */ /* 0x000fc4000001ff00 */
[----:B------:R-:W-:Y:S02]  /*22e0*/  CS2R R36, SRZ ;  /* 0x0000000000247805 */ /* 0x000fe4000001ff00 */
[----:B------:R-:W-:Y:S01]  /*22f0*/  CS2R R30, SRZ ;  /* 0x00000000001e7805 */ /* 0x000fe2000001ff00 */
[----:B------:R-:W-:Y:S01]  /*2300*/  @!P4 LDGSTS.E.BYPASS.LTC128B.128 [R239+0x2000], desc[UR16][R250.64+0x80] ;  /* 0x02000080faefcfae */ /* 0x000fe2000b901d50 */
[----:B------:R-:W-:Y:S02]  /*2310*/  CS2R R28, SRZ ;  /* 0x00000000001c7805 */ /* 0x000fe4000001ff00 */
[----:B------:R-:W-:Y:S01]  /*2320*/  CS2R R34, SRZ ;  /* 0x0000000000227805 */ /* 0x000fe2000001ff00 */
[----:B------:R-:W-:Y:S01]  /*2330*/  ULDC UR4, c[0x0][0x2dc] ;  /* 0x0000b70000047ab9 */ /* 0x000fe20000000800 */
[----:B------:R-:W-:Y:S01]  /*2340*/  @!P4 LDGSTS.E.BYPASS.LTC128B.128 [R239+0x4000], desc[UR16][R250.64+0x100] ;  /* 0x04000100faefcfae */ /* 0x000fe2000b901d50 */
[----:B---3--:R-:W-:Y:S01]  /*2350*/  @!P2 LEA R8, P4, R24, R8, 0x1 ;  /* 0x000000081808a211 */ /* 0x008fe200078808ff */
[----:B------:R-:W-:-:S02]  /*2360*/  ULDC UR6, c[0x0][0x2ec] ;  /* 0x0000bb0000067ab9 */ /* 0x000fc40000000800 */
[----:B------:R3:W-:Y:S01]  /*2370*/  @P3 STS [R239+0x1000], RZ ;  /* 0x001000ffef003388 */ /* 0x0007e20000000800 */
[----:B------:R-:W-:Y:S02]  /*2380*/  @!P2 LEA.HI.X R9, R24, R9, R10, 0x1, P4 ;  /* 0x000000091809a211 */ /* 0x000fe400020f0c0a */
[C---:B--2---:R-:W-:Y:S01]  /*2390*/  @!P1 LEA R4, P4, R16.reuse, R4, 0x1 ;  /* 0x0000000410049211 */ /* 0x044fe200078808ff */
[----:B------:R3:W-:Y:S03]  /*23a0*/  @P3 STS [R239+0x1004], RZ ;  /* 0x001004ffef003388 */ /* 0x0007e60000000800 */
[----:B------:R-:W-:Y:S01]  /*23b0*/  @!P1 LEA.HI.X R5, R16, R5, R15, 0x1, P4 ;  /* 0x0000000510059211 */ /* 0x000fe200020f0c0f */
[----:B------:R3:W-:Y:S04]  /*23c0*/  @P3 STS [R239+0x1008], RZ ;  /* 0x001008ffef003388 */ /* 0x0007e80000000800 */
        /* <DEDUP_REMOVED lines=9> */
[----:B------:R-:W-:Y:S01]  /*2460*/  @!PT LDS RZ, [RZ] ;  /* 0x00000000fffff984 */ /* 0x000fe20000000800 */
[----:B------:R-:W-:Y:S01]  /*2470*/  @!PT LDS RZ, [RZ] ;  /* 0x00000000fffff984 */ /* 0x000fe20000000800 */
[----:B------:R-:W-:Y:S01]  /*2480*/  @!PT LDS RZ, [RZ] ;  /* 0x00000000fffff984 */ /* 0x000fe20000000800 */
[----:B------:R-:W-:Y:S04]  /*2490*/  @!P3 LDGSTS.E.BYPASS.LTC128B.128 [R239+0x1000], desc[UR16][R18.64] ;  /* 0x0100000012efbfae */ /* 0x000fe8000b901d50 */
[----:B------:R-:W-:Y:S04]  /*24a0*/  @!P3 LDGSTS.E.BYPASS.LTC128B.128 [R239+0x3000], desc[UR16][R18.64+0x80] ;  /* 0x0300008012efbfae */ /* 0x000fe8000b901d50 */
[----:B------:R-:W-:Y:S01]  /*24b0*/  @!P3 LDGSTS.E.BYPASS.LTC128B.128 [R239+0x5000], desc[UR16][R18.64+0x100] ;  /* 0x0500010012efbfae */ /* 0x000fe2000b901d50 */
[----:B----4-:R-:W-:-:S03]  /*24c0*/  @!P2 LEA R6, P3, R26, R6, 0x1 ;  /* 0x000000061a06a211 */ /* 0x010fc600078608ff */
[----:B------:R3:W-:Y:S01]  /*24d0*/  @P2 STS.128 [R222+0x12000], RZ ;  /* 0x012000ffde002388 */ /* 0x0007e20000000c00 */
[----:B------:R-:W-:Y:S02]  /*24e0*/  @!P2 LEA.HI.X R7, R26, R7, R14, 0x1, P3 ;  /* 0x000000071a07a211 */ /* 0x000fe400018f0c0e */
[C---:B-1----:R-:W-:Y:S01]  /*24f0*/  @!P1 LEA R10, P3, R20.reuse, R2, 0x1 ;  /* 0x00000002140a9211 */ /* 0x042fe200078608ff */
[----:B------:R3:W-:Y:S03]  /*2500*/  @P2 STS.128 [R222+0x14000], RZ ;  /* 0x014000ffde002388 */ /* 0x0007e60000000c00 */
[----:B------:R-:W-:Y:S01]  /*2510*/  @!P1 LEA.HI.X R11, R20, R3, R11, 0x1, P3 ;  /* 0x00000003140b9211 */ /* 0x000fe200018f0c0b */
[----:B------:R3:W-:Y:S04]  /*2520*/  @P2 STS.128 [R222+0x16000], RZ ;  /* 0x016000ffde002388 */ /* 0x0007e80000000c00 */
[----:B------:R-:W-:Y:S01]  /*2530*/  @!PT LDS RZ, [RZ] ;  /* 0x00000000fffff984 */ /* 0x000fe20000000800 */
[----:B------:R-:W-:Y:S01]  /*2540*/  @!PT LDS RZ, [RZ] ;  /* 0x00000000fffff984 */ /* 0x000fe20000000800 */
[----:B------:R-:W-:Y:S01]  /*2550*/  @!PT LDS RZ, [RZ] ;  /* 0x00000000fffff984 */ /* 0x000fe20000000800 */
[----:B------:R-:W-:Y:S04]  /*2560*/  @!P2 LDGSTS.E.BYPASS.LTC128B.128 [R222+0x12000], desc[UR16][R8.64] ;  /* 0x1200000008deafae */ /* 0x000fe8000b901d50 */
[----:B------:R-:W-:Y:S04]  /*2570*/  @!P2 LDGSTS.E.BYPASS.LTC128B.128 [R222+0x14000], desc[UR16][R8.64+0x80] ;  /* 0x1400008008deafae */ /* 0x000fe8000b901d50 */
[----:B------:R1:W-:Y:S04]  /*2580*/  @!P2 LDGSTS.E.BYPASS.LTC128B.128 [R222+0x16000], desc[UR16][R8.64+0x100] ;  /* 0x1600010008deafae */ /* 0x0003e8000b901d50 */
[----:B------:R3:W-:Y:S04]  /*2590*/  @P1 STS.128 [R222+0x13000], RZ ;  /* 0x013000ffde001388 */ /* 0x0007e80000000c00 */
[----:B------:R3:W-:Y:S04]  /*25a0*/  @P1 STS.128 [R222+0x15000], RZ ;  /* 0x015000ffde001388 */ /* 0x0007e80000000c00 */
[----:B------:R3:W-:Y:S04]  /*25b0*/  @P1 STS.128 [R222+0x17000], RZ ;  /* 0x017000ffde001388 */ /* 0x0007e80000000c00 */
[----:B------:R-:W-:Y:S01]  /*25c0*/  @!PT LDS RZ, [RZ] ;  /* 0x00000000fffff984 */ /* 0x000fe20000000800 */
[----:B------:R-:W-:Y:S01]  /*25d0*/  @!PT LDS RZ, [RZ] ;  /* 0x00000000fffff984 */ /* 0x000fe20000000800 */
[----:B------:R-:W-:Y:S01]  /*25e0*/  @!PT LDS RZ, [RZ] ;  /* 0x00000000fffff984 */ /* 0x000fe20000000800 */
[----:B------:R-:W-:Y:S04]  /*25f0*/  @!P1 LDGSTS.E.BYPASS.LTC128B.128 [R222+0x13000], desc[UR16][R4.64] ;  /* 0x1300000004de9fae */ /* 0x000fe8000b901d50 */
[----:B------:R-:W-:Y:S04]  /*2600*/  @!P1 LDGSTS.E.BYPASS.LTC128B.128 [R222+0x15000], desc[UR16][R4.64+0x80] ;  /* 0x1500008004de9fae */ /* 0x000fe8000b901d50 */
[----:B------:R2:W-:Y:S01]  /*2610*/  @!P1 LDGSTS.E.BYPASS.LTC128B.128 [R222+0x17000], desc[UR16][R4.64+0x100] ;  /* 0x1700010004de9fae */ /* 0x0005e2000b901d50 */
[----:B-1----:R-:W-:-:S03]  /*2620*/  IADD3 R8, P3, R235, R232, RZ ;  /* 0x000000e8eb087210 */ /* 0x002fc60007f7e0ff */
[----:B------:R3:W-:Y:S02]  /*2630*/  @P2 STS.128 [R222+0x18000], RZ ;  /* 0x018000ffde002388 */ /* 0x0007e40000000c00 */
[----:B------:R-:W-:Y:S02]  /*2640*/  IMAD.X R9, R218, 0x1, R231, P3 ;  /* 0x00000001da097824 */ /* 0x000fe400018e06e7 */
[----:B------:R3:W-:Y:S04]  /*2650*/  @P2 STS.128 [R222+0x1a000], RZ ;  /* 0x01a000ffde002388 */ /* 0x0007e80000000c00 */
[----:B------:R3:W5:Y:S04]  /*2660*/  @!P6 LDG.E R237, desc[UR16][R8.64] ;  /* 0x0000001008ede981 */ /* 0x000768000c1e1900 */
[----:B------:R3:W5:Y:S04]  /*2670*/  @!P5 LDG.E R238, desc[UR16][R8.64+0x20] ;  /* 0x0000201008eed981 */ /* 0x000768000c1e1900 */
[----:B------:R3:W-:Y:S04]  /*2680*/  @P2 STS.128 [R222+0x1c000], RZ ;  /* 0x01c000ffde002388 */ /* 0x0007e80000000c00 */
[----:B------:R-:W-:Y:S01]  /*2690*/  @!PT LDS RZ, [RZ] ;  /* 0x00000000fffff984 */ /* 0x000fe20000000800 */
[----:B------:R-:W-:Y:S01]  /*26a0*/  @!PT LDS RZ, [RZ] ;  /* 0x00000000fffff984 */ /* 0x000fe20000000800 */
[----:B------:R-:W-:Y:S01]  /*26b0*/  @!PT LDS RZ, [RZ] ;  /* 0x00000000fffff984 */ /* 0x000fe20000000800 */
[----:B------:R3:W-:Y:S01]  /*26c0*/  @!P2 LDGSTS.E.BYPASS.LTC128B.128 [R222+0x18000], desc[UR16][R6.64] ;  /* 0x1800000006deafae */ /* 0x0007e2000b901d50 */
[----:B------:R-:W-:-:S03]  /*26d0*/  VIADD R2, R241, 0x40 ;  /* 0x00000040f1027836 */ /* 0x000fc60000000000 */
[----:B------:R3:W-:Y:S04]  /*26e0*/  @!P2 LDGSTS.E.BYPASS.LTC128B.128 [R222+0x1a000], desc[UR16][R6.64+0x80] ;  /* 0x1a00008006deafae */ /* 0x0007e8000b901d50 */
[----:B------:R3:W-:Y:S04]  /*26f0*/  @!P2 LDGSTS.E.BYPASS.LTC128B.128 [R222+0x1c000], desc[UR16][R6.64+0x100] ;  /* 0x1c00010006deafae */ /* 0x0007e8000b901d50 */
[----:B------:R3:W-:Y:S04]  /*2700*/  @P1 STS.128 [R222+0x19000], RZ ;  /* 0x019000ffde001388 */ /* 0x0007e80000000c00 */
[----:B------:R3:W-:Y:S04]  /*2710*/  @P1 STS.128 [R222+0x1b000], RZ ;  /* 0x01b000ffde001388 */ /* 0x0007e80000000c00 */
[----:B------:R3:W-:Y:S04]  /*2720*/  @P1 STS.128 [R222+0x1d000], RZ ;  /* 0x01d000ffde001388 */ /* 0x0007e80000000c00 */
[----:B------:R-:W-:Y:S01]  /*2730*/  @!PT LDS RZ, [RZ] ;  /* 0x00000000fffff984 */ /* 0x000fe20000000800 */
[----:B------:R-:W-:Y:S01]  /*2740*/  @!PT LDS RZ, [RZ] ;  /* 0x00000000fffff984 */ /* 0x000fe20000000800 */
[----:B------:R-:W-:Y:S01]  /*2750*/  @!PT LDS RZ, [RZ] ;  /* 0x00000000fffff984 */ /* 0x000fe20000000800 */
[----:B------:R3:W-:Y:S04]  /*2760*/  @!P1 LDGSTS.E.BYPASS.LTC128B.128 [R222+0x19000], desc[UR16][R10.64] ;  /* 0x190000000ade9fae */ /* 0x0007e8000b901d50 */
[----:B------:R3:W-:Y:S01]  /*2770*/  @!P1 LDGSTS.E.BYPASS.LTC128B.128 [R222+0x1b000], desc[UR16][R10.64+0x80] ;  /* 0x1b0000800ade9fae */ /* 0x0007e2000b901d50 */
[----:B------:R-:W-:-:S03]  /*2780*/  ISETP.GE.AND P3, PT, R2, R243, PT ;  /* 0x000000f30200720c */ /* 0x000fc60003f66270 */
[----:B------:R3:W-:Y:S04]  /*2790*/  @!P1 LDGSTS.E.BYPASS.LTC128B.128 [R222+0x1d000], desc[UR16][R10.64+0x100] ;  /* 0x1d0001000ade9fae */ /* 0x0007e8000b901d50 */
[----:B------:R-:W0:Y:S01]  /*27a0*/  LDGDEPBAR ;  /* 0x00000000000079af */ /* 0x000e220000000000 */
[----:B------:R-:W-:Y:S01]  /*27b0*/  R2P PR, R209, 0x6 ;  /* 0x00000006d1007804 */ /* 0x000fe20000000000 */
[----:B------:R-:W-:Y:S02]  /*27c0*/  VIADD R3, R204, 0x3000 ;  /* 0x00003000cc037836 */ /* 0x000fe40000000000 */
[----:B--2---:R-:W-:Y:S02]  /*27d0*/  VIADD R4, R203, 0x3000 ;  /* 0x00003000cb047836 */ /* 0x004fe40000000000 */
[----:B------:R-:W-:-:S02]  /*27e0*/  SEL R194, R194, 0xffffffe0, !P1 ;  /* 0xffffffe0c2c27807 */ /* 0x000fc40004800000 */
[----:B------:R-:W-:Y:S02]  /*27f0*/  SEL R193, R193, 0xffffffc0, !P2 ;  /* 0xffffffc0c1c17807 */ /* 0x000fe40005000000 */
[----:B------:R-:W-:Y:S01]  /*2800*/  SEL R196, R3, R204, !P0 ;  /* 0x000000cc03c47207 */ /* 0x000fe20004000000 */
[----:B------:R-:W-:Y:S01]  /*2810*/  IMAD.IADD R192, R197, 0x1, R194 ;  /* 0x00000001c5c07824 */ /* 0x000fe200078e02c2 */
[----:B------:R-:W-:Y:S02]  /*2820*/  SEL R4, R4, R203, !P0 ;  /* 0x000000cb04047207 */ /* 0x000fe40004000000 */
[----:B------:R-:W-:Y:S02]  /*2830*/  CS2R R32, SRZ ;  /* 0x0000000000207805 */ /* 0x000fe4000001ff00 */
[----:B------:R-:W-:Y:S02]  /*2840*/  CS2R R26, SRZ ;  /* 0x00000000001a7805 */ /* 0x000fe4000001ff00 */
[----:B------:R-:W-:-:S02]  /*2850*/  CS2R R24, SRZ ;  /* 0x0000000000187805 */ /* 0x000fc4000001ff00 */
[----:B------:R-:W-:Y:S02]  /*2860*/  CS2R R22, SRZ ;  /* 0x0000000000167805 */ /* 0x000fe4000001ff00 */
[----:B------:R-:W-:Y:S01]  /*2870*/  CS2R R20, SRZ ;  /* 0x0000000000147805 */ /* 0x000fe2000001ff00 */
[----:B------:R-:W-:Y:S01]  /*2880*/  IMAD.IADD R2, R197, 0x1, R193 ;  /* 0x00000001c5027824 */ /* 0x000fe200078e02c1 */
[----:B------:R-:W-:Y:S01]  /*2890*/  LEA R196, R196, UR5, 0x1 ;  /* 0x00000005c4c47c11 */ /* 0x000fe2000f8e08ff */
[----:B------:R-:W-:Y:S01]  /*28a0*/  IMAD.IADD R3, R193, 0x1, R192 ;  /* 0x00000001c1037824 */ /* 0x000fe200078e02c0 */
[----:B---3--:R-:W-:-:S07]  /*28b0*/  LEA R195, R4, UR5, 0x1 ;  /* 0x0000000504c37c11 */ /* 0x008fce000f8e08ff */
.L_x_357:
[----:B------:R-:W0:Y:S01]  /*28c0*/  LDGDEPBAR ;  /* 0x00000000000079af */ /* 0x000e220000000000 */
[----:B------:R-:W-:Y:S01]  /*28d0*/  IADD3 R150, R196, R194, RZ ;  /* 0x000000c2c4967210 */ /* 0x000fe20007ffe0ff */
[----:B-----5:R-:W-:Y:S01]  /*28e0*/  FMUL.FTZ R166, R238, 1.4426950216293334961 ;  /* 0x3fb8aa3beea67820 */ /* 0x020fe20000410000 */
[----:B------:R-:W-:Y:S01]  /*28f0*/  IADD3 R149, R196, R193, RZ ;  /* 0x000000c1c4957210 */ /* 0x000fe20007ffe0ff */
[C---:B------:R-:W-:Y:S01]  /*2900*/  FMUL.FTZ R164, R237.reuse, 1.4426950216293334961 ;  /* 0x3fb8aa3beda47820 */ /* 0x040fe20000410000 */
[----:B------:R-:W-:Y:S01]  /*2910*/  @P3 LEA R162, R216, R207, 0x6 ;  /* 0x000000cfd8a23211 */ /* 0x000fe200078e30ff */
[----:B------:R-:W-:Y:S01]  /*2920*/  IMAD.IADD R148, R150, 0x1, R193 ;  /* 0x0000000196947824 */ /* 0x000fe200078e02c1 */
[----:B------:R-:W-:Y:S02]  /*2930*/  FSETP.NEU.FTZ.AND P0, PT, R237, -INF , PT ;  /* 0xff800000ed00780b */ /* 0x000fe40003f1d000 */
[C---:B------:R-:W-:Y:S01]  /*2940*/  @P3 IADD3 R168, R162.reuse, 0x18, RZ ;  /* 0x00000018a2a83810 */ /* 0x040fe20007ffe0ff */
[----:B------:R-:W-:Y:S01]  /*2950*/  @P3 VIADD R156, R162, 0x8 ;  /* 0x00000008a29c3836 */ /* 0x000fe20000000000 */
[----:B------:R-:W-:Y:S02]  /*2960*/  FSEL R164, R164, RZ, P0 ;  /* 0x000000ffa4a47208 */ /* 0x000fe40000000000 */
[----:B------:R-:W-:Y:S02]  /*2970*/  FSETP.NEU.FTZ.AND P0, PT, R238, -INF , PT ;  /* 0xff800000ee00780b */ /* 0x000fe40003f1d000 */
[-C--:B------:R-:W-:Y:S02]  /*2980*/  @P3 ISETP.GE.AND P1, PT, R162, R243.reuse, PT ;  /* 0x000000f3a200320c */ /* 0x080fe40003f26270 */
[----:B------:R-:W-:Y:S02]  /*2990*/  FSEL R166, R166, RZ, P0 ;  /* 0x000000ffa6a67208 */ /* 0x000fe40000000000 */
[-C--:B------:R-:W-:Y:S02]  /*29a0*/  @P3 ISETP.GE.AND P0, PT, R156, R243.reuse, PT ;  /* 0x000000f39c00320c */ /* 0x080fe40003f06270 */
[C---:B------:R-:W-:Y:S02]  /*29b0*/  @P3 IADD3 R158, R162.reuse, 0x9, RZ ;  /* 0x00000009a29e3810 */ /* 0x040fe40007ffe0ff */
[----:B------:R-:W-:Y:S01]  /*29c0*/  @P3 IADD3 R152, R162, 0x1, RZ ;  /* 0x00000001a2983810 */ /* 0x000fe20007ffe0ff */
[----:B------:R-:W-:Y:S04]  /*29d0*/  DEPBAR.LE SB0, 0x0 ;  /* 0x000080000000791a */ /* 0x000fe80000000000 */
[----:B------:R-:W-:Y:S01]  /*29e0*/  BAR.SYNC.DEFER_BLOCKING 0x0 ;  /* 0x0000000000007b1d */ /* 0x000fe20000010000 */
[----:B------:R-:W-:Y:S02]  /*29f0*/  @P3 ISETP.GE.AND P2, PT, R152, R243, PT ;  /* 0x000000f39800320c */ /* 0x000fe40003f46270 */
[----:B------:R-:W-:Y:S02]  /*2a00*/  @P3 IADD3 R160, R162, 0x10, RZ ;  /* 0x00000010a2a03810 */ /* 0x000fe40007ffe0ff */
[----:B------:R-:W-:Y:S01]  /*2a10*/  ISETP.GE.AND P4, PT, R240, 0x1, PT ;  /* 0x00000001f000780c */ /* 0x000fe20003f86270 */
[----:B------:R-:W-:Y:S04]  /*2a20*/  LDSM.16.M88.4 R68, [R196] ;  /* 0x00000000c444783b */ /* 0x000fe80000000200 */
[----:B------:R-:W1:Y:S04]  /*2a30*/  LDSM.16.M88.4 R72, [R202+UR5+0x12000] ;  /* 0x01200005ca48783b */ /* 0x000e680008000200 */
[----:B------:R-:W2:Y:S04]  /*2a40*/  LDSM.16.M88.4 R76, [R202+UR5+0x12800] ;  /* 0x01280005ca4c783b */ /* 0x000ea80008000200 */
[----:B------:R-:W-:Y:S04]  /*2a50*/  LDSM.16.M88.4 R80, [R150] ;  /* 0x000000009650783b */ /* 0x000fe80000000200 */
[----:B------:R-:W3:Y:S04]  /*2a60*/  LDSM.16.M88.4 R84, [R201] ;  /* 0x00000000c954783b */ /* 0x000ee80000000200 */
[----:B------:R-:W4:Y:S04]  /*2a70*/  LDSM.16.M88.4 R88, [R201+0x800] ;  /* 0x00080000c958783b */ /* 0x000f280000000200 */
[----:B------:R-:W-:Y:S04]  /*2a80*/  LDSM.16.M88.4 R92, [R149] ;  /* 0x00000000955c783b */ /* 0x000fe80000000200 */
[----:B------:R-:W4:Y:S01]  /*2a90*/  LDSM.16.M88.4 R96, [R200] ;  /* 0x00000000c860783b */ /* 0x000f220000000200 */
[C---:B-1----:R-:W-:Y:S06]  /*2aa0*/  HMMA.16816.F32 R4, R68.reuse, R72, RZ ;  /* 0x000000484404723c */ /* 0x042fec00000018ff */
[C---:B------:R-:W-:Y:S01]  /*2ab0*/  HMMA.16816.F32 R8, R68.reuse, R74, RZ ;  /* 0x0000004a4408723c */ /* 0x040fe200000018ff */
[----:B------:R-:W-:Y:S05]  /*2ac0*/  LDSM.16.M88.4 R72, [R148] ;  /* 0x000000009448783b */ /* 0x000fea0000000200 */
[C---:B--2---:R-:W-:Y:S06]  /*2ad0*/  HMMA.16816.F32 R12, R68.reuse, R76, RZ ;  /* 0x0000004c440c723c */ /* 0x044fec00000018ff */
[----:B------:R-:W-:Y:S01]  /*2ae0*/  HMMA.16816.F32 R16, R68, R78, RZ ;  /* 0x0000004e4410723c */ /* 0x000fe200000018ff */
[----:B------:R-:W1:Y:S04]  /*2af0*/  LDSM.16.M88.4 R68, [R200+0x800] ;  /* 0x00080000c844783b */ /* 0x000e680000000200 */
[----:B------:R-:W2:Y:S01]  /*2b00*/  LDSM.16.M88.4 R76, [R199] ;  /* 0x00000000c74c783b */ /* 0x000ea20000000200 */
[C---:B---3--:R-:W-:Y:S06]  /*2b10*/  HMMA.16816.F32 R4, R80.reuse, R84, R4 ;  /* 0x000000545004723c */ /* 0x048fec0000001804 */
[C---:B------:R-:W-:Y:S01]  /*2b20*/  HMMA.16816.F32 R8, R80.reuse, R86, R8 ;  /* 0x000000565008723c */ /* 0x040fe20000001808 */
[----:B------:R-:W-:Y:S05]  /*2b30*/  LDSM.16.M88.4 R84, [R196+0x2000] ;  /* 0x00200000c454783b */ /* 0x000fea0000000200 */
[C---:B----4-:R-:W-:Y:S06]  /*2b40*/  HMMA.16816.F32 R12, R80.reuse, R88, R12 ;  /* 0x00000058500c723c */ /* 0x050fec000000180c */
[----:B------:R-:W-:Y:S01]  /*2b50*/  HMMA.16816.F32 R16, R80, R90, R16 ;  /* 0x0000005a5010723c */ /* 0x000fe20000001810 */
[----:B------:R-:W3:Y:S04]  /*2b60*/  LDSM.16.M88.4 R80, [R199+0x800] ;  /* 0x00080000c750783b */ /* 0x000ee80000000200 */
[----:B------:R-:W4:Y:S01]  /*2b70*/  LDSM.16.M88.4 R88, [R202+UR5+0x14000] ;  /* 0x01400005ca58783b */ /* 0x000f220008000200 */
[C---:B------:R-:W-:Y:S06]  /*2b80*/  HMMA.16816.F32 R4, R92.reuse, R96, R4 ;  /* 0x000000605c04723c */ /* 0x040fec0000001804 */
[C---:B------:R-:W-:Y:S01]  /*2b90*/  HMMA.16816.F32 R8, R92.reuse, R98, R8 ;  /* 0x000000625c08723c */ /* 0x040fe20000001808 */
[----:B------:R-:W-:Y:S05]  /*2ba0*/  LDSM.16.M88.4 R96, [R201+0x2000] ;  /* 0x00200000c960783b */ /* 0x000fea0000000200 */
[C---:B-1----:R-:W-:Y:S06]  /*2bb0*/  HMMA.16816.F32 R12, R92.reuse, R68, R12 ;  /* 0x000000445c0c723c */ /* 0x042fec000000180c */
[----:B------:R-:W-:Y:S01]  /*2bc0*/  HMMA.16816.F32 R16, R92, R70, R16 ;  /* 0x000000465c10723c */ /* 0x000fe20000001810 */
[----:B------:R-:W1:Y:S04]  /*2bd0*/  LDSM.16.M88.4 R68, [R202+UR5+0x14800] ;  /* 0x01480005ca44783b */ /* 0x000e680008000200 */
[----:B------:R-:W1:Y:S01]  /*2be0*/  LDSM.16.M88.4 R92, [R150+0x2000] ;  /* 0x00200000965c783b */ /* 0x000e620000000200 */
[C---:B--2---:R-:W-:Y:S06]  /*2bf0*/  HMMA.16816.F32 R4, R72.reuse, R76, R4 ;  /* 0x0000004c4804723c */ /* 0x044fec0000001804 */
[C---:B------:R-:W-:Y:S01]  /*2c00*/  HMMA.16816.F32 R8, R72.reuse, R78, R8 ;  /* 0x0000004e4808723c */ /* 0x040fe20000001808 */
[----:B------:R-:W-:Y:S05]  /*2c10*/  LDSM.16.M88.4 R76, [R149+0x2000] ;  /* 0x00200000954c783b */ /* 0x000fea0000000200 */
[C---:B---3--:R-:W-:Y:S06]  /*2c20*/  HMMA.16816.F32 R12, R72.reuse, R80, R12 ;  /* 0x00000050480c723c */ /* 0x048fec000000180c */
        /* <DEDUP_REMOVED lines=11> */
[C---:B------:R-:W-:Y:S01]  /*2ce0*/  HMMA.16816.F32 R8, R92.reuse, R98, R8 ;  /* 0x000000625c08723c */ /* 0x040fe20000001808 */
[----:B------:R-:W-:Y:S05]  /*2cf0*/  LDSM.16.M88.4 R96, [R202+UR5+0x16000] ;  /* 0x01600005ca60783b */ /* 0x000fea0008000200 */
        /* <DEDUP_REMOVED lines=9> */
[----:B------:R-:W1:Y:S04]  /*2d90*/  LDSM.16.M88.4 R68, [R202+UR5+0x16800] ;  /* 0x01680005ca44783b */ /* 0x000e680008000200 */
        /* <DEDUP_REMOVED lines=13> */
[----:B------:R-:W1:Y:S04]  /*2e70*/  LDSM.16.M88.4 R68, [R200+0x4800] ;  /* 0x00480000c844783b */ /* 0x000e680000000200 */
[----:B------:R-:W1:Y:S01]  /*2e80*/  LDSM.16.M88.4 R92, [R148+0x4000] ;  /* 0x00400000945c783b */ /* 0x000e620000000200 */
[C---:B---3--:R-:W-:Y:S06]  /*2e90*/  HMMA.16816.F32 R4, R76.reuse, R80, R4 ;  /* 0x000000504c04723c */ /* 0x048fec0000001804 */
[C---:B------:R-:W-:Y:S06]  /*2ea0*/  HMMA.16816.F32 R8, R76.reuse, R82, R8 ;  /* 0x000000524c08723c */ /* 0x040fec0000001808 */
[C---:B--2---:R-:W-:Y:S06]  /*2eb0*/  HMMA.16816.F32 R12, R76.reuse, R72, R12 ;  /* 0x000000484c0c723c */ /* 0x044fec000000180c */
[----:B------:R-:W-:Y:S06]  /*2ec0*/  HMMA.16816.F32 R16, R76, R74, R16 ;  /* 0x0000004a4c10723c */ /* 0x000fec0000001810 */
[C---:B----4-:R-:W-:Y:S06]  /*2ed0*/  HMMA.16816.F32 R4, R84.reuse, R88, R4 ;  /* 0x000000585404723c */ /* 0x050fec0000001804 */
[C---:B------:R-:W-:Y:S06]  /*2ee0*/  HMMA.16816.F32 R8, R84.reuse, R90, R8 ;  /* 0x0000005a5408723c */ /* 0x040fec0000001808 */
[C---:B-1----:R-:W-:Y:S06]  /*2ef0*/  HMMA.16816.F32 R12, R84.reuse, R68, R12 ;  /* 0x00000044540c723c */ /* 0x042fec000000180c */
[----:B------:R-:W-:Y:S01]  /*2f00*/  HMMA.16816.F32 R16, R84, R70, R16 ;  /* 0x000000465410723c */ /* 0x000fe20000001810 */
[----:B------:R-:W1:Y:S05]  /*2f10*/  LDSM.16.M88.4 R68, [R199+0x4800] ;  /* 0x00480000c744783b */ /* 0x000e6a0000000200 */
[C---:B------:R-:W-:Y:S06]  /*2f20*/  HMMA.16816.F32 R4, R92.reuse, R96, R4 ;  /* 0x000000605c04723c */ /* 0x040fec0000001804 */
[C---:B------:R-:W-:Y:S07]  /*2f30*/  HMMA.16816.F32 R8, R92.reuse, R98, R8 ;  /* 0x000000625c08723c */ /* 0x040fee0000001808 */
[----:B------:R-:W-:Y:S04]  /*2f40*/  LEA R99, R204, UR5, 0x1 ;  /* 0x00000005cc637c11 */ /* 0x000fe8000f8e08ff */
[C---:B------:R-:W-:Y:S01]  /*2f50*/  IADD3 R97, R193.reuse, R99, RZ ;  /* 0x00000063c1617210 */ /* 0x040fe20007ffe0ff */
[----:B------:R-:W-:Y:S05]  /*2f60*/  IMAD.IADD R98, R194, 0x1, R99 ;  /* 0x00000001c2627824 */ /* 0x000fea00078e0263 */
[----:B------:R-:W-:Y:S02]  /*2f70*/  IADD3 R96, R193, R98, RZ ;  /* 0x00000062c1607210 */ /* 0x000fe40007ffe0ff */
[----:B------:R-:W-:Y:S02]  /*2f80*/  @P3 FSEL R4, R4, -INF , !P1 ;  /* 0xff80000004043808 */ /* 0x000fe40004800000 */
[----:B------:R-:W-:Y:S02]  /*2f90*/  @P3 FSEL R6, R6, -INF , !P1 ;  /* 0xff80000006063808 */ /* 0x000fe40004800000 */
[----:B------:R-:W-:Y:S01]  /*2fa0*/  @P3 FSEL R5, R5, -INF , !P2 ;  /* 0xff80000005053808 */ /* 0x000fe20005000000 */
[----:B------:R-:W-:Y:S01]  /*2fb0*/  FFMA.FTZ R151, R4, UR6, -R164 ;  /* 0x0000000604977c23 */ /* 0x000fe200080108a4 */
[----:B------:R-:W-:Y:S01]  /*2fc0*/  @P3 FSEL R8, R8, -INF , !P0 ;  /* 0xff80000008083808 */ /* 0x000fe20004000000 */
[----:B------:R-:W-:Y:S01]  /*2fd0*/  FFMA.FTZ R153, R6, UR6, -R166 ;  /* 0x0000000606997c23 */ /* 0x000fe200080108a6 */
[----:B------:R-:W-:Y:S01]  /*2fe0*/  @P3 FSEL R10, R10, -INF , !P0 ;  /* 0xff8000000a0a3808 */ /* 0x000fe20004000000 */
[----:B------:R-:W-:Y:S01]  /*2ff0*/  FFMA.FTZ R152, R5, UR6, -R164 ;  /* 0x0000000605987c23 */ /* 0x000fe200080108a4 */
[C---:B-1----:R-:W-:Y:S01]  /*3000*/  HMMA.16816.F32 R12, R92.reuse, R68, R12 ;  /* 0x000000445c0c723c */ /* 0x042fe2000000180c */
[----:B------:R-:W-:Y:S02]  /*3010*/  MUFU.EX2 R151, R151 ;  /* 0x0000009700977308 */ /* 0x000fe40000000800 */
[-C--:B------:R-:W-:Y:S01]  /*3020*/  @P3 ISETP.GE.AND P0, PT, R160, R243.reuse, PT ;  /* 0x000000f3a000320c */ /* 0x080fe20003f06270 */
[----:B------:R-:W-:Y:S01]  /*3030*/  @P3 VIADD R160, R162, 0x11 ;  /* 0x00000011a2a03836 */ /* 0x000fe20000000000 */
[-C--:B------:R-:W-:Y:S01]  /*3040*/  @P3 ISETP.GE.AND P1, PT, R158, R243.reuse, PT ;  /* 0x000000f39e00320c */ /* 0x080fe20003f26270 */
[----:B------:R-:W-:Y:S05]  /*3050*/  HMMA.16816.F32 R16, R92, R70, R16 ;  /* 0x000000465c10723c */ /* 0x000fea0000001810 */
[----:B------:R-:W-:Y:S01]  /*3060*/  MUFU.EX2 R153, R153 ;  /* 0x0000009900997308 */ /* 0x000fe20000000800 */
[----:B------:R-:W-:Y:S01]  /*3070*/  @P3 FSEL R9, R9, -INF , !P1 ;  /* 0xff80000009093808 */ /* 0x000fe20004800000 */
[----:B------:R-:W-:Y:S01]  /*3080*/  FFMA.FTZ R157, R10, UR6, -R166 ;  /* 0x000000060a9d7c23 */ /* 0x000fe200080108a6 */
[----:B------:R-:W-:Y:S03]  /*3090*/  @P3 FSEL R11, R11, -INF , !P1 ;  /* 0xff8000000b0b3808 */ /* 0x000fe60004800000 */
[----:B------:R-:W-:Y:S01]  /*30a0*/  FFMA.FTZ R155, R8, UR6, -R164 ;  /* 0x00000006089b7c23 */ /* 0x000fe200080108a4 */
[-C--:B------:R-:W-:Y:S02]  /*30b0*/  @P3 ISETP.GE.AND P1, PT, R160, R243.reuse, PT ;  /* 0x000000f3a000320c */ /* 0x080fe40003f26270 */
[----:B------:R-:W-:Y:S01]  /*30c0*/  @P3 FSEL R7, R7, -INF , !P2 ;  /* 0xff80000007073808 */ /* 0x000fe20005000000 */
[----:B------:R-:W-:Y:S01]  /*30d0*/  FFMA.FTZ R158, R11, UR6, -R166 ;  /* 0x000000060b9e7c23 */ /* 0x000fe200080108a6 */
[----:B------:R-:W-:Y:S01]  /*30e0*/  @P3 IADD3 R162, R162, 0x19, RZ ;  /* 0x00000019a2a23810 */ /* 0x000fe20007ffe0ff */
[----:B------:R-:W-:Y:S01]  /*30f0*/  FFMA.FTZ R156, R9, UR6, -R164 ;  /* 0x00000006099c7c23 */ /* 0x000fe200080108a4 */
[----:B------:R-:W1:Y:S01]  /*3100*/  MUFU.EX2 R152, R152 ;  /* 0x0000009800987308 */ /* 0x000e620000000800 */
[----:B------:R-:W-:Y:S01]  /*3110*/  FFMA.FTZ R154, R7, UR6, -R166 ;  /* 0x00000006079a7c23 */ /* 0x000fe200080108a6 */
[----:B------:R-:W-:Y:S02]  /*3120*/  @P3 FSEL R13, R13, -INF , !P1 ;  /* 0xff8000000d0d3808 */ /* 0x000fe40004800000 */
[----:B------:R-:W-:Y:S02]  /*3130*/  @P3 FSEL R12, R12, -INF , !P0 ;  /* 0xff8000000c0c3808 */ /* 0x000fe40004000000 */
[----:B------:R-:W-:Y:S01]  /*3140*/  @P3 FSEL R14, R14, -INF , !P0 ;  /* 0xff8000000e0e3808 */ /* 0x000fe20004000000 */
[----:B------:R-:W-:Y:S01]  /*3150*/  FFMA.FTZ R163, R13, UR6, -R164 ;  /* 0x000000060da37c23 */ /* 0x000fe200080108a4 */
[-C--:B------:R-:W-:Y:S02]  /*3160*/  @P3 ISETP.GE.AND P0, PT, R168, R243.reuse, PT ;  /* 0x000000f3a800320c */ /* 0x080fe40003f06270 */
[----:B------:R-:W2:Y:S01]  /*3170*/  MUFU.EX2 R154, R154 ;  /* 0x0000009a009a7308 */ /* 0x000ea20000000800 */
[----:B------:R-:W-:Y:S01]  /*3180*/  @P3 FSEL R15, R15, -INF , !P1 ;  /* 0xff8000000f0f3808 */ /* 0x000fe20004800000 */
[----:B------:R-:W-:Y:S01]  /*3190*/  FFMA.FTZ R161, R14, UR6, -R166 ;  /* 0x000000060ea17c23 */ /* 0x000fe200080108a6 */
[----:B------:R-:W-:Y:S01]  /*31a0*/  @P3 ISETP.GE.AND P1, PT, R162, R243, PT ;  /* 0x000000f3a200320c */ /* 0x000fe20003f26270 */
[----:B------:R-:W-:Y:S01]  /*31b0*/  FFMA.FTZ R159, R12, UR6, -R164 ;  /* 0x000000060c9f7c23 */ /* 0x000fe200080108a4 */
[----:B------:R-:W-:Y:S01]  /*31c0*/  @P3 FSEL R16, R16, -INF , !P0 ;  /* 0xff80000010103808 */ /* 0x000fe20004000000 */
[--C-:B------:R-:W-:Y:S01]  /*31d0*/  FFMA.FTZ R167, R15, UR6, -R166.reuse ;  /* 0x000000060fa77c23 */ /* 0x100fe200080108a6 */
[----:B------:R-:W-:Y:S03]  /*31e0*/  @P3 FSEL R17, R17, -INF , !P1 ;  /* 0xff80000011113808 */ /* 0x000fe60004800000 */
[----:B------:R3:W-:Y:S01]  /*31f0*/  MUFU.EX2 R160, R163 ;  /* 0x000000a300a07308 */ /* 0x0007e20000000800 */
[----:B------:R-:W-:Y:S02]  /*3200*/  @P3 FSEL R18, R18, -INF , !P0 ;  /* 0xff80000012123808 */ /* 0x000fe40004000000 */
[----:B------:R-:W-:Y:S02]  /*3210*/  @P3 FSEL R19, R19, -INF , !P1 ;  /* 0xff80000013133808 */ /* 0x000fe40004800000 */
[----:B-1----:R-:W-:Y:S01]  /*3220*/  F2FP.F16.F32.PACK_AB R177, R152, R151 ;  /* 0x0000009798b1723e */ /* 0x002fe200000000ff */
[--C-:B------:R-:W-:Y:S04]  /*3230*/  FFMA.FTZ R165, R18, UR6, -R166.reuse ;  /* 0x0000000612a57c23 */ /* 0x100fe800080108a6 */
[----:B------:R-:W-:Y:S01]  /*3240*/  MUFU.EX2 R157, R157 ;  /* 0x0000009d009d7308 */ /* 0x000fe20000000800 */
[----:B------:R-:W-:Y:S01]  /*3250*/  FFMA.FTZ R166, R19, UR6, -R166 ;  /* 0x0000000613a67c23 */ /* 0x000fe200080108a6 */
[----:B--2---:R-:W-:Y:S01]  /*3260*/  F2FP.F16.F32.PACK_AB R171, R154, R153 ;  /* 0x000000999aab723e */ /* 0x004fe200000000ff */
[----:B------:R-:W-:Y:S04]  /*3270*/  STS [R224+0x20000], R177 ;  /* 0x020000b1e0007388 */ /* 0x000fe80000000800 */
[----:B------:R-:W-:Y:S03]  /*3280*/  STS [R224+0x20400], R171 ;  /* 0x020400abe0007388 */ /* 0x000fe60000000800 */
[----:B------:R-:W1:Y:S01]  /*3290*/  MUFU.EX2 R158, R158 ;  /* 0x0000009e009e7308 */ /* 0x000e620000000800 */
[--C-:B---3--:R-:W-:Y:S01]  /*32a0*/  FFMA.FTZ R163, R16, UR6, -R164.reuse ;  /* 0x0000000610a37c23 */ /* 0x108fe200080108a4 */
[----:B------:R-:W-:Y:S08]  /*32b0*/  FFMA.FTZ R164, R17, UR6, -R164 ;  /* 0x0000000611a47c23 */ /* 0x000ff000080108a4 */
[----:B------:R-:W-:Y:S10]  /*32c0*/  MUFU.EX2 R155, R155 ;  /* 0x0000009b009b7308 */ /* 0x000ff40000000800 */
[----:B------:R-:W2:Y:S01]  /*32d0*/  MUFU.EX2 R156, R156 ;  /* 0x0000009c009c7308 */ /* 0x000ea20000000800 */
[----:B-1----:R-:W-:Y:S05]  /*32e0*/  F2FP.F16.F32.PACK_AB R170, R158, R157 ;  /* 0x0000009d9eaa723e */ /* 0x002fea00000000ff */
[----:B------:R1:W-:Y:S04]  /*32f0*/  STS [R227+0x20400], R170 ;  /* 0x020400aae3007388 */ /* 0x0003e80000000800 */
[----:B------:R-:W-:Y:S10]  /*3300*/  MUFU.EX2 R162, R167 ;  /* 0x000000a700a27308 */ /* 0x000ff40000000800 */
[----:B------:R-:W3:Y:S01]  /*3310*/  MUFU.EX2 R159, R159 ;  /* 0x0000009f009f7308 */ /* 0x000ee20000000800 */
[----:B--2---:R-:W-:Y:S05]  /*3320*/  F2FP.F16.F32.PACK_AB R172, R156, R155 ;  /* 0x0000009b9cac723e */ /* 0x004fea00000000ff */
[----:B------:R-:W-:Y:S04]  /*3330*/  STS [R227+0x20000], R172 ;  /* 0x020000ace3007388 */ /* 0x000fe80000000800 */
[----:B------:R-:W2:Y:S01]  /*3340*/  MUFU.EX2 R161, R161 ;  /* 0x000000a100a17308 */ /* 0x000ea20000000800 */
[----:B-1----:R-:W-:Y:S09]  /*3350*/  IADD3 R170, P0, R235, R234, RZ ;  /* 0x000000eaebaa7210 */ /* 0x002ff20007f1e0ff */
[----:B------:R1:W-:Y:S01]  /*3360*/  MUFU.EX2 R168, R166 ;  /* 0x000000a600a87308 */ /* 0x0003e20000000800 */
[----:B---3--:R-:W-:Y:S02]  /*3370*/  F2FP.F16.F32.PACK_AB R175, R160, R159 ;  /* 0x0000009fa0af723e */ /* 0x008fe400000000ff */
[----:B------:R-:W-:Y:S03]  /*3380*/  IADD3.X R171, R218, R233, RZ, P0, !PT ;  /* 0x000000e9daab7210 */ /* 0x000fe600007fe4ff */
[----:B------:R-:W-:Y:S04]  /*3390*/  STS [R226+0x20000], R175 ;  /* 0x020000afe2007388 */ /* 0x000fe80000000800 */
[----:B------:R-:W3:Y:S01]  /*33a0*/  MUFU.EX2 R165, R165 ;  /* 0x000000a500a57308 */ /* 0x000ee20000000800 */
[----:B--2---:R-:W-:Y:S05]  /*33b0*/  F2FP.F16.F32.PACK_AB R173, R162, R161 ;  /* 0x000000a1a2ad723e */ /* 0x004fea00000000ff */
[----:B------:R-:W-:Y:S04]  /*33c0*/  STS [R226+0x20400], R173 ;  /* 0x020400ade2007388 */ /* 0x000fe80000000800 */
[----:B------:R-:W-:Y:S01]  /*33d0*/  MUFU.EX2 R163, R163 ;  /* 0x000000a300a37308 */ /* 0x000fe20000000800 */
[----:B-1----:R-:W2:Y:S09]  /*33e0*/  LDG.E R166, desc[UR16][R170.64] ;  /* 0x00000010aaa67981 */ /* 0x002eb2000c1e1900 */
[----:B------:R-:W1:Y:S01]  /*33f0*/  MUFU.EX2 R164, R164 ;  /* 0x000000a400a47308 */ /* 0x000e620000000800 */
[----:B---3--:R-:W-:Y:S05]  /*3400*/  F2FP.F16.F32.PACK_AB R167, R168, R165 ;  /* 0x000000a5a8a7723e */ /* 0x008fea00000000ff */
[----:B------:R3:W-:Y:S01]  /*3410*/  STS [R230+0x20400], R167 ;  /* 0x020400a7e6007388 */ /* 0x0007e20000000800 */
[----:B-1----:R-:W-:Y:S05]  /*3420*/  F2FP.F16.F32.PACK_AB R169, R164, R163 ;  /* 0x000000a3a4a9723e */ /* 0x002fea00000000ff */
[----:B------:R-:W-:Y:S04]  /*3430*/  STS [R230+0x20000], R169 ;  /* 0x020000a9e6007388 */ /* 0x000fe80000000800 */
[----:B------:R-:W-:Y:S04]  /*3440*/  LDSM.16.M88.4 R68, [R99+0xc000] ;  /* 0x00c000006344783b */ /* 0x000fe80000000200 */
[----:B------:R-:W1:Y:S04]  /*3450*/  LDSM.16.M88.4 R72, [R202+UR5+0x18000] ;  /* 0x01800005ca48783b */ /* 0x000e680008000200 */
[----:B------:R-:W4:Y:S04]  /*3460*/  LDSM.16.M88.4 R76, [R202+UR5+0x18800] ;  /* 0x01880005ca4c783b */ /* 0x000f280008000200 */
[----:B------:R-:W-:Y:S04]  /*3470*/  LDSM.16.M88.4 R80, [R98+0xc000] ;  /* 0x00c000006250783b */ /* 0x000fe80000000200 */
[----:B------:R-:W4:Y:S04]  /*3480*/  LDSM.16.M88.4 R84, [R201+0x6000] ;  /* 0x00600000c954783b */ /* 0x000f280000000200 */
[----:B------:R-:W4:Y:S04]  /*3490*/  LDSM.16.M88.4 R88, [R201+0x6800] ;  /* 0x00680000c958783b */ /* 0x000f280000000200 */
[----:B---3--:R2:W3:Y:S04]  /*34a0*/  LDG.E R167, desc[UR16][R170.64+0x20] ;  /* 0x00002010aaa77981 */ /* 0x0084e8000c1e1900 */
[----:B------:R-:W-:Y:S01]  /*34b0*/  LDSM.16.M88.4 R92, [R200+0x6000] ;  /* 0x00600000c85c783b */ /* 0x000fe20000000200 */
[C---:B-1----:R-:W-:Y:S06]  /*34c0*/  HMMA.16816.F32 R4, R68.reuse, R72, RZ ;  /* 0x000000484404723c */ /* 0x042fec00000018ff */
[C---:B------:R-:W-:Y:S01]  /*34d0*/  HMMA.16816.F32 R8, R68.reuse, R74, RZ ;  /* 0x0000004a4408723c */ /* 0x040fe200000018ff */
[----:B------:R-:W1:Y:S05]  /*34e0*/  LDSM.16.M88.4 R72, [R97+0xc000] ;  /* 0x00c000006148783b */ /* 0x000e6a0000000200 */
[C---:B----4-:R-:W-:Y:S06]  /*34f0*/  HMMA.16816.F32 R12, R68.reuse, R76, RZ ;  /* 0x0000004c440c723c */ /* 0x050fec00000018ff */
[----:B------:R-:W-:Y:S01]  /*3500*/  HMMA.16816.F32 R16, R68, R78, RZ ;  /* 0x0000004e4410723c */ /* 0x000fe200000018ff */
[----:B------:R-:W4:Y:S04]  /*3510*/  LDSM.16.M88.4 R68, [R200+0x6800] ;  /* 0x00680000c844783b */ /* 0x000f280000000200 */
[----:B------:R-:W-:Y:S01]  /*3520*/  LDSM.16.M88.4 R76, [R96+0xc000] ;  /* 0x00c00000604c783b */ /* 0x000fe20000000200 */
[C---:B------:R-:W-:Y:S06]  /*3530*/  HMMA.16816.F32 R4, R80.reuse, R84, R4 ;  /* 0x000000545004723c */ /* 0x040fec0000001804 */
[C---:B------:R-:W-:Y:S01]  /*3540*/  HMMA.16816.F32 R8, R80.reuse, R86, R8 ;  /* 0x000000565008723c */ /* 0x040fe20000001808 */
[----:B------:R-:W4:Y:S05]  /*3550*/  LDSM.16.M88.4 R84, [R199+0x6000] ;  /* 0x00600000c754783b */ /* 0x000f2a0000000200 */
[C---:B------:R-:W-:Y:S06]  /*3560*/  HMMA.16816.F32 R12, R80.reuse, R88, R12 ;  /* 0x00000058500c723c */ /* 0x040fec000000180c */
[----:B------:R-:W-:Y:S01]  /*3570*/  HMMA.16816.F32 R16, R80, R90, R16 ;  /* 0x0000005a5010723c */ /* 0x000fe20000001810 */
[----:B------:R-:W4:Y:S04]  /*3580*/  LDSM.16.M88.4 R80, [R199+0x6800] ;  /* 0x00680000c750783b */ /* 0x000f280000000200 */
[----:B------:R-:W-:Y:S01]  /*3590*/  LDSM.16.M88.4 R88, [R99+0xe000] ;  /* 0x00e000006358783b */ /* 0x000fe20000000200 */
[C---:B-1----:R-:W-:Y:S06]  /*35a0*/  HMMA.16816.F32 R4, R72.reuse, R92, R4 ;  /* 0x0000005c4804723c */ /* 0x042fec0000001804 */
[C---:B------:R-:W-:Y:S01]  /*35b0*/  HMMA.16816.F32 R8, R72.reuse, R94, R8 ;  /* 0x0000005e4808723c */ /* 0x040fe20000001808 */
[----:B------:R-:W1:Y:S05]  /*35c0*/  LDSM.16.M88.4 R92, [R202+UR5+0x1a000] ;  /* 0x01a00005ca5c783b */ /* 0x000e6a0008000200 */
[C---:B----4-:R-:W-:Y:S06]  /*35d0*/  HMMA.16816.F32 R12, R72.reuse, R68, R12 ;  /* 0x00000044480c723c */ /* 0x050fec000000180c */
[----:B------:R-:W-:Y:S01]  /*35e0*/  HMMA.16816.F32 R16, R72, R70, R16 ;  /* 0x000000464810723c */ /* 0x000fe20000001810 */
[----:B------:R-:W4:Y:S04]  /*35f0*/  LDSM.16.M88.4 R68, [R202+UR5+0x1a800] ;  /* 0x01a80005ca44783b */ /* 0x000f280008000200 */
        /* <DEDUP_REMOVED lines=10> */
[----:B------:R-:W1:Y:S05]  /*36a0*/  LDSM.16.M88.4 R92, [R200+0x8000] ;  /* 0x00800000c85c783b */ /* 0x000e6a0000000200 */
[C---:B----4-:R-:W-:Y:S06]  /*36b0*/  HMMA.16816.F32 R12, R88.reuse, R68, R12 ;  /* 0x00000044580c723c */ /* 0x050fec000000180c */
[----:B------:R-:W-:Y:S01]  /*36c0*/  HMMA.16816.F32 R16, R88, R70, R16 ;  /* 0x000000465810723c */ /* 0x000fe20000001810 */
        /* <DEDUP_REMOVED lines=18> */
[----:B------:R-:W2:Y:S05]  /*37f0*/  LDSM.16.M88.4 R88, [R201+0xa000] ;  /* 0x00a00000c958783b */ /* 0x000eaa0000000200 */
[C---:B------:R-:W-:Y:S06]  /*3800*/  HMMA.16816.F32 R12, R84.reuse, R72, R12 ;  /* 0x00000048540c723c */ /* 0x040fec000000180c */
[----:B------:R-:W-:Y:S01]  /*3810*/  HMMA.16816.F32 R16, R84, R74, R16 ;  /* 0x0000004a5410723c */ /* 0x000fe20000001810 */
[----:B------:R-:W2:Y:S04]  /*3820*/  LDSM.16.M88.4 R72, [R201+0xa800] ;  /* 0x00a80000c948783b */ /* 0x000ea80000000200 */
        /* <DEDUP_REMOVED lines=8> */
[C---:B--2---:R-:W-:Y:S06]  /*38b0*/  HMMA.16816.F32 R4, R80.reuse, R88, R4 ;  /* 0x000000585004723c */ /* 0x044fec0000001804 */
[C---:B------:R-:W-:Y:S01]  /*38c0*/  HMMA.16816.F32 R8, R80.reuse, R90, R8 ;  /* 0x0000005a5008723c */ /* 0x040fe20000001808 */
[----:B------:R-:W2:Y:S05]  /*38d0*/  LDSM.16.M88.4 R88, [R199+0xa000] ;  /* 0x00a00000c758783b */ /* 0x000eaa0000000200 */
[C---:B------:R-:W-:Y:S06]  /*38e0*/  HMMA.16816.F32 R12, R80.reuse, R72, R12 ;  /* 0x00000048500c723c */ /* 0x040fec000000180c */
[----:B------:R-:W-:Y:S01]  /*38f0*/  HMMA.16816.F32 R16, R80, R74, R16 ;  /* 0x0000004a5010723c */ /* 0x000fe20000001810 */
[----:B------:R-:W3:Y:S05]  /*3900*/  LDSM.16.M88.4 R72, [R199+0xa800] ;  /* 0x00a80000c748783b */ /* 0x000eea0000000200 */
[C---:B-1----:R-:W-:Y:S06]  /*3910*/  HMMA.16816.F32 R4, R84.reuse, R92, R4 ;  /* 0x0000005c5404723c */ /* 0x042fec0000001804 */
[C---:B------:R-:W-:Y:S06]  /*3920*/  HMMA.16816.F32 R8, R84.reuse, R94, R8 ;  /* 0x0000005e5408723c */ /* 0x040fec0000001808 */
[C---:B----4-:R-:W-:Y:S06]  /*3930*/  HMMA.16816.F32 R12, R84.reuse, R68, R12 ;  /* 0x00000044540c723c */ /* 0x050fec000000180c */
[----:B------:R-:W-:Y:S06]  /*3940*/  HMMA.16816.F32 R16, R84, R70, R16 ;  /* 0x000000465410723c */ /* 0x000fec0000001810 */
[C---:B--2---:R-:W-:Y:S06]  /*3950*/  HMMA.16816.F32 R4, R76.reuse, R88, R4 ;  /* 0x000000584c04723c */ /* 0x044fec0000001804 */
[C---:B------:R-:W-:Y:S06]  /*3960*/  HMMA.16816.F32 R8, R76.reuse, R90, R8 ;  /* 0x0000005a4c08723c */ /* 0x040fec0000001808 */
[C---:B---3--:R-:W-:Y:S06]  /*3970*/  HMMA.16816.F32 R12, R76.reuse, R72, R12 ;  /* 0x000000484c0c723c */ /* 0x048fec000000180c */
[----:B------:R-:W-:Y:S06]  /*3980*/  HMMA.16816.F32 R16, R76, R74, R16 ;  /* 0x0000004a4c10723c */ /* 0x000fec0000001810 */
[C---:B------:R-:W-:Y:S01]  /*3990*/  FADD.FTZ R170, -R166.reuse, R4 ;  /* 0x00000004a6aa7221 */ /* 0x040fe20000010100 */
[----:B------:R-:W-:Y:S04]  /*39a0*/  FADD.FTZ R169, -R166, R5 ;  /* 0x00000005a6a97221 */ /* 0x000fe80000010100 */
[----:B------:R-:W-:Y:S01]  /*39b0*/  FMUL.FTZ R170, R151, R170 ;  /* 0x000000aa97aa7220 */ /* 0x000fe20000410000 */
[----:B------:R-:W-:Y:S01]  /*39c0*/  FMUL.FTZ R169, R152, R169 ;  /* 0x000000a998a97220 */ /* 0x000fe20000410000 */
[C---:B------:R-:W-:Y:S01]  /*39d0*/  FADD.FTZ R152, -R166.reuse, R8 ;  /* 0x00000008a6987221 */ /* 0x040fe20000010100 */
[----:B------:R-:W-:Y:S03]  /*39e0*/  FADD.FTZ R151, -R166, R9 ;  /* 0x00000009a6977221 */ /* 0x000fe60000010100 */
[----:B------:R-:W-:Y:S01]  /*39f0*/  F2FP.F16.F32.PACK_AB R169, R169, R170 ;  /* 0x000000aaa9a9723e */ /* 0x000fe200000000ff */
[----:B------:R-:W-:Y:S01]  /*3a00*/  FMUL.FTZ R152, R155, R152 ;  /* 0x000000989b987220 */ /* 0x000fe20000410000 */
[----:B------:R-:W-:Y:S01]  /*3a10*/  FMUL.FTZ R151, R156, R151 ;  /* 0x000000979c977220 */ /* 0x000fe20000410000 */
[C---:B------:R-:W-:Y:S01]  /*3a20*/  FADD.FTZ R155, -R166.reuse, R13 ;  /* 0x0000000da69b7221 */ /* 0x040fe20000010100 */
[----:B------:R-:W-:Y:S03]  /*3a30*/  FADD.FTZ R156, -R166, R12 ;  /* 0x0000000ca69c7221 */ /* 0x000fe60000010100 */
[----:B------:R-:W-:Y:S01]  /*3a40*/  FMUL.FTZ R155, R160, R155 ;  /* 0x0000009ba09b7220 */ /* 0x000fe20000410000 */
[----:B------:R-:W-:Y:S01]  /*3a50*/  F2FP.F16.F32.PACK_AB R152, R151, R152 ;  /* 0x000000989798723e */ /* 0x000fe200000000ff */
[C---:B------:R-:W-:Y:S01]  /*3a60*/  FADD.FTZ R160, -R167.reuse, R6 ;  /* 0x00000006a7a07221 */ /* 0x040fe20000010100 */
[----:B------:R-:W-:Y:S01]  /*3a70*/  FADD.FTZ R151, -R167, R7 ;  /* 0x00000007a7977221 */ /* 0x000fe20000010100 */
[----:B------:R-:W-:Y:S01]  /*3a80*/  FMUL.FTZ R156, R159, R156 ;  /* 0x0000009c9f9c7220 */ /* 0x000fe20000410000 */
[----:B------:R-:W-:Y:S01]  /*3a90*/  FADD.FTZ R170, -R166, R16 ;  /* 0x00000010a6aa7221 */ /* 0x000fe20000010100 */
[----:B------:R-:W-:Y:S01]  /*3aa0*/  FMUL.FTZ R160, R153, R160 ;  /* 0x000000a099a07220 */ /* 0x000fe20000410000 */
[----:B------:R-:W-:Y:S01]  /*3ab0*/  FMUL.FTZ R151, R154, R151 ;  /* 0x000000979a977220 */ /* 0x000fe20000410000 */
[C---:B------:R-:W-:Y:S01]  /*3ac0*/  FADD.FTZ R154, -R167.reuse, R10 ;  /* 0x0000000aa79a7221 */ /* 0x040fe20000010100 */
[----:B------:R-:W-:Y:S01]  /*3ad0*/  FADD.FTZ R153, -R167, R11 ;  /* 0x0000000ba7997221 */ /* 0x000fe20000010100 */
[----:B------:R-:W-:Y:S01]  /*3ae0*/  FADD.FTZ R171, -R166, R17 ;  /* 0x00000011a6ab7221 */ /* 0x000fe20000010100 */
[----:B------:R-:W-:Y:S01]  /*3af0*/  F2FP.F16.F32.PACK_AB R155, R155, R156 ;  /* 0x0000009c9b9b723e */ /* 0x000fe200000000ff */
[----:B------:R-:W-:Y:S01]  /*3b00*/  FMUL.FTZ R154, R157, R154 ;  /* 0x0000009a9d9a7220 */ /* 0x000fe20000410000 */
[----:B------:R-:W-:Y:S01]  /*3b10*/  FMUL.FTZ R153, R158, R153 ;  /* 0x000000999e997220 */ /* 0x000fe20000410000 */
[----:B------:R-:W-:Y:S01]  /*3b20*/  FMUL.FTZ R170, R163, R170 ;  /* 0x000000aaa3aa7220 */ /* 0x000fe20000410000 */
[----:B------:R-:W-:Y:S01]  /*3b30*/  FMUL.FTZ R171, R164, R171 ;  /* 0x000000aba4ab7220 */ /* 0x000fe20000410000 */
[C---:B------:R-:W-:Y:S01]  /*3b40*/  FADD.FTZ R156, -R167.reuse, R14 ;  /* 0x0000000ea79c7221 */ /* 0x040fe20000010100 */
[C---:B------:R-:W-:Y:S01]  /*3b50*/  FADD.FTZ R157, -R167.reuse, R15 ;  /* 0x0000000fa79d7221 */ /* 0x040fe20000010100 */
[C---:B------:R-:W-:Y:S01]  /*3b60*/  FADD.FTZ R158, -R167.reuse, R18 ;  /* 0x00000012a79e7221 */ /* 0x040fe20000010100 */
[----:B------:R-:W-:Y:S01]  /*3b70*/  FADD.FTZ R167, -R167, R19 ;  /* 0x00000013a7a77221 */ /* 0x000fe20000010100 */
[----:B------:R-:W-:Y:S01]  /*3b80*/  F2FP.F16.F32.PACK_AB R171, R171, R170 ;  /* 0x000000aaabab723e */ /* 0x000fe200000000ff */
[----:B------:R-:W-:Y:S01]  /*3b90*/  FMUL.FTZ R156, R161, R156 ;  /* 0x0000009ca19c7220 */ /* 0x000fe20000410000 */
[----:B------:R-:W-:Y:S01]  /*3ba0*/  F2FP.F16.F32.PACK_AB R151, R151, R160 ;  /* 0x000000a09797723e */ /* 0x000fe200000000ff */
[----:B------:R-:W-:Y:S01]  /*3bb0*/  FMUL.FTZ R157, R162, R157 ;  /* 0x0000009da29d7220 */ /* 0x000fe20000410000 */
[----:B------:R-:W-:Y:S01]  /*3bc0*/  FMUL.FTZ R158, R165, R158 ;  /* 0x0000009ea59e7220 */ /* 0x000fe20000410000 */
[----:B------:R-:W-:Y:S01]  /*3bd0*/  FMUL.FTZ R167, R168, R167 ;  /* 0x000000a7a8a77220 */ /* 0x000fe20000410000 */
[----:B------:R-:W-:Y:S06]  /*3be0*/  @!P4 BRA `(.L_x_355) ;  /* 0x00000000005cc947 */ /* 0x000fec0003800000 */
[----:B------:R-:W1:Y:S01]  /*3bf0*/  LDC R7, c[0x0][0x240] ;  /* 0x00009000ff077b82 */ /* 0x000e620000000800 */
[----:B------:R-:W-:Y:S04]  /*3c00*/  LOP3.LUT R4, R240, 0x1, RZ, 0xc0, !PT ;  /* 0x00000001f0047812 */ /* 0x000fe800078ec0ff */
[----:B------:R-:W-:Y:S01]  /*3c10*/  ISETP.NE.U32.AND P1, PT, R4, 0x1, PT ;  /* 0x000000010400780c */ /* 0x000fe20003f25070 */
[----:B------:R-:W-:Y:S02]  /*3c20*/  IMAD.MOV.U32 R4, RZ, RZ, -0x6000 ;  /* 0xffffa000ff047424 */ /* 0x000fe400078e00ff */
[----:B------:R-:W2:Y:S03]  /*3c30*/  LDC R5, c[0x0][0x244] ;  /* 0x00009100ff057b82 */ /* 0x000ea60000000800 */
[----:B------:R-:W-:Y:S05]  /*3c40*/  SEL R4, R4, 0x6000, !P1 ;  /* 0x0000600004047807 */ /* 0x000fea0004800000 */
[--C-:B------:R-:W-:Y:S02]  /*3c50*/  IMAD.IADD R239, R239, 0x1, R4.reuse ;  /* 0x00000001efef7824 */ /* 0x100fe400078e0204 */
[----:B------:R-:W-:Y:S02]  /*3c60*/  IMAD.IADD R196, R196, 0x1, R4 ;  /* 0x00000001c4c47824 */ /* 0x000fe400078e0204 */
[----:B-1----:R-:W-:Y:S05]  /*3c70*/  IMAD.U32 R9, R7, -0x40, RZ ;  /* 0xffffffc007097824 */ /* 0x002fea00078e00ff */
[C---:B------:R-:W-:Y:S04]  /*3c80*/  LEA R250, P0, R9.reuse, R250, 0x1 ;  /* 0x000000fa09fa7211 */ /* 0x040fe800078008ff */
[----:B------:R-:W-:Y:S02]  /*3c90*/  LEA.HI.X.SX32 R251, R9, R251, 0x1, P0 ;  /* 0x000000fb09fb7211 */ /* 0x000fe400000f0eff */
[C---:B------:R-:W-:Y:S03]  /*3ca0*/  LEA R6, P0, R7.reuse, R250, 0x6 ;  /* 0x000000fa07067211 */ /* 0x040fe600078030ff */
[----:B------:R-:W-:Y:S01]  /*3cb0*/  @!PT LDS RZ, [RZ] ;  /* 0x00000000fffff984 */ /* 0x000fe20000000800 */
[----:B------:R-:W-:Y:S01]  /*3cc0*/  @!PT LDS RZ, [RZ] ;  /* 0x00000000fffff984 */ /* 0x000fe20000000800 */
[----:B------:R-:W-:Y:S01]  /*3cd0*/  @!PT LDS RZ, [RZ] ;  /* 0x00000000fffff984 */ /* 0x000fe20000000800 */
[----:B------:R1:W-:Y:S01]  /*3ce0*/  LDGSTS.E.BYPASS.LTC128B.128 [R239], desc[UR16][R250.64] ;  /* 0x00000000faef7fae */ /* 0x0003e2000b901d50 */
[----:B--2---:R-:W-:Y:S03]  /*3cf0*/  LEA.HI.X R7, R7, R251, R5, 0x6, P0 ;  /* 0x000000fb07077211 */ /* 0x004fe600000f3405 */
[----:B------:R1:W-:Y:S04]  /*3d00*/  LDGSTS.E.BYPASS.LTC128B.128 [R239+0x2000], desc[UR16][R250.64+0x80] ;  /* 0x02000080faef7fae */ /* 0x0003e8000b901d50 */
[----:B------:R1:W-:Y:S04]  /*3d10*/  LDGSTS.E.BYPASS.LTC128B.128 [R239+0x4000], desc[UR16][R250.64+0x100] ;  /* 0x04000100faef7fae */ /* 0x0003e8000b901d50 */
[----:B------:R1:W-:Y:S04]  /*3d20*/  LDGSTS.E.BYPASS.LTC128B.128 [R239+0x1000], desc[UR16][R6.64] ;  /* 0x0100000006ef7fae */ /* 0x0003e8000b901d50 */
[----:B------:R1:W-:Y:S04]  /*3d30*/  LDGSTS.E.BYPASS.LTC128B.128 [R239+0x3000], desc[UR16][R6.64+0x80] ;  /* 0x0300008006ef7fae */ /* 0x0003e8000b901d50 */
[----:B------:R1:W-:Y:S04]  /*3d40*/  LDGSTS.E.BYPASS.LTC128B.128 [R239+0x5000], desc[UR16][R6.64+0x100] ;  /* 0x0500010006ef7fae */ /* 0x0003e8000b901d50 */
[----:B------:R-:W0:Y:S02]  /*3d50*/  LDGDEPBAR ;  /* 0x00000000000079af */ /* 0x000e240000000000 */
.L_x_355:
        /* <DEDUP_REMOVED lines=14> */
[----:B-1----:R-:W-:Y:S04]  /*3e40*/  LDSM.16.MT88.4 R4, [R198+0x20000] ;  /* 0x02000000c604783b */ /* 0x002fe80000004200 */
[----:B------:R-:W1:Y:S04]  /*3e50*/  LDSM.16.MT88.4 R8, [R205+0xc000] ;  /* 0x00c00000cd08783b */ /* 0x000e680000004200 */
        /* <DEDUP_REMOVED lines=73> */
[----:B------:R-:W1:Y:S08]  /*42f0*/  LDC R7, c[0x0][0x420] ;  /* 0x00010800ff077b82 */ /* 0x000e700000000800 */
[----:B------:R-:W2:Y:S01]  /*4300*/  LDC R5, c[0x0][0x424] ;  /* 0x00010900ff057b82 */ /* 0x000ea20000000800 */
[----:B-1----:R-:W-:Y:S05]  /*4310*/  IMAD.U32 R9, R7, -0x40, RZ ;  /* 0xffffffc007097824 */ /* 0x002fea00078e00ff */
[C---:B------:R-:W-:Y:S04]  /*4320*/  LEA R248, P0, R9.reuse, R248, 0x1 ;  /* 0x000000f809f87211 */ /* 0x040fe800078008ff */
[----:B------:R-:W-:Y:S02]  /*4330*/  LEA.HI.X.SX32 R249, R9, R249, 0x1, P0 ;  /* 0x000000f909f97211 */ /* 0x000fe400000f0eff */
[C---:B------:R-:W-:Y:S03]  /*4340*/  LEA R6, P0, R7.reuse, R248, 0x6 ;  /* 0x000000f807067211 */ /* 0x040fe600078030ff */
[----:B------:R-:W-:Y:S01]  /*4350*/  @!PT LDS RZ, [RZ] ;  /* 0x00000000fffff984 */ /* 0x000fe20000000800 */
[----:B------:R-:W-:Y:S01]  /*4360*/  @!PT LDS RZ, [RZ] ;  /* 0x00000000fffff984 */ /* 0x000fe20000000800 */
[----:B------:R-:W-:Y:S01]  /*4370*/  @!PT LDS RZ, [RZ] ;  /* 0x00000000fffff984 */ /* 0x000fe20000000800 */
[----:B------:R1:W-:Y:S01]  /*4380*/  LDGSTS.E.BYPASS.LTC128B.128 [R222+0xc000], desc[UR16][R248.64] ;  /* 0x0c000000f8de7fae */ /* 0x0003e2000b901d50 */
[----:B--2---:R-:W-:Y:S03]  /*4390*/  LEA.HI.X R7, R7, R249, R5, 0x6, P0 ;  /* 0x000000f907077211 */ /* 0x004fe600000f3405 */
[----:B------:R1:W-:Y:S04]  /*43a0*/  LDGSTS.E.BYPASS.LTC128B.128 [R222+0xe000], desc[UR16][R248.64+0x80] ;  /* 0x0e000080f8de7fae */ /* 0x0003e8000b901d50 */
[----:B------:R1:W-:Y:S04]  /*43b0*/  LDGSTS.E.BYPASS.LTC128B.128 [R222+0x10000], desc[UR16][R248.64+0x100] ;  /* 0x10000100f8de7fae */ /* 0x0003e8000b901d50 */
[----:B------:R1:W-:Y:S04]  /*43c0*/  LDGSTS.E.BYPASS.LTC128B.128 [R222+0xd000], desc[UR16][R6.64] ;  /* 0x0d00000006de7fae */ /* 0x0003e8000b901d50 */
[----:B------:R1:W-:Y:S04]  /*43d0*/  LDGSTS.E.BYPASS.LTC128B.128 [R222+0xf000], desc[UR16][R6.64+0x80] ;  /* 0x0f00008006de7fae */ /* 0x0003e8000b901d50 */
[----:B------:R1:W-:Y:S04]  /*43e0*/  LDGSTS.E.BYPASS.LTC128B.128 [R222+0x11000], desc[UR16][R6.64+0x100] ;  /* 0x1100010006de7fae */ /* 0x0003e8000b901d50 */
[----:B------:R-:W0:Y:S02]  /*43f0*/  LDGDEPBAR ;  /* 0x00000000000079af */ /* 0x000e240000000000 */
.L_x_356:
[----:B------:R-:W-:Y:S04]  /*4400*/  LDSM.16.M88.4 R148, [R197] ;  /* 0x00000000c594783b */ /* 0x000fe80000000200 */
[----:B------:R-:W1:Y:S04]  /*4410*/  LDSM.16.MT88.4 R16, [R205+0x12000] ;  /* 0x01200000cd10783b */ /* 0x000e680000004200 */
[----:B------:R-:W2:Y:S04]  /*4420*/  LDSM.16.M88.4 R92, [R197+0x1000] ;  /* 0x00100000c55c783b */ /* 0x000ea80000000200 */
[----:B------:R-:W3:Y:S04]  /*4430*/  LDSM.16.MT88.4 R80, [R205+0x14000] ;  /* 0x01400000cd50783b */ /* 0x000ee80000004200 */
[----:B------:R-:W4:Y:S04]  /*4440*/  LDSM.16.MT88.4 R96, [R205+0x16000] ;  /* 0x01600000cd60783b */ /* 0x000f280000004200 */
[----:B------:R-:W-:Y:S04]  /*4450*/  LDSM.16.M88.4 R152, [R192] ;  /* 0x00000000c098783b */ /* 0x000fe80000000200 */
[----:B------:R-:W4:Y:S04]  /*4460*/  LDSM.16.MT88.4 R156, [R205+0x12800] ;  /* 0x01280000cd9c783b */ /* 0x000f280000004200 */
[----:B------:R-:W4:Y:S04]  /*4470*/  LDSM.16.M88.4 R160, [R192+0x1000] ;  /* 0x00100000c0a0783b */ /* 0x000f280000000200 */
[----:B------:R-:W4:Y:S04]  /*4480*/  LDSM.16.MT88.4 R164, [R205+0x14800] ;  /* 0x01480000cda4783b */ /* 0x000f280000004200 */
[----:B------:R-:W4:Y:S04]  /*4490*/  LDSM.16.MT88.4 R168, [R205+0x16800] ;  /* 0x01680000cda8783b */ /* 0x000f280000004200 */
[----:B------:R-:W-:Y:S01]  /*44a0*/  LDSM.16.MT88.4 R172, [R205+0x13000] ;  /* 0x01300000cdac783b */ /* 0x000fe20000004200 */
[-C--:B-1----:R-:W-:Y:S03]  /*44b0*/  HMMA.16816.F32 R4, R148, R16.reuse, RZ ;  /* 0x000000109404723c */ /* 0x082fe600000018ff */
[----:B------:R-:W-:Y:S04]  /*44c0*/  LDSM.16.M88.4 R176, [R2+0x1000] ;  /* 0x0010000002b0783b */ /* 0x000fe80000000200 */
[----:B------:R-:W-:Y:S01]  /*44d0*/  LDSM.16.MT88.4 R180, [R205+0x15000] ;  /* 0x01500000cdb4783b */ /* 0x000fe20000004200 */
[C---:B--2---:R-:W-:Y:S03]  /*44e0*/  HMMA.16816.F32 R8, R92.reuse, R16, RZ ;  /* 0x000000105c08723c */ /* 0x044fe600000018ff */
[----:B------:R-:W-:Y:S03]  /*44f0*/  LDSM.16.MT88.4 R184, [R205+0x17000] ;  /* 0x01700000cdb8783b */ /* 0x000fe60000004200 */
[-C--:B------:R-:W-:Y:S01]  /*4500*/  HMMA.16816.F32 R12, R92, R18.reuse, RZ ;  /* 0x000000125c0c723c */ /* 0x080fe200000018ff */
[----:B------:R-:W-:Y:S05]  /*4510*/  LDSM.16.MT88.4 R188, [R205+0x15800] ;  /* 0x01580000cdbc783b */ /* 0x000fea0000004200 */
[C---:B------:R-:W-:Y:S06]  /*4520*/  HMMA.16816.F32 R16, R148.reuse, R18, RZ ;  /* 0x000000129410723c */ /* 0x040fec00000018ff */
[-C--:B---3--:R-:W-:Y:S06]  /*4530*/  HMMA.16816.F32 R68, R148, R80.reuse, RZ ;  /* 0x000000509444723c */ /* 0x088fec00000018ff */
        /* <DEDUP_REMOVED lines=281> */
[C---:B------:R-:W-:Y:S01]  /*56d0*/  ISETP.GT.AND P2, PT, R240.reuse, RZ, PT ;  /* 0x000000fff000720c */ /* 0x040fe20003f44270 */
        /* <DEDUP_REMOVED lines=128> */
[CC--:B------:R-:W-:Y:S01]  /*5ee0*/  @P0 IADD3 R8, R242.reuse, R245.reuse, RZ ;  /* 0x000000f5f2080210 */ /* 0x0c0fe20007ffe0ff */
[----:B------:R-:W-:Y:S01]  /*5ef0*/  STS [R223+0x4400], R134 ;  /* 0x00440086df007388 */ /* 0x000fe20000000800 */
[----:B------:R-:W-:Y:S02]  /*5f00*/  @P0 IADD3 R47, R242, R245, RZ ;  /* 0x000000f5f22f0210 */ /* 0x000fe40007ffe0ff */
[----:B------:R-:W-:Y:S01]  /*5f10*/  F2FP.F16.F32.PACK_AB R56, R57, R56 ;  /* 0x000000383938723e */ /* 0x000fe200000000ff */
[----:B------:R-:W-:Y:S01]  /*5f20*/  STS [R225+0x4000], R144 ;  /* 0x00400090e1007388 */ /* 0x000fe20000000800 */
[C---:B-1----:R-:W-:Y:S01]  /*5f30*/  @P0 IMAD R6, R8.reuse, R3, RZ ;  /* 0x0000000308060224 */ /* 0x042fe200078e02ff */
[----:B------:R-:W-:Y:S01]  /*5f40*/  F2FP.F16.F32.PACK_AB R60, R61, R60 ;  /* 0x0000003c3d3c723e */ /* 0x000fe200000000ff */
[----:B------:R-:W-:Y:S01]  /*5f50*/  @P0 IMAD.WIDE.U32 R8, R8, R2, RZ ;  /* 0x0000000208080225 */ /* 0x000fe200078e00ff */
[----:B------:R-:W-:Y:S01]  /*5f60*/  STS [R225+0x4400], R146 ;  /* 0x00440092e1007388 */ /* 0x000fe20000000800 */
[----:B------:R-:W-:-:S03]  /*5f70*/  F2FP.F16.F32.PACK_AB R62, R63, R62 ;  /* 0x0000003e3f3e723e */ /* 0x000fc600000000ff */
[----:B------:R-:W-:Y:S01]  /*5f80*/  STS [R223+0x5000], R136 ;  /* 0x00500088df007388 */ /* 0x000fe20000000800 */
[----:B------:R-:W-:-:S03]  /*5f90*/  @P0 IADD3 R6, R9, R6, RZ ;  /* 0x0000000609060210 */ /* 0x000fc60007ffe0ff */
        /* <DEDUP_REMOVED lines=19> */
[----:B------:R-:W-:Y:S04]  /*60d0*/  STS [R223+0xa000], R52 ;  /* 0x00a00034df007388 */ /* 0x000fe80000000800 */
[----:B------:R-:W-:Y:S04]  /*60e0*/  STS [R223+0xa400], R54 ;  /* 0x00a40036df007388 */ /* 0x000fe80000000800 */
[----:B------:R-:W-:Y:S04]  /*60f0*/  STS [R225+0xa000], R64 ;  /* 0x00a00040e1007388 */ /* 0x000fe80000000800 */
[----:B------:R-:W-:Y:S04]  /*6100*/  STS [R225+0xa400], R66 ;  /* 0x00a40042e1007388 */ /* 0x000fe80000000800 */
[----:B------:R-:W-:Y:S01]  /*6110*/  STS [R223+0xb400], R58 ;  /* 0x00b4003adf007388 */ /* 0x000fe20000000800 */
[----:B--2---:R-:W-:-:S03]  /*6120*/  @P0 IMAD R44, R47, R5, RZ ;  /* 0x000000052f2c0224 */ /* 0x004fc600078e02ff */
[----:B------:R2:W-:Y:S01]  /*6130*/  STS [R223+0xb000], R56 ;  /* 0x00b00038df007388 */ /* 0x0005e20000000800 */
[----:B-1----:R-:W-:-:S05]  /*6140*/  @P0 IMAD.WIDE.U32 R46, R47, R4, RZ ;  /* 0x000000042f2e0225 */ /* 0x002fca00078e00ff */
[----:B------:R-:W-:Y:S02]  /*6150*/  @P0 IADD3 R44, R47, R44, RZ ;  /* 0x0000002c2f2c0210 */ /* 0x000fe40007ffe0ff */
[----:B--2---:R-:W-:Y:S01]  /*6160*/  @P0 MOV R56, R8 ;  /* 0x0000000800380202 */ /* 0x004fe20000000f00 */
        /* <DEDUP_REMOVED lines=12> */
.L_x_358:
        /* <DEDUP_REMOVED lines=12> */
.L_x_359:
[----:B------:R1:W-:Y:S01]  /*62f0*/  STS [R225+0xb000], R60 ;  /* 0x00b0003ce1007388 */ /* 0x0003e20000000800 */
[----:B------:R-:W-:Y:S01]  /*6300*/  MOV R61, R215 ;  /* 0x000000d7003d7202 */ /* 0x000fe20000000f00 */
[----:B------:R-:W-:Y:S01]  /*6310*/  IMAD R48, R229, R4, RZ ;  /* 0x00000004e5307224 */ /* 0x000fe200078e02ff */
[----:B------:R-:W-:Y:S01]  /*6320*/  ULDC.64 UR6, c[0x0][0x468] ;  /* 0x00011a0000067ab9 */ /* 0x000fe20000000a00 */
[----:B------:R2:W-:Y:S01]  /*6330*/  STS [R225+0xb400], R62 ;  /* 0x00b4003ee1007388 */ /* 0x0005e20000000800 */
[----:B------:R-:W-:Y:S01]  /*6340*/  IADD3 R45, R213, 0x20, RZ ;  /* 0x00000020d52d7810 */ /* 0x000fe20007ffe0ff */
[----:B------:R-:W-:Y:S01]  /*6350*/  IMAD R7, R241, R5, R48 ;  /* 0x00000005f1077224 */ /* 0x000fe200078e0230 */
[----:B------:R-:W-:Y:S01]  /*6360*/  BSSY B0, `(.L_x_360) ;  /* 0x0000026000007945 */ /* 0x000fe20003800000 */
[----:B------:R-:W-:Y:S01]  /*6370*/  BAR.SYNC.DEFER_BLOCKING 0x0 ;  /* 0x0000000000007b1d */ /* 0x000fe20000010000 */
[----:B-1----:R-:W-:-:S05]  /*6380*/  MOV R60, R214 ;  /* 0x000000d6003c7202 */ /* 0x002fca0000000f00 */
[----:B------:R-:W-:Y:S01]  /*6390*/  IMAD.WIDE.U32 R50, R241, R4, R60 ;  /* 0x00000004f1327225 */ /* 0x000fe200078e003c */
[----:B------:R1:W3:Y:S02]  /*63a0*/  LDS.128 R40, [R222+0x13000] ;  /* 0x01300000de287984 */ /* 0x0002e40000000c00 */
[----:B--2---:R-:W-:Y:S02]  /*63b0*/  IADD3 R62, P0, R46, R50, RZ ;  /* 0x000000322e3e7210 */ /* 0x004fe40007f1e0ff */
[----:B------:R1:W2:Y:S01]  /*63c0*/  LDS.128 R36, [R222+0x15000] ;  /* 0x01500000de247984 */ /* 0x0002a20000000c00 */
[----:B------:R-:W-:Y:S01]  /*63d0*/  IMAD R46, R216, -0x40, R243 ;  /* 0xffffffc0d82e7824 */ /* 0x000fe200078e02f3 */
[----:B------:R-:W-:Y:S02]  /*63e0*/  IADD3.X R63, R44, R51, R7, P0, !PT ;  /* 0x000000332c3f7210 */ /* 0x000fe400007fe407 */
[----:B------:R1:W4:Y:S01]  /*63f0*/  LDS.128 R32, [R222+0x17000] ;  /* 0x01700000de207984 */ /* 0x0003220000000c00 */
[----:B------:R-:W-:Y:S01]  /*6400*/  IMAD R44, R236, UR6, RZ ;  /* 0x00000006ec2c7c24 */ /* 0x000fe2000f8e02ff */
[----:B------:R-:W-:-:S02]  /*6410*/  ISETP.GE.AND P2, PT, R213, R46, PT ;  /* 0x0000002ed500720c */ /* 0x000fc40003f46270 */
[----:B------:R1:W1:Y:S01]  /*6420*/  LDS.128 R28, [R222+0x18000] ;  /* 0x01800000de1c7984 */ /* 0x0002620000000c00 */
[----:B------:R-:W-:Y:S01]  /*6430*/  IMAD R7, R221, UR7, R44 ;  /* 0x00000007dd077c24 */ /* 0x000fe2000f8e022c */
[----:B------:R-:W-:Y:S01]  /*6440*/  ISETP.GE.AND P1, PT, R45, R46, PT ;  /* 0x0000002e2d00720c */ /* 0x000fe20003f26270 */
        /* <DEDUP_REMOVED lines=8> */
[----:B------:R-:W3:Y:S01]  /*64d0*/  LDS.128 R48, [R222+0x14000] ;  /* 0x01400000de307984 */ /* 0x000ee20000000c00 */
[----:B------:R-:W-:Y:S01]  /*64e0*/  MOV R64, R62 ;  /* 0x0000003e00407202 */ /* 0x000fe20000000f00 */
[-C--:B------:R-:W-:Y:S01]  /*64f0*/  IMAD R58, R217, R4.reuse, RZ ;  /* 0x00000004d93a7224 */ /* 0x080fe200078e02ff */
[----:B------:R-:W-:Y:S01]  /*6500*/  MOV R65, R7 ;  /* 0x0000000700417202 */ /* 0x000fe20000000f00 */
[----:B------:R-:W2:Y:S01]  /*6510*/  LDS.128 R44, [R222+0x12000] ;  /* 0x01200000de2c7984 */ /* 0x000ea20000000c00 */
[----:B------:R-:W-:Y:S01]  /*6520*/  ULDC.64 UR6, c[0x0][0x3f0] ;  /* 0x0000fc0000067ab9 */ /* 0x000fe20000000a00 */
[C---:B------:R-:W-:Y:S02]  /*6530*/  IMAD R57, R213.reuse, R5, R58 ;  /* 0x00000005d5397224 */ /* 0x040fe400078e023a */
[----:B------:R-:W4:Y:S01]  /*6540*/  LDS.128 R52, [R222+0x16000] ;  /* 0x01600000de347984 */ /* 0x000f220000000c00 */
[----:B------:R-:W-:-:S05]  /*6550*/  IMAD.WIDE.U32 R64, R213, R4, R64 ;  /* 0x00000004d5407225 */ /* 0x000fca00078e0040 */
[----:B------:R-:W-:Y:S02]  /*6560*/  IADD3 R57, R65, R57, RZ ;  /* 0x0000003941397210 */ /* 0x000fe40007ffe0ff */
[----:B------:R-:W-:-:S04]  /*6570*/  LEA R58, P0, R64, UR6, 0x1 ;  /* 0x00000006403a7c11 */ /* 0x000fc8000f8008ff */
[----:B------:R-:W-:-:S05]  /*6580*/  LEA.HI.X R59, R64, UR7, R57, 0x1, P0 ;  /* 0x00000007403b7c11 */ /* 0x000fca00080f0c39 */
[----:B---3--:R3:W-:Y:S04]  /*6590*/  STG.E.128 desc[UR16][R58.64+0x80], R48 ;  /* 0x000080303a007986 */ /* 0x0087e8000c101d10 */
[----:B--2---:R3:W-:Y:S04]  /*65a0*/  STG.E.128 desc[UR16][R58.64], R44 ;  /* 0x0000002c3a007986 */ /* 0x0047e8000c101d10 */
[----:B----4-:R3:W-:Y:S02]  /*65b0*/  STG.E.128 desc[UR16][R58.64+0x100], R52 ;  /* 0x000100343a007986 */ /* 0x0107e4000c101d10 */
.L_x_361:
[----:B------:R-:W-:Y:S05]  /*65c0*/  BSYNC B0 ;  /* 0x0000000000007941 */ /* 0x000fea0003800000 */
.L_x_360:
[----:B------:R-:W-:Y:S04]  /*65d0*/  BSSY B0, `(.L_x_362) ;  /* 0x0000010000007945 */ /* 0x000fe80003800000 */
[----:B------:R-:W-:Y:S05]  /*65e0*/  @P1 BRA `(.L_x_363) ;  /* 0x0000000000381947 */ /* 0x000fea0003800000 */
[----:B---3--:R-:W-:Y:S01]  /*65f0*/  IADD3 R44, P0, R213, 0x20, RZ ;  /* 0x00000020d52c7810 */ /* 0x008fe20007f1e0ff */
[----:B------:R-:W-:Y:S01]  /*6600*/  IMAD.MOV.U32 R46, RZ, RZ, R62 ;  /* 0x000000ffff2e7224 */ /* 0x000fe200078e003e */
[----:B------:R-:W-:Y:S01]  /*6610*/  MOV R47, R7 ;  /* 0x00000007002f7202 */ /* 0x000fe20000000f00 */
[----:B------:R-:W-:Y:S02]  /*6620*/  ULDC.64 UR6, c[0x0][0x3f0] ;  /* 0x0000fc0000067ab9 */ /* 0x000fe40000000a00 */
[----:B------:R-:W-:Y:S02]  /*6630*/  IMAD.X R45, RZ, RZ, R217, P0 ;  /* 0x000000ffff2d7224 */ /* 0x000fe400000e06d9 */
[----:B------:R-:W-:-:S04]  /*6640*/  IMAD.WIDE.U32 R46, R44, R4, R46 ;  /* 0x000000042c2e7225 */ /* 0x000fc800078e002e */
[----:B------:R-:W-:Y:S01]  /*6650*/  IMAD R45, R45, R4, RZ ;  /* 0x000000042d2d7224 */ /* 0x000fe200078e02ff */
[----:B------:R-:W-:-:S03]  /*6660*/  LEA R4, P0, R46, UR6, 0x1 ;  /* 0x000000062e047c11 */ /* 0x000fc6000f8008ff */
[----:B------:R-:W-:-:S05]  /*6670*/  IMAD R45, R44, R5, R45 ;  /* 0x000000052c2d7224 */ /* 0x000fca00078e022d */
[----:B------:R-:W-:-:S04]  /*6680*/  IADD3 R45, R47, R45, RZ ;  /* 0x0000002d2f2d7210 */ /* 0x000fc80007ffe0ff */
[----:B------:R-:W-:-:S05]  /*6690*/  LEA.HI.X R5, R46, UR7, R45, 0x1, P0 ;  /* 0x000000072e057c11 */ /* 0x000fca00080f0c2d */
[----:B------:R3:W-:Y:S04]  /*66a0*/  STG.E.128 desc[UR16][R4.64], R40 ;  /* 0x0000002804007986 */ /* 0x0007e8000c101d10 */
[----:B--2---:R3:W-:Y:S04]  /*66b0*/  STG.E.128 desc[UR16][R4.64+0x80], R36 ;  /* 0x0000802404007986 */ /* 0x0047e8000c101d10 */
[----:B----4-:R3:W-:Y:S02]  /*66c0*/  STG.E.128 desc[UR16][R4.64+0x100], R32 ;  /* 0x0001002004007986 */ /* 0x0107e4000c101d10 */
.L_x_363:
[----:B------:R-:W-:Y:S05]  /*66d0*/  BSYNC B0 ;  /* 0x0000000000007941 */ /* 0x000fea0003800000 */
.L_x_362:
[-C--:B------:R-:W-:Y:S01]  /*66e0*/  IMAD.WIDE.U32 R60, R241, R2.reuse, R60 ;  /* 0x00000002f13c7225 */ /* 0x080fe200078e003c */
[----:B------:R-:W-:Y:S01]  /*66f0*/  ULDC.64 UR6, c[0x0][0x470] ;  /* 0x00011c0000067ab9 */ /* 0x000fe20000000a00 */
[----:B------:R-:W-:Y:S02]  /*6700*/  BSSY B0, `(.L_x_364) ;  /* 0x0000016000007945 */ /* 0x000fe40003800000 */
[----:B---3--:R-:W-:Y:S01]  /*6710*/  IMAD R4, R229, R2, RZ ;  /* 0x00000002e5047224 */ /* 0x008fe200078e02ff */
        /* <DEDUP_REMOVED lines=8> */
[----:B----4-:R-:W-:Y:S01]  /*67a0*/  MOV R32, R6 ;  /* 0x0000000600207202 */ /* 0x010fe20000000f00 */
[-C--:B------:R-:W-:Y:S01]  /*67b0*/  IMAD R4, R217, R2.reuse, RZ ;  /* 0x00000002d9047224 */ /* 0x080fe200078e02ff */
[----:B------:R-:W-:Y:S01]  /*67c0*/  MOV R33, R5 ;  /* 0x0000000500217202 */ /* 0x000fe20000000f00 */
[----:B------:R-:W-:Y:S02]  /*67d0*/  ULDC.64 UR6, c[0x0][0x3f8] ;  /* 0x0000fe0000067ab9 */ /* 0x000fe40000000a00 */
[C---:B------:R-:W-:Y:S02]  /*67e0*/  IMAD R4, R213.reuse, R3, R4 ;  /* 0x00000003d5047224 */ /* 0x040fe400078e0204 */
[----:B------:R-:W-:-:S05]  /*67f0*/  IMAD.WIDE.U32 R32, R213, R2, R32 ;  /* 0x00000002d5207225 */ /* 0x000fca00078e0020 */
[----:B------:R-:W-:Y:S02]  /*6800*/  IADD3 R4, R33, R4, RZ ;  /* 0x0000000421047210 */ /* 0x000fe40007ffe0ff */
[----:B------:R-:W-:-:S04]  /*6810*/  LEA R34, P0, R32, UR6, 0x1 ;  /* 0x0000000620227c11 */ /* 0x000fc8000f8008ff */
[----:B------:R-:W-:-:S05]  /*6820*/  LEA.HI.X R35, R32, UR7, R4, 0x1, P0 ;  /* 0x0000000720237c11 */ /* 0x000fca00080f0c04 */
[----:B-1----:R3:W-:Y:S04]  /*6830*/  STG.E.128 desc[UR16][R34.64], R28 ;  /* 0x0000001c22007986 */ /* 0x0027e8000c101d10 */
[----:B------:R3:W-:Y:S04]  /*6840*/  STG.E.128 desc[UR16][R34.64+0x80], R20 ;  /* 0x0000801422007986 */ /* 0x0007e8000c101d10 */
[----:B------:R3:W-:Y:S02]  /*6850*/  STG.E.128 desc[UR16][R34.64+0x100], R12 ;  /* 0x0001000c22007986 */ /* 0x0007e4000c101d10 */
.L_x_365:
[----:B------:R-:W-:Y:S05]  /*6860*/  BSYNC B0 ;  /* 0x0000000000007941 */ /* 0x000fea0003800000 */
.L_x_364:
[----:B------:R-:W-:Y:S05]  /*6870*/  @P1 BRA `(.L_x_366) ;  /* 0x0000000800101947 */ /* 0x000fea0003800000 */
[----:B------:R-:W-:Y:S01]  /*6880*/  IADD3 R4, P0, R213, 0x20, RZ ;  /* 0x00000020d5047810 */ /* 0x000fe20007f1e0ff */
[----:B-1-3--:R-:W-:Y:S01]  /*6890*/  IMAD.MOV.U32 R12, RZ, RZ, R6 ;  /* 0x000000ffff0c7224 */ /* 0x00afe200078e0006 */
        /* <DEDUP_REMOVED lines=10> */
[----:B------:R1:W-:Y:S04]  /*6940*/  STG.E.128 desc[UR16][R2.64+0x80], R16 ;  /* 0x0000801002007986 */ /* 0x0003e8000c101d10 */
[----:B------:R1:W-:Y:S01]  /*6950*/  STG.E.128 desc[UR16][R2.64+0x100], R8 ;  /* 0x0001000802007986 */ /* 0x0003e2000c101d10 */
[----:B------:R-:W-:Y:S05]  /*6960*/  BRA `(.L_x_366) ;  /* 0x0000000400d47947 */ /* 0x000fea0003800000 */
.L_x_354:
[----:B------:R-:W-:-:S13]  /*6970*/  ISETP.NE.AND P0, PT, R245, -0x1, PT ;  /* 0xfffffffff500780c */ /* 0x000fda0003f05270 */
        /* <DEDUP_REMOVED lines=22> */
.L_x_367:
        /* <DEDUP_REMOVED lines=12> */
.L_x_368:
[----:B------:R-:W-:Y:S01]  /*6ba0*/  IMAD R243, R216, -0x40, R243 ;  /* 0xffffffc0d8f37824 */ /* 0x000fe200078e02f3 */
[----:B------:R-:W-:Y:S01]  /*6bb0*/  ULDC.64 UR6, c[0x0][0x468] ;  /* 0x00011a0000067ab9 */ /* 0x000fe20000000a00 */
[-C--:B------:R-:W-:Y:S01]  /*6bc0*/  IMAD R6, R229, R4.reuse, RZ ;  /* 0x00000004e5067224 */ /* 0x080fe200078e02ff */
[----:B------:R-:W-:Y:S01]  /*6bd0*/  BSSY B0, `(.L_x_369) ;  /* 0x0000018000007945 */ /* 0x000fe20003800000 */
[----:B------:R-:W-:Y:S01]  /*6be0*/  IMAD.WIDE.U32 R14, R241, R4, R214 ;  /* 0x00000004f10e7225 */ /* 0x000fe200078e00d6 */
[----:B------:R-:W-:-:S03]  /*6bf0*/  ISETP.GE.AND P2, PT, R213, R243, PT ;  /* 0x000000f3d500720c */ /* 0x000fc60003f46270 */
[----:B------:R-:W-:Y:S01]  /*6c00*/  IMAD R7, R241, R5, R6 ;  /* 0x00000005f1077224 */ /* 0x000fe200078e0206 */
[----:B------:R-:W-:Y:S02]  /*6c10*/  IADD3 R10, P0, R10, R14, RZ ;  /* 0x0000000e0a0a7210 */ /* 0x000fe40007f1e0ff */
[----:B------:R-:W-:Y:S02]  /*6c20*/  IADD3 R6, R213, 0x20, RZ ;  /* 0x00000020d5067810 */ /* 0x000fe40007ffe0ff */
        /* <DEDUP_REMOVED lines=8> */
[----:B------:R-:W-:Y:S01]  /*6cb0*/  IMAD R6, R217, R4, RZ ;  /* 0x00000004d9067224 */ /* 0x000fe200078e02ff */
[----:B------:R-:W-:-:S03]  /*6cc0*/  ULDC.64 UR6, c[0x0][0x3f0] ;  /* 0x0000fc0000067ab9 */ /* 0x000fc60000000a00 */
[----:B------:R-:W-:-:S04]  /*6cd0*/  IMAD.WIDE.U32 R16, R213, R4, R10 ;  /* 0x00000004d5107225 */ /* 0x000fc800078e000a */
[----:B------:R-:W-:Y:S01]  /*6ce0*/  IMAD R6, R213, R5, R6 ;  /* 0x00000005d5067224 */ /* 0x000fe200078e0206 */
[----:B------:R-:W-:-:S04]  /*6cf0*/  LEA R18, P0, R16, UR6, 0x1 ;  /* 0x0000000610127c11 */ /* 0x000fc8000f8008ff */
[----:B------:R-:W-:-:S04]  /*6d00*/  IADD3 R6, R6, R17, RZ ;  /* 0x0000001106067210 */ /* 0x000fc80007ffe0ff */
[----:B------:R-:W-:-:S05]  /*6d10*/  LEA.HI.X R19, R16, UR7, R6, 0x1, P0 ;  /* 0x0000000710137c11 */ /* 0x000fca00080f0c06 */
[----:B------:R1:W-:Y:S04]  /*6d20*/  STG.E.128 desc[UR16][R18.64], RZ ;  /* 0x000000ff12007986 */ /* 0x0003e8000c101d10 */
[----:B------:R1:W-:Y:S04]  /*6d30*/  STG.E.128 desc[UR16][R18.64+0x80], RZ ;  /* 0x000080ff12007986 */ /* 0x0003e8000c101d10 */
[----:B------:R1:W-:Y:S02]  /*6d40*/  STG.E.128 desc[UR16][R18.64+0x100], RZ ;  /* 0x000100ff12007986 */ /* 0x0003e4000c101d10 */
.L_x_370:
[----:B------:R-:W-:Y:S05]  /*6d50*/  BSYNC B0 ;  /* 0x0000000000007941 */ /* 0x000fea0003800000 */
.L_x_369:
[----:B------:R-:W-:Y:S04]  /*6d60*/  BSSY B0, `(.L_x_371) ;  /* 0x000000f000007945 */ /* 0x000fe80003800000 */
[----:B------:R-:W-:Y:S05]  /*6d70*/  @P1 BRA `(.L_x_372) ;  /* 0x0000000000341947 */ /* 0x000fea0003800000 */
[----:B------:R-:W-:Y:S01]  /*6d80*/  IADD3 R7, P0, R213, 0x20, RZ ;  /* 0x00000020d5077810 */ /* 0x000fe20007f1e0ff */
[----:B------:R-:W-:Y:S01]  /*6d90*/  ULDC.64 UR6, c[0x0][0x3f0] ;  /* 0x0000fc0000067ab9 */ /* 0x000fe20000000a00 */
[----:B------:R-:W-:Y:S02]  /*6da0*/  MOV R10, R14 ;  /* 0x0000000e000a7202 */ /* 0x000fe40000000f00 */
[----:B------:R-:W-:-:S03]  /*6db0*/  IADD3.X R13, RZ, R217, RZ, P0, !PT ;  /* 0x000000d9ff0d7210 */ /* 0x000fc600007fe4ff */
[----:B------:R-:W-:-:S04]  /*6dc0*/  IMAD.WIDE.U32 R10, R7, R4, R10 ;  /* 0x00000004070a7225 */ /* 0x000fc800078e000a */
[----:B------:R-:W-:Y:S01]  /*6dd0*/  IMAD R6, R13, R4, RZ ;  /* 0x000000040d067224 */ /* 0x000fe200078e02ff */
[----:B------:R-:W-:-:S03]  /*6de0*/  LEA R4, P0, R10, UR6, 0x1 ;  /* 0x000000060a047c11 */ /* 0x000fc6000f8008ff */
[----:B------:R-:W-:-:S05]  /*6df0*/  IMAD R5, R7, R5, R6 ;  /* 0x0000000507057224 */ /* 0x000fca00078e0206 */
[----:B------:R-:W-:-:S04]  /*6e00*/  IADD3 R5, R5, R11, RZ ;  /* 0x0000000b05057210 */ /* 0x000fc80007ffe0ff */
[----:B------:R-:W-:-:S05]  /*6e10*/  LEA.HI.X R5, R10, UR7, R5, 0x1, P0 ;  /* 0x000000070a057c11 */ /* 0x000fca00080f0c05 */
[----:B------:R2:W-:Y:S04]  /*6e20*/  STG.E.128 desc[UR16][R4.64], RZ ;  /* 0x000000ff04007986 */ /* 0x0005e8000c101d10 */
[----:B------:R2:W-:Y:S04]  /*6e30*/  STG.E.128 desc[UR16][R4.64+0x80], RZ ;  /* 0x000080ff04007986 */ /* 0x0005e8000c101d10 */
[----:B------:R2:W-:Y:S02]  /*6e40*/  STG.E.128 desc[UR16][R4.64+0x100], RZ ;  /* 0x000100ff04007986 */ /* 0x0005e4000c101d10 */
.L_x_372:
[----:B------:R-:W-:Y:S05]  /*6e50*/  BSYNC B0 ;  /* 0x0000000000007941 */ /* 0x000fea0003800000 */
.L_x_371:
[-C--:B------:R-:W-:Y:S01]  /*6e60*/  IMAD.WIDE.U32 R6, R241, R2.reuse, R214 ;  /* 0x00000002f1067225 */ /* 0x080fe200078e00d6 */
[----:B------:R-:W-:Y:S01]  /*6e70*/  ULDC.64 UR6, c[0x0][0x470] ;  /* 0x00011c0000067ab9 */ /* 0x000fe20000000a00 */
[----:B------:R-:W-:Y:S02]  /*6e80*/  BSSY B0, `(.L_x_373) ;  /* 0x0000015000007945 */ /* 0x000fe40003800000 */
[----:B--2---:R-:W-:Y:S01]  /*6e90*/  IMAD R4, R229, R2, RZ ;  /* 0x00000002e5047224 */ /* 0x004fe200078e02ff */
[----:B------:R-:W-:Y:S01]  /*6ea0*/  IADD3 R8, P0, R12, R6, RZ ;  /* 0x000000060c087210 */ /* 0x000fe20007f1e0ff */
[----:B------:R-:W-:Y:S02]  /*6eb0*/  IMAD R236, R236, UR6, RZ ;  /* 0x00000006ecec7c24 */ /* 0x000fe4000f8e02ff */
[----:B------:R-:W-:-:S05]  /*6ec0*/  IMAD R4, R241, R3, R4 ;  /* 0x00000003f1047224 */ /* 0x000fca00078e0204 */
[----:B------:R-:W-:Y:S01]  /*6ed0*/  IADD3.X R9, R9, R7, R4, P0, !PT ;  /* 0x0000000709097210 */ /* 0x000fe200007fe404 */
        /* <DEDUP_REMOVED lines=15> */
.L_x_374:
[----:B------:R-:W-:Y:S05]  /*6fd0*/  BSYNC B0 ;  /* 0x0000000000007941 */ /* 0x000fea0003800000 */
.L_x_373:
        /* <DEDUP_REMOVED lines=14> */
.L_x_366:
[----:B------:R-:W-:Y:S05]  /*70c0*/  BSYNC B1 ;  /* 0x0000000000017941 */ /* 0x000fea0003800000 */
.L_x_349:
[----:B-1-3--:R-:W1:Y:S02]  /*70d0*/  LDC R3, c[0x0][0xc] ;  /* 0x00000300ff037b82 */ /* 0x00ae640000000800 */
[----:B-1----:R-:W-:-:S04]  /*70e0*/  IADD3 R216, R3, R216, RZ ;  /* 0x000000d803d87210 */ /* 0x002fc80007ffe0ff */
[----:B------:R-:W-:-:S13]  /*70f0*/  ISETP.GE.AND P0, PT, R216, UR14, PT ;  /* 0x0000000ed8007c0c */ /* 0x000fda000bf06270 */
[----:B------:R-:W-:Y:S05]  /*7100*/  @P0 BRA `(.L_x_375) ;  /* 0x0000000000040947 */ /* 0x000fea0003800000 */
[----:B------:R-:W-:Y:S05]  /*7110*/  BRA `(.L_x_376) ;  /* 0xffffff9800047947 */ /* 0x000fea000383ffff */
.L_x_375:
[----:B------:R-:W-:Y:S05]  /*7120*/  EXIT ;  /* 0x000000000000794d */ /* 0x000fea0003800000 */
.L_x_377:
        /* <DEDUP_REMOVED lines=13> */
.L_x_1590:


//--------------------- .text._ZN5flash44flash_bwd_dq_dk_dv_loop_seqk_parallel_kernelI23Flash_bwd_kernel_traitsILi192ELi64ELi64ELi8ELi4ELi2ELi2ELb0ELb0EN7cutlass6half_tE19Flash_kernel_traitsILi192ELi64ELi64ELi8ES3_EELb0ELb0ELb0ELb1ELb0ELb0ELb0EEEvNS_16Flash_bwd_paramsE --------------------------
	.section	.text._ZN5flash44flash_bwd_dq_dk_dv_loop_seqk_parallel_kernelI23Flash_bwd_kernel_traitsILi192ELi64ELi64ELi8ELi4ELi2ELi2ELb0ELb0EN7cutlass6half_tE19Flash_kernel_traitsILi192ELi64ELi64ELi8ES3_EELb0ELb0ELb0ELb1ELb0ELb0ELb0EEEvNS_16Flash_bwd_paramsE,"ax",@progbits
	.align	128
        .global         _ZN5flash44flash_bwd_dq_dk_dv_loop_seqk_parallel_kernelI23Flash_bwd_kernel_traitsILi192ELi64ELi64ELi8ELi4ELi2ELi2ELb0ELb0EN7cutlass6half_tE19Flash_kernel_traitsILi192ELi64ELi64ELi8ES3_EELb0ELb0ELb0ELb1ELb0ELb0ELb0EEEvNS_16Flash_bwd_paramsE
        .type           _ZN5flash44flash_bwd_dq_dk_dv_loop_seqk_parallel_kernelI23Flash_bwd_kernel_traitsILi192ELi64ELi64ELi8ELi4ELi2ELi2ELb0ELb0EN7cutlass6half_tE19Flash_kernel_traitsILi192ELi64ELi64ELi8ES3_EELb0ELb0ELb0ELb1ELb0ELb0ELb0EEEvNS_16Flash_bwd_paramsE,@function
        .size           _ZN5flash44flash_bwd_dq_dk_dv_loop_seqk_parallel_kernelI23Flash_bwd_kernel_traitsILi192ELi64ELi64ELi8ELi4ELi2ELi2ELb0ELb0EN7cutlass6half_tE19Flash_kernel_traitsILi192ELi64ELi64ELi8ES3_EELb0ELb0ELb0ELb1ELb0ELb0ELb0EEEvNS_16Flash_bwd_paramsE,(.L_x_1591 - _ZN5flash44flash_bwd_dq_dk_dv_loop_seqk_parallel_kernelI23Flash_bwd_kernel_traitsILi192ELi64ELi64ELi8ELi4ELi2ELi2ELb0ELb0EN7cutlass6half_tE19Flash_kernel_traitsILi192ELi64ELi64ELi8ES3_EELb0ELb0ELb0ELb1ELb0ELb0ELb0EEEvNS_16Flash_bwd_paramsE)
        .other          _ZN5flash44flash_bwd_dq_dk_dv_loop_seqk_parallel_kernelI23Flash_bwd_kernel_traitsILi192ELi64ELi64ELi8ELi4ELi2ELi2ELb0ELb0EN7cutlass6half_tE19Flash_kernel_traitsILi192ELi64ELi64ELi8ES3_EELb0ELb0ELb0ELb1ELb0ELb0ELb0EEEvNS_16Flash_bwd_paramsE,@"STO_CUDA_ENTRY STV_DEFAULT"
_ZN5flash44flash_bwd_dq_dk_dv_loop_seqk_parallel_kernelI23Flash_bwd_kernel_traitsILi192ELi64ELi64ELi8ELi4ELi2ELi2ELb0ELb0EN7cutlass6half_tE19Flash_kernel_traitsILi192ELi64ELi64ELi8ES3_EELb0ELb0ELb0ELb1ELb0ELb0ELb0EEEvNS_16Flash_bwd_paramsE:
.text._ZN5flash44flash_bwd_dq_dk_dv_loop_seqk_parallel_kernelI23Flash_bwd_kernel_traitsILi192ELi64ELi64ELi8ELi4ELi2ELi2ELb0ELb0EN7cutlass6half_tE19Flash_kernel_traitsILi192ELi64ELi64ELi8ES3_EELb0ELb0ELb0ELb1ELb0ELb0ELb0EEEvNS_16Flash_bwd_paramsE:
        /* <DEDUP_REMOVED lines=25> */
[----:B------:R-:W-:Y:S02]  /*0190*/  LEA.HI R15, R9, R6, RZ, 0x3 ;  /* 0x00000006090f7211 */ /* 0x000fe400078f18ff */
[--C-:B------:R-:W-:Y:S02]  /*01a0*/  SHF.R.S32.HI R10, RZ, 0x2, R7.reuse ;  /* 0x00000002ff0a7819 */ /* 0x100fe40000011407 */
[----:B------:R-:W-:Y:S02]  /*01b0*/  SHF.R.S32.HI R4, RZ, 0x1f, R7 ;  /* 0x0000001fff047819 */ /* 0x000fe40000011407 */
[----:B------:R-:W-:Y:S02]  /*01c0*/  LOP3.LUT R3, R15, 0xfffffff8, RZ, 0xc0, !PT ;  /* 0xfffffff80f037812 */ /* 0x000fe400078ec0ff */
[----:B------:R-:W-:-:S02]  /*01d0*/  SHF.R.S32.HI R204, RZ, 0x3, R15 ;  /* 0x00000003ffcc7819 */ /* 0x000fc4000001140f */
[----:B------:R-:W-:Y:S01]  /*01e0*/  LEA.HI R4, R4, R10, RZ, 0x3 ;  /* 0x0000000a04047211 */ /* 0x000fe200078f18ff */
[----:B------:R-:W-:Y:S01]  /*01f0*/  IMAD.IADD R3, R6, 0x1, -R3 ;  /* 0x0000000106037824 */ /* 0x000fe200078e0a03 */
[----:B------:R-:W-:Y:S01]  /*0200*/  LEA.HI R14, R9, R6, RZ, 0x4 ;  /* 0x00000006090e7211 */ /* 0x000fe200078f20ff */
[----:B------:R-:W-:Y:S01]  /*0210*/  IMAD.SHL.U32 R203, R204, 0x40, RZ ;  /* 0x00000040cccb7824 */ /* 0x000fe200078e00ff */
[----:B------:R-:W-:Y:S01]  /*0220*/  LOP3.LUT R4, R4, 0xfffffff8, RZ, 0xc0, !PT ;  /* 0xfffffff804047812 */ /* 0x000fe200078ec0ff */
[----:B------:R-:W-:Y:S01]  /*0230*/  IMAD.SHL.U32 R206, R3, 0x8, RZ ;  /* 0x0000000803ce7824 */ /* 0x000fe200078e00ff */
[----:B------:R-:W-:Y:S02]  /*0240*/  SHF.R.S32.HI R2, RZ, 0x4, R14 ;  /* 0x00000004ff027819 */ /* 0x000fe4000001140e */
[----:B------:R-:W-:Y:S01]  /*0250*/  LOP3.LUT R203, R203, 0x1c0, RZ, 0xc0, !PT ;  /* 0x000001c0cbcb7812 */ /* 0x000fe200078ec0ff */
[----:B------:R-:W-:Y:S01]  /*0260*/  IMAD.IADD R4, R10, 0x1, -R4 ;  /* 0x000000010a047824 */ /* 0x000fe200078e0a04 */
[----:B------:R-:W-:Y:S01]  /*0270*/  LEA.HI R0, R14, R2, RZ, 0x1 ;  /* 0x000000020e007211 */ /* 0x000fe200078f08ff */
[----:B------:R-:W-:Y:S01]  /*0280*/  IMAD.SHL.U32 R10, R3, 0x40, RZ ;  /* 0x00000040030a7824 */ /* 0x000fe200078e00ff */
[----:B------:R-:W-:Y:S01]  /*0290*/  LOP3.LUT R5, R203, 0x38, R206, 0xf8, !PT ;  /* 0x00000038cb057812 */ /* 0x000fe200078ef8ce */
[C---:B------:R-:W-:Y:S01]  /*02a0*/  VIADD R210, R206.reuse, 0x40 ;  /* 0x00000040ced27836 */ /* 0x040fe20000000000 */
[----:B------:R-:W-:Y:S01]  /*02b0*/  LEA.HI R8, R9, R6, RZ, 0x5 ;  /* 0x0000000609087211 */ /* 0x000fe200078f28ff */
[----:B------:R-:W-:Y:S01]  /*02c0*/  VIADD R209, R206, 0x80 ;  /* 0x00000080ced17836 */ /* 0x000fe20000000000 */
[----:B------:R-:W-:-:S02]  /*02d0*/  SHF.R.U32.HI R203, RZ, 0x3, R203 ;  /* 0x00000003ffcb7819 */ /* 0x000fc400000116cb */
[----:B------:R-:W-:Y:S02]  /*02e0*/  LOP3.LUT R14, R14, 0xfffffff0, RZ, 0xc0, !PT ;  /* 0xfffffff00e0e7812 */ /* 0x000fe400078ec0ff */
[----:B------:R-:W-:Y:S02]  /*02f0*/  LOP3.LUT R0, R0, 0xfffffffe, RZ, 0xc0, !PT ;  /* 0xfffffffe00007812 */ /* 0x000fe400078ec0ff */
[----:B------:R-:W-:Y:S01]  /*0300*/  LOP3.LUT R12, R4, 0x1, RZ, 0xc0, !PT ;  /* 0x00000001040c7812 */ /* 0x000fe200078ec0ff */
[----:B------:R-:W-:Y:S01]  /*0310*/  IMAD.IADD R14, R6, 0x1, -R14 ;  /* 0x00000001060e7824 */ /* 0x000fe200078e0a0e */
[----:B------:R-:W-:Y:S01]  /*0320*/  LEA.HI R216, R9, R6, RZ, 0x6 ;  /* 0x0000000609d87211 */ /* 0x000fe200078f30ff */
[----:B------:R-:W-:Y:S01]  /*0330*/  IMAD.IADD R0, R2, 0x1, -R0 ;  /* 0x0000000102007824 */ /* 0x000fe200078e0a00 */
[----:B------:R-:W-:Y:S02]  /*0340*/  SHF.R.S32.HI R202, RZ, 0x5, R8 ;  /* 0x00000005ffca7819 */ /* 0x000fe40000011408 */
[----:B------:R-:W-:Y:S01]  /*0350*/  LOP3.LUT R203, R5, R203, RZ, 0x3c, !PT ;  /* 0x000000cb05cb7212 */ /* 0x000fe200078e3cff */
[C---:B------:R-:W-:Y:S01]  /*0360*/  IMAD.SHL.U32 R11, R0.reuse, 0x200, RZ ;  /* 0x00000200000b7824 */ /* 0x040fe200078e00ff */
[C---:B------:R-:W-:Y:S01]  /*0370*/  LOP3.LUT P4, RZ, R3.reuse, 0x4, RZ, 0xc0, !PT ;  /* 0x0000000403ff7812 */ /* 0x040fe2000788c0ff */
[----:B------:R-:W-:Y:S01]  /*0380*/  IMAD.SHL.U32 R195, R0, 0x20, RZ ;  /* 0x0000002000c37824 */ /* 0x000fe200078e00ff */
[----:B------:R-:W-:-:S02]  /*0390*/  LOP3.LUT P3, RZ, R3, 0x2, RZ, 0xc0, !PT ;  /* 0x0000000203ff7812 */ /* 0x000fc4000786c0ff */
[----:B------:R-:W-:Y:S02]  /*03a0*/  LEA.HI R5, R9, R6, RZ, 0x7 ;  /* 0x0000000609057211 */ /* 0x000fe400078f38ff */
[----:B------:R-:W-:Y:S02]  /*03b0*/  ISETP.NE.U32.AND P0, PT, R12, 0x1, PT ;  /* 0x000000010c00780c */ /* 0x000fe40003f05070 */
[----:B------:R-:W-:Y:S02]  /*03c0*/  SHF.R.S32.HI R216, RZ, 0x6, R216 ;  /* 0x00000006ffd87819 */ /* 0x000fe400000114d8 */
[CC--:B------:R-:W-:Y:S02]  /*03d0*/  LEA.HI R2, R8.reuse, R202.reuse, RZ, 0x1 ;  /* 0x000000ca08027211 */ /* 0x0c0fe400078f08ff */
[----:B------:R-:W-:Y:S01]  /*03e0*/  LOP3.LUT R201, R8, 0xffffffe0, RZ, 0xc0, !PT ;  /* 0xffffffe008c97812 */ /* 0x000fe200078ec0ff */
[C---:B------:R-:W-:Y:S01]  /*03f0*/  IMAD R203, R216.reuse, 0x200, R203 ;  /* 0x00000200d8cb7824 */ /* 0x040fe200078e02cb */
[----:B------:R-:W-:Y:S01]  /*0400*/  LOP3.LUT R7, R7, 0x7ffffffc, RZ, 0xc0, !PT ;  /* 0x7ffffffc07077812 */ /* 0x000fe200078ec0ff */
[----:B------:R-:W-:Y:S01]  /*0410*/  IMAD.SHL.U32 R216, R216, 0x8, RZ ;  /* 0x00000008d8d87824 */ /* 0x000fe200078e00ff */
[----:B------:R-:W-:Y:S01]  /*0420*/  SHF.R.S32.HI R196, RZ, 0x1f, R8 ;  /* 0x0000001fffc47819 */ /* 0x000fe20000011408 */
[C---:B------:R-:W-:Y:S01]  /*0430*/  IMAD.IADD R201, R6.reuse, 0x1, -R201 ;  /* 0x0000000106c97824 */ /* 0x040fe200078e0ac9 */
[----:B------:R-:W-:Y:S01]  /*0440*/  SHF.R.S32.HI R5, RZ, 0x7, R5 ;  /* 0x00000007ff057819 */ /* 0x000fe20000011405 */
[----:B------:R-:W-:Y:S01]  /*0450*/  IMAD.IADD R7, R6, 0x1, -R7 ;  /* 0x0000000106077824 */ /* 0x000fe200078e0a07 */
[C---:B------:R-:W-:Y:S01]  /*0460*/  R2P PR, R4.reuse, 0x6 ;  /* 0x0000000604007804 */ /* 0x040fe20000000000 */
[----:B------:R-:W-:Y:S01]  /*0470*/  IMAD.SHL.U32 R4, R4, 0x40, RZ ;  /* 0x0000004004047824 */ /* 0x000fe200078e00ff */
[----:B------:R-:W-:Y:S01]  /*0480*/  SHF.R.S32.HI R3, RZ, 0x1f, R14 ;  /* 0x0000001fff037819 */ /* 0x000fe2000001140e */
[C---:B------:R-:W-:Y:S01]  /*0490*/  IMAD R13, R5.reuse, 0x800, R11 ;  /* 0x00000800050d7824 */ /* 0x040fe200078e020b */
[----:B------:R-:W-:Y:S01]  /*04a0*/  LOP3.LUT R2, R2, 0xfffffffe, RZ, 0xc0, !PT ;  /* 0xfffffffe02027812 */ /* 0x000fe200078ec0ff */
[----:B------:R-:W-:Y:S01]  /*04b0*/  IMAD.SHL.U32 R6, R5, 0x20, RZ ;  /* 0x0000002005067824 */ /* 0x000fe200078e00ff */
[----:B------:R-:W-:-:S02]  /*04c0*/  LEA.HI R196, R196, R202, RZ, 0x2 ;  /* 0x000000cac4c47211 */ /* 0x000fc400078f10ff */
[----:B------:R-:W-:Y:S01]  /*04d0*/  LEA.HI R3, R3, R14, RZ, 0x3 ;  /* 0x0000000e03037211 */ /* 0x000fe200078f18ff */
[----:B------:R-:W-:Y:S01]  /*04e0*/  IMAD.IADD R2, R202, 0x1, -R2 ;  /* 0x00000001ca027824 */ /* 0x000fe200078e0a02 */
[----:B------:R-:W-:Y:S01]  /*04f0*/  LOP3.LUT R5, R4, 0x1c0, RZ, 0xc0, !PT ;  /* 0x000001c004057812 */ /* 0x000fe200078ec0ff */
[----:B------:R-:W-:Y:S01]  /*0500*/  IMAD.SHL.U32 R4, R7, 0x2, RZ ;  /* 0x0000000207047824 */ /* 0x000fe200078e00ff */
[----:B------:R-:W-:Y:S01]  /*0510*/  LOP3.LUT R196, R196, 0xfffffffc, RZ, 0xc0, !PT ;  /* 0xfffffffcc4c47812 */ /* 0x000fe200078ec0ff */
[----:B------:R-:W-:Y:S01]  /*0520*/  IMAD.SHL.U32 R190, R2, 0x10, RZ ;  /* 0x0000001002be7824 */ /* 0x000fe200078e00ff */
[----:B------:R-:W-:Y:S02]  /*0530*/  LOP3.LUT R200, R3, 0xfffffff8, RZ, 0xc0, !PT ;  /* 0xfffffff803c87812 */ /* 0x000fe400078ec0ff */
[----:B------:R-:W-:Y:S01]  /*0540*/  LOP3.LUT R216, R216, 0x18, RZ, 0xc0, !PT ;  /* 0x00000018d8d87812 */ /* 0x000fe200078ec0ff */
[----:B------:R-:W-:Y:S01]  /*0550*/  IMAD.IADD R196, R202, 0x1, -R196 ;  /* 0x00000001cac47824 */ /* 0x000fe200078e0ac4 */
[----:B------:R-:W-:Y:S01]  /*0560*/  LOP3.LUT R198, R6, 0x6, R198, 0xf8, !PT ;  /* 0x0000000606c67812 */ /* 0x000fe200078ef8c6 */
[----:B------:R-:W-:Y:S01]  /*0570*/  IMAD.IADD R200, R14, 0x1, -R200 ;  /* 0x000000010ec87824 */ /* 0x000fe200078e0ac8 */
[----:B------:R-:W-:Y:S01]  /*0580*/  SHF.R.U32.HI R217, RZ, 0x3, R5 ;  /* 0x00000003ffd97819 */ /* 0x000fe20000011605 */
[----:B------:R-:W-:Y:S01]  /*0590*/  IMAD R7, R196, 0x400, R4 ;  /* 0x00000400c4077824 */ /* 0x000fe200078e0204 */
[----:B------:R-:W-:Y:S01]  /*05a0*/  LOP3.LUT R6, R5, 0x20, R6, 0xf8, !PT ;  /* 0x0000002005067812 */ /* 0x000fe200078ef806 */
[----:B------:R-:W-:Y:S01]  /*05b0*/  IMAD R4, R2, 0x400, R4 ;  /* 0x0000040002047824 */ /* 0x000fe200078e0204 */
[----:B------:R-:W-:-:S02]  /*05c0*/  LOP3.LUT R10, R10, 0x1c0, RZ, 0xc0, !PT ;  /* 0x000001c00a0a7812 */ /* 0x000fc400078ec0ff */
[----:B------:R-:W-:Y:S02]  /*05d0*/  LOP3.LUT R195, R216, 0x20, R195, 0xf8, !PT ;  /* 0x00000020d8c37812 */ /* 0x000fe400078ef8c3 */
[----:B------:R-:W-:Y:S01]  /*05e0*/  LOP3.LUT R216, R217, R5, R216, 0x1e, !PT ;  /* 0x00000005d9d87212 */ /* 0x000fe200078e1ed8 */
[----:B------:R-:W-:Y:S01]  /*05f0*/  IMAD.SHL.U32 R5, R200, 0x40, RZ ;  /* 0x00000040c8057824 */ /* 0x000fe200078e00ff */
[----:B------:R-:W-:Y:S02]  /*0600*/  LOP3.LUT R217, R6, R217, RZ, 0x3c, !PT ;  /* 0x000000d906d97212 */ /* 0x000fe400078e3cff */
[----:B------:R-:W-:Y:S01]  /*0610*/  LOP3.LUT R194, R10, 0x8, R15, 0xf8, !PT ;  /* 0x000000080ac27812 */ /* 0x000fe200078ef80f */
[----:B------:R-:W-:Y:S01]  /*0620*/  IMAD.IADD R216, R4, 0x1, R216 ;  /* 0x0000000104d87824 */ /* 0x000fe200078e02d8 */
[----:B------:R-:W-:Y:S01]  /*0630*/  LOP3.LUT R190, R10, 0x10, R190, 0xf8, !PT ;  /* 0x000000100abe7812 */ /* 0x000fe200078ef8be */
[----:B------:R-:W-:Y:S01]  /*0640*/  IMAD.IADD R217, R7, 0x1, R217 ;  /* 0x0000000107d97824 */ /* 0x000fe200078e02d9 */
[----:B------:R-:W-:Y:S01]  /*0650*/  SHF.R.U32.HI R10, RZ, 0x3, R10 ;  /* 0x00000003ff0a7819 */ /* 0x000fe2000001160a */
[----:B------:R-:W-:Y:S01]  /*0660*/  IMAD.SHL.U32 R7, R0, 0x8, RZ ;  /* 0x0000000800077824 */ /* 0x000fe200078e00ff */
[----:B------:R-:W-:-:S02]  /*0670*/  SHF.R.S32.HI R6, RZ, 0x1f, R201 ;  /* 0x0000001fff067819 */ /* 0x000fc400000114c9 */
[----:B------:R-:W-:Y:S02]  /*0680*/  LOP3.LUT R194, R194, R10, RZ, 0x3c, !PT ;  /* 0x0000000ac2c27212 */ /* 0x000fe400078e3cff */
[----:B------:R-:W-:Y:S01]  /*0690*/  LEA.HI R0, R6, R201, RZ, 0x2 ;  /* 0x000000c906007211 */ /* 0x000fe200078f10ff */
[----:B------:R-:W-:Y:S01]  /*06a0*/  IMAD.SHL.U32 R6, R3, 0x40, RZ ;  /* 0x0000004003067824 */ /* 0x000fe200078e00ff */
[----:B------:R-:W-:Y:S01]  /*06b0*/  LOP3.LUT R5, R5, 0x1c0, RZ, 0xc0, !PT ;  /* 0x000001c005057812 */ /* 0x000fe200078ec0ff */
[----:B------:R-:W-:Y:S01]  /*06c0*/  IMAD.IADD R194, R13, 0x1, R194 ;  /* 0x000000010dc27824 */ /* 0x000fe200078e02c2 */
[----:B------:R-:W-:Y:S02]  /*06d0*/  SHF.R.S32.HI R199, RZ, 0x2, R0 ;  /* 0x00000002ffc77819 */ /* 0x000fe40000011400 */
[----:B------:R-:W-:Y:S01]  /*06e0*/  SHF.R.U32.HI R189, RZ, 0x3, R5 ;  /* 0x00000003ffbd7819 */ /* 0x000fe20000011605 */
[----:B------:R-:W-:Y:S01]  /*06f0*/  IMAD.SHL.U32 R194, R194, 0x2, RZ ;  /* 0x00000002c2c27824 */ /* 0x000fe200078e00ff */
[----:B------:R-:W-:Y:S01]  /*0700*/  LOP3.LUT R3, R5, 0x8, R7, 0xf8, !PT ;  /* 0x0000000805037812 */ /* 0x000fe200078ef807 */
[----:B------:R-:W-:Y:S01]  /*0710*/  IMAD R199, R196, 0x10, R199 ;  /* 0x00000010c4c77824 */ /* 0x000fe200078e02c7 */
[----:B------:R-:W-:Y:S01]  /*0720*/  LOP3.LUT R0, R6, 0xfffffe00, RZ, 0xc0, !PT ;  /* 0xfffffe0006007812 */ /* 0x000fe200078ec0ff */
[----:B------:R-:W-:Y:S01]  /*0730*/  VIADD R192, R194, UR6 ;  /* 0x00000006c2c07c36 */ /* 0x000fe20008000000 */
[----:B------:R-:W-:-:S02]  /*0740*/  LOP3.LUT R190, R190, 0x8, R15, 0xf8, !PT ;  /* 0x00000008bebe7812 */ /* 0x000fc400078ef80f */
[----:B------:R-:W-:Y:S01]  /*0750*/  LOP3.LUT R195, R189, R195, R5, 0x1e, !PT ;  /* 0x000000c3bdc37212 */ /* 0x000fe200078e1e05 */
[--C-:B------:R-:W-:Y:S01]  /*0760*/  IMAD R196, R196, 0x400, R0.reuse ;  /* 0x00000400c4c47824 */ /* 0x100fe200078e0200 */
[----:B------:R-:W-:Y:S01]  /*0770*/  LOP3.LUT R189, R3, R189, RZ, 0x3c, !PT ;  /* 0x000000bd03bd7212 */ /* 0x000fe200078e3cff */
[----:B------:R-:W-:Y:S01]  /*0780*/  IMAD R2, R2, 0x400, R0 ;  /* 0x0000040002027824 */ /* 0x000fe200078e0200 */
[----:B------:R-:W-:Y:S02]  /*0790*/  LOP3.LUT R190, R11, R190, R10, 0xf6, !PT ;  /* 0x000000be0bbe7212 */ /* 0x000fe400078ef60a */
        /* <DEDUP_REMOVED lines=16> */
[----:B------:R-:W-:Y:S01]  /*08a0*/  SHF.R.S32.HI R205, RZ, 0x1f, R204 ;  /* 0x0000001fffcd7819 */ /* 0x000fe200000114cc */
[C---:B------:R-:W-:Y:S01]  /*08b0*/  VIADD R218, R216.reuse, 0x40 ;  /* 0x00000040d8da7836 */ /* 0x040fe20000000000 */
[----:B------:R-:W-:Y:S01]  /*08c0*/  LEA R213, R203, UR5, 0x1 ;  /* 0x00000005cbd57c11 */ /* 0x000fe2000f8e08ff */
[----:B------:R-:W-:Y:S01]  /*08d0*/  IMAD.IADD R191, R193, 0x1, R191 ;  /* 0x00000001c1bf7824 */ /* 0x000fe200078e02bf */
[----:B------:R-:W-:Y:S01]  /*08e0*/  SHF.L.U64.HI R212, R199, 0x2, R212 ;  /* 0x00000002c7d47819 */ /* 0x000fe200000102d4 */
[----:B------:R-:W-:Y:S01]  /*08f0*/  @P2 VIADD R218, R216, 0xffffffc0 ;  /* 0xffffffc0d8da2836 */ /* 0x000fe20000000000 */
[----:B------:R-:W-:Y:S01]  /*0900*/  LEA R189, R189, UR4, 0x1 ;  /* 0x00000004bdbd7c11 */ /* 0x000fe2000f8e08ff */
[----:B---34-:R-:W-:-:S07]  /*0910*/  IMAD.IADD R224, R224, 0x1, R219 ;  /* 0x00000001e0e07824 */ /* 0x018fce00078e02db */
.L_x_424:
[----:B------:R-:W1:Y:S01]  /*0920*/  LDC.64 R4, c[0x0][0x2f0] ;  /* 0x0000bc00ff047b82 */ /* 0x000e620000000a00 */
[C---:B------:R-:W-:Y:S01]  /*0930*/  IMAD.SHL.U32 R7, R208.reuse, 0x4, RZ ;  /* 0x00000004d0077824 */ /* 0x040fe200078e00ff */
[----:B--2---:R-:W-:Y:S01]  /*0940*/  SHF.R.S32.HI R15, RZ, 0x1f, R208 ;  /* 0x0000001fff0f7819 */ /* 0x004fe200000114d0 */
        /* <DEDUP_REMOVED lines=44> */
.L_x_378:
        /* <DEDUP_REMOVED lines=23> */
[----:B------:R-:W2:Y:S01]  /*0d80*/  LDC R22, c[0x0][0x270] ;  /* 0x00009c00ff167b82 */ /* 0x000ea20000000800 */
[----:B------:R-:W-:-:S04]  /*0d90*/  IMAD.WIDE.U32 R12, R208, R4, RZ ;  /* 0x00000004d00c7225 */ /* 0x000fc800078e00ff */
[C---:B------:R-:W-:Y:S01]  /*0da0*/  IMAD R5, R208.reuse, R5, R11 ;  /* 0x00000005d0057224 */ /* 0x040fe200078e020b */
[----:B----4-:R-:W-:Y:S02]  /*0db0*/  SHF.R.S32.HI R11, RZ, 0x1f, R29 ;  /* 0x0000001fff0b7819 */ /* 0x010fe4000001141d */
[----:B------:R-:W1:Y:S01]  /*0dc0*/  LDC.U8 R4, c[0x0][0x3d8] ;  /* 0x0000f600ff047b82 */ /* 0x000e620000000000 */
[----:B------:R-:W-:Y:S01]  /*0dd0*/  IMAD.WIDE.U32 R34, R208, R29, RZ ;  /* 0x0000001dd0227225 */ /* 0x000fe200078e00ff */
[----:B-----5:R-:W4:Y:S01]  /*0de0*/  MUFU.RCP R2, R2 ;  /* 0x0000000200027308 */ /* 0x020f220000001000 */
[----:B------:R-:W-:Y:S02]  /*0df0*/  IADD3 R27, R13, R5, RZ ;  /* 0x000000050d1b7210 */ /* 0x000fe40007ffe0ff */
[----:B------:R-:W-:-:S03]  /*0e00*/  @P1 IADD3 R5, R241, R242, RZ ;  /* 0x000000f2f1051210 */ /* 0x000fc60007ffe0ff */
[----:B------:R-:W5:Y:S01]  /*0e10*/  LDC R33, c[0x0][0x2c4] ;  /* 0x0000b100ff217b82 */ /* 0x000f620000000800 */
[----:B--2---:R-:W-:Y:S01]  /*0e20*/  IMAD.WIDE R40, R23, R22, RZ ;  /* 0x0000001617287225 */ /* 0x004fe200078e02ff */
[----:B----4-:R-:W-:-:S03]  /*0e30*/  IADD3 R2, R2, 0xffffffe, RZ ;  /* 0x0ffffffe02027810 */ /* 0x010fc60007ffe0ff */
[----:B------:R-:W-:Y:S01]  /*0e40*/  IMAD.WIDE.U32 R30, R40, R19, RZ ;  /* 0x00000013281e7225 */ /* 0x000fe200078e00ff */
[----:B------:R-:W2:Y:S03]  /*0e50*/  F2I.FTZ.U32.TRUNC.NTZ R3, R2 ;  /* 0x0000000200037305 */ /* 0x000ea6000021f000 */
        /* <DEDUP_REMOVED lines=8> */
[----:B------:R-:W4:Y:S03]  /*0ee0*/  @P1 LDC.64 R6, c[0x0][0x250] ;  /* 0x00009400ff061b82 */ /* 0x000f260000000a00 */
        /* <DEDUP_REMOVED lines=13> */
[----:B----4-:R-:W-:-:S02]  /*0fc0*/  @P1 IMAD R17, R5, R7, RZ ;  /* 0x0000000705111224 */ /* 0x010fc400078e02ff */
[----:B------:R-:W-:Y:S01]  /*0fd0*/  @P1 IMAD.WIDE.U32 R12, R5, R6, RZ ;  /* 0x00000006050c1225 */ /* 0x000fe200078e00ff */
[----:B------:R-:W-:-:S03]  /*0fe0*/  IADD3 R5, R35, R9, RZ ;  /* 0x0000000923057210 */ /* 0x000fc60007ffe0ff */
[----:B------:R-:W-:Y:S01]  /*0ff0*/  @P2 IMAD.IADD R27, R25, 0x1, R10 ;  /* 0x00000001191b2824 */ /* 0x000fe200078e020a */
[----:B------:R-:W-:Y:S01]  /*1000*/  @P3 IADD3 R16, R16, 0x1, RZ ;  /* 0x0000000110103810 */ /* 0x000fe20007ffe0ff */
[----:B------:R-:W2:Y:S01]  /*1010*/  @!P2 LDC.64 R10, c[0x0][0x418] ;  /* 0x00010600ff0aab82 */ /* 0x000ea20000000a00 */
[----:B-1----:R-:W-:Y:S01]  /*1020*/  ISETP.NE.AND P3, PT, R4, RZ, PT ;  /* 0x000000ff0400720c */ /* 0x002fe20003f65270 */
[C---:B------:R-:W-:Y:S01]  /*1030*/  IMAD R24, R40.reuse, R5, R24 ;  /* 0x0000000528187224 */ /* 0x040fe200078e0218 */
[----:B------:R-:W-:Y:S01]  /*1040*/  @P1 IADD3 R17, R13, R17, RZ ;  /* 0x000000110d111210 */ /* 0x000fe20007ffe0ff */
[----:B------:R-:W-:Y:S01]  /*1050*/  IMAD.WIDE.U32 R34, R40, R34, RZ ;  /* 0x0000002228227225 */ /* 0x000fe200078e00ff */
[----:B------:R-:W-:-:S03]  /*1060*/  @P1 MOV R18, R12 ;  /* 0x0000000c00121202 */ /* 0x000fc60000000f00 */
[----:B------:R-:W1:Y:S01]  /*1070*/  @P2 LDC.64 R12, c[0x0][0x420] ;  /* 0x00010800ff0c2b82 */ /* 0x000e620000000a00 */
[----:B------:R-:W-:Y:S01]  /*1080*/  IMAD R4, R41, R19, RZ ;  /* 0x0000001329047224 */ /* 0x000fe200078e02ff */
[----:B------:R-:W-:Y:S01]  /*1090*/  IADD3 R24, R35, R24, RZ ;  /* 0x0000001823187210 */ /* 0x000fe20007ffe0ff */
[----:B------:R-:W-:Y:S01]  /*10a0*/  @!P0 IMAD.MOV R16, RZ, RZ, -R16 ;  /* 0x000000ffff108224 */ /* 0x000fe200078e0a10 */
[----:B------:R-:W-:Y:S02]  /*10b0*/  @!P5 LOP3.LUT R16, RZ, R8, RZ, 0x33, !PT ;  /* 0x00000008ff10d212 */ /* 0x000fe400078e33ff */
[----:B------:R-:W-:Y:S01]  /*10c0*/  @P2 IADD3 R24, R31, R4, RZ ;  /* 0x000000041f182210 */ /* 0x000fe20007ffe0ff */
[----:B-----5:R-:W-:Y:S01]  /*10d0*/  @P3 IMAD R39, R208, R33, RZ ;  /* 0x00000021d0273224 */ /* 0x020fe200078e02ff */
[----:B------:R-:W3:Y:S01]  /*10e0*/  LDC.64 R4, c[0x0][0x488] ;  /* 0x00012200ff047b82 */ /* 0x000ee20000000a00 */
[----:B------:R-:W-:Y:S02]  /*10f0*/  SEL R25, R34, R30, !P2 ;  /* 0x0000001e22197207 */ /* 0x000fe40005000000 */
[----:B------:R-:W-:-:S02]  /*1100*/  SHF.L.U64.HI R35, R208, 0x7, R15 ;  /* 0x00000007d0237819 */ /* 0x000fc4000001020f */
[----:B------:R-:W-:Y:S02]  /*1110*/  IADD3 R38, P0, R26, R38, RZ ;  /* 0x000000261a267210 */ /* 0x000fe40007f1e0ff */
[----:B------:R-:W-:Y:S01]  /*1120*/  SEL R35, R35, RZ, P4 ;  /* 0x000000ff23237207 */ /* 0x000fe20002000000 */
[----:B------:R-:W4:Y:S01]  /*1130*/  @P3 LDC R32, c[0x0][0x2e4] ;  /* 0x0000b900ff203b82 */ /* 0x000f220000000800 */
[-C--:B--2---:R-:W-:Y:S01]  /*1140*/  @!P2 IMAD R31, R15, R10.reuse, RZ ;  /* 0x0000000a0f1fa224 */ /* 0x084fe200078e02ff */
[----:B------:R-:W-:Y:S01]  /*1150*/  SHF.R.S32.HI R30, RZ, 0x1f, R26 ;  /* 0x0000001fff1e7819 */ /* 0x000fe2000001141a */
[----:B------:R-:W-:-:S03]  /*1160*/  @!P2 IMAD.WIDE.U32 R42, R208, R10, RZ ;  /* 0x0000000ad02aa225 */ /* 0x000fc600078e00ff */
[----:B------:R-:W-:Y:S02]  /*1170*/  IADD3.X R35, R30, R35, RZ, P0, !PT ;  /* 0x000000231e237210 */ /* 0x000fe400007fe4ff */
[----:B------:R-:W2:Y:S01]  /*1180*/  @P1 LDC.64 R8, c[0x0][0x248] ;  /* 0x00009200ff081b82 */ /* 0x000ea20000000a00 */
[----:B-1----:R-:W-:-:S04]  /*1190*/  @P2 IMAD.WIDE.U32 R36, R19, R12, RZ ;  /* 0x0000000c13242225 */ /* 0x002fc800078e00ff */
[----:B------:R-:W-:Y:S02]  /*11a0*/  @!P2 IMAD R12, R208, R11, R31 ;  /* 0x0000000bd00ca224 */ /* 0x000fe400078e021f */
[-C--:B------:R-:W-:Y:S01]  /*11b0*/  IMAD R11, R41, R38.reuse, RZ ;  /* 0x00000026290b7224 */ /* 0x080fe200078e02ff */
[----:B------:R-:W1:Y:S01]  /*11c0*/  LDC.U8 R34, c[0x0][0x480] ;  /* 0x00012000ff227b82 */ /* 0x000e620000000000 */
[----:B------:R-:W-:Y:S01]  /*11d0*/  @P2 IMAD R31, R19, R13, R37 ;  /* 0x0000000d131f2224 */ /* 0x000fe200078e0225 */
[----:B------:R-:W-:Y:S01]  /*11e0*/  @P3 SEL R13, R39, R19, !P2 ;  /* 0x00000013270d3207 */ /* 0x000fe20005000000 */
[----:B------:R-:W-:Y:S01]  /*11f0*/  IMAD.WIDE.U32 R38, R40, R38, RZ ;  /* 0x0000002628267225 */ /* 0x000fe200078e00ff */
[----:B------:R-:W-:-:S03]  /*1200*/  @!P2 IADD3 R31, R43, R12, RZ ;  /* 0x0000000c2b1fa210 */ /* 0x000fc60007ffe0ff */
[----:B------:R-:W-:Y:S02]  /*1210*/  IMAD R11, R40, R35, R11 ;  /* 0x00000023280b7224 */ /* 0x000fe400078e020b */
[----:B---3--:R-:W-:-:S04]  /*1220*/  IMAD.WIDE.U32 R40, R20, R4, RZ ;  /* 0x0000000414287225 */ /* 0x008fc800078e00ff */
[----:B------:R-:W-:Y:S02]  /*1230*/  @P1 IMAD.IADD R4, R241, 0x1, R242 ;  /* 0x00000001f1041824 */ /* 0x000fe400078e02f2 */
[----:B------:R-:W-:Y:S01]  /*1240*/  @P2 IMAD.MOV.U32 R10, RZ, RZ, R36 ;  /* 0x000000ffff0a2224 */ /* 0x000fe200078e0024 */
[----:B------:R-:W-:Y:S01]  /*1250*/  @!P2 MOV R10, R42 ;  /* 0x0000002a000aa202 */ /* 0x000fe20000000f00 */
[----:B----4-:R-:W-:Y:S02]  /*1260*/  @P3 IMAD R32, R214, R32, R13 ;  /* 0x00000020d6203224 */ /* 0x010fe400078e020d */
[----:B------:R-:W-:Y:S02]  /*1270*/  @!P3 IMAD R12, R208, R22, R214 ;  /* 0x00000016d00cb224 */ /* 0x000fe400078e02d6 */
[----:B------:R-:W-:Y:S02]  /*1280*/  IMAD R5, R20, R5, R41 ;  /* 0x0000000514057224 */ /* 0x000fe400078e0229 */
[----:B------:R-:W-:Y:S01]  /*1290*/  IMAD R36, R214, R23, RZ ;  /* 0x00000017d6247224 */ /* 0x000fe200078e02ff */
[----:B-1----:R-:W-:Y:S01]  /*12a0*/  ISETP.NE.AND P0, PT, R34, RZ, PT ;  /* 0x000000ff2200720c */ /* 0x002fe20003f05270 */
[----:B--2---:R-:W-:-:S02]  /*12b0*/  @P1 IMAD R13, R4, R9, RZ ;  /* 0x00000009040d1224 */ /* 0x004fc400078e02ff */
[----:B------:R-:W-:Y:S01]  /*12c0*/  @P1 IMAD.WIDE.U32 R42, R4, R8, RZ ;  /* 0x00000008042a1225 */ /* 0x000fe200078e00ff */
[----:B------:R-:W-:Y:S02]  /*12d0*/  SEL R34, R40, RZ, P0 ;  /* 0x000000ff28227207 */ /* 0x000fe40000000000 */
[----:B------:R-:W-:Y:S01]  /*12e0*/  SHF.R.S32.HI R35, RZ, 0x1f, R36 ;  /* 0x0000001fff237819 */ /* 0x000fe20000011424 */
[----:B------:R-:W-:Y:S01]  /*12f0*/  @!P3 IMAD R32, R12, R33, RZ ;  /* 0x000000210c20b224 */ /* 0x000fe200078e02ff */
[----:B------:R-:W-:Y:S02]  /*1300*/  SHF.R.S32.HI R12, RZ, 0x1f, R14 ;  /* 0x0000001fff0c7819 */ /* 0x000fe4000001140e */
        /* <DEDUP_REMOVED lines=16> */
.L_x_380:
        /* <DEDUP_REMOVED lines=13> */
.L_x_381:
        /* <DEDUP_REMOVED lines=10> */
.L_x_382:
[----:B------:R-:W-:-:S04]  /*1580*/  IMAD R4, R208, R22, R214 ;  /* 0x00000016d0047224 */ /* 0x000fc800078e02d6 */
[----:B------:R-:W-:-:S07]  /*1590*/  IMAD R29, R4, R29, RZ ;  /* 0x0000001d041d7224 */ /* 0x000fce00078e02ff */
.L_x_383:
[----:B------:R-:W1:Y:S01]  /*15a0*/  LDC.64 R4, c[0x0][0x420] ;  /* 0x00010800ff047b82 */ /* 0x000e620000000a00 */
[----:B------:R-:W-:Y:S01]  /*15b0*/  IMAD R22, R23, R22, RZ ;  /* 0x0000001617167224 */ /* 0x000fe200078e02ff */
[----:B------:R-:W-:Y:S01]  /*15c0*/  SHF.R.S32.HI R207, RZ, 0x1f, R206 ;  /* 0x0000001fffcf7819 */ /* 0x000fe200000114ce */
[----:B------:R-:W-:Y:S01]  /*15d0*/  ULDC.64 UR6, c[0x0][0x428] ;  /* 0x00010a0000067ab9 */ /* 0x000fe20000000a00 */
[C---:B------:R-:W-:Y:S01]  /*15e0*/  IMAD.IADD R29, R26.reuse, 0x1, R29 ;  /* 0x000000011a1d7824 */ /* 0x040fe200078e021d */
[----:B------:R-:W-:Y:S01]  /*15f0*/  IADD3 R32, R26, R32, RZ ;  /* 0x000000201a207210 */ /* 0x000fe20007ffe0ff */
[----:B------:R-:W-:Y:S01]  /*1600*/  IMAD.SHL.U32 R19, R22, 0x40, RZ ;  /* 0x0000004016137824 */ /* 0x000fe200078e00ff */
[----:B------:R-:W-:Y:S01]  /*1610*/  ULDC.64 UR8, c[0x0][0x258] ;  /* 0x0000960000087ab9 */ /* 0x000fe20000000a00 */
[----:B------:R-:W-:Y:S01]  /*1620*/  IMAD R23, R202, R22, R201 ;  /* 0x00000016ca177224 */ /* 0x000fe200078e02c9 */
[----:B------:R-:W-:Y:S01]  /*1630*/  BSSY B1, `(.L_x_379) ;  /* 0x0000741000017945 */ /* 0x000fe20003800000 */
[----:B------:R-:W-:-:S02]  /*1640*/  LEA.HI.SX32 R21, R21, 0xffffffff, 0x1a ;  /* 0xffffffff15157811 */ /* 0x000fc400078fd2ff */
[----:B------:R-:W-:Y:S02]  /*1650*/  IADD3 R36, P2, P1, R38, R19, R36 ;  /* 0x0000001326247210 */ /* 0x000fe4000795e024 */
[----:B------:R-:W-:Y:S02]  /*1660*/  IADD3 R38, P3, R206, R10, RZ ;  /* 0x0000000ace267210 */ /* 0x000fe40007f7e0ff */
[----:B------:R-:W-:Y:S02]  /*1670*/  SHF.R.S32.HI R19, RZ, 0x1f, R19 ;  /* 0x0000001fff137819 */ /* 0x000fe40000011413 */
[----:B------:R-:W-:Y:S02]  /*1680*/  IADD3.X R39, R207, R31, RZ, P3, !PT ;  /* 0x0000001fcf277210 */ /* 0x000fe40001ffe4ff */
[----:B------:R-:W-:Y:S02]  /*1690*/  IADD3 R10, P3, R204, R26, RZ ;  /* 0x0000001acc0a7210 */ /* 0x000fe40007f7e0ff */
[----:B------:R-:W-:Y:S01]  /*16a0*/  IADD3.X R19, R37, R19, R35, P2, P1 ;  /* 0x0000001325137210 */ /* 0x000fe200017e2423 */
[----:B-1----:R-:W-:Y:S01]  /*16b0*/  IMAD R31, R30, R4, RZ ;  /* 0x000000041e1f7224 */ /* 0x002fe200078e02ff */
[----:B------:R-:W-:Y:S01]  /*16c0*/  IADD3 R25, P2, P1, R34, R36, R25 ;  /* 0x0000002422197210 */ /* 0x000fe2000795e019 */
[C---:B------:R-:W-:Y:S01]  /*16d0*/  IMAD.WIDE.U32 R38, R26.reuse, R4, R38 ;  /* 0x000000041a267225 */ /* 0x040fe200078e0026 */
[----:B------:R-:W1:Y:S02]  /*16e0*/  LDC.64 R34, c[0x0][0x478] ;  /* 0x00011e00ff227b82 */ /* 0x000e640000000a00 */
[----:B------:R-:W-:Y:S01]  /*16f0*/  IADD3.X R19, R33, R19, R24, P2, P1 ;  /* 0x0000001321137210 */ /* 0x000fe200017e2418 */
[----:B------:R-:W-:Y:S01]  /*1700*/  IMAD R22, R26, R5, R31 ;  /* 0x000000051a167224 */ /* 0x000fe200078e021f */
[----:B------:R-:W-:Y:S01]  /*1710*/  IADD3 R25, P1, R23, R25, RZ ;  /* 0x0000001917197210 */ /* 0x000fe20007f3e0ff */
[----:B------:R-:W-:Y:S01]  /*1720*/  IMAD.X R30, R205, 0x1, R30, P3 ;  /* 0x00000001cd1e7824 */ /* 0x000fe200018e061e */
[----:B------:R-:W-:Y:S01]  /*1730*/  ISETP.GE.AND P3, PT, R222, 0x1, PT ;  /* 0x00000001de00780c */ /* 0x000fe20003f66270 */
[----:B------:R-:W-:Y:S01]  /*1740*/  IMAD.WIDE.U32 R40, R10, R2, R206 ;  /* 0x000000020a287225 */ /* 0x000fe200078e00ce */
[----:B------:R-:W-:-:S02]  /*1750*/  IADD3 R39, R39, R22, RZ ;  /* 0x0000001627277210 */ /* 0x000fc40007ffe0ff */
[----:B------:R-:W-:Y:S01]  /*1760*/  LEA.HI.X.SX32 R23, R23, R19, 0x1, P1 ;  /* 0x0000001317177211 */ /* 0x000fe200008f0eff */
[----:B------:R-:W-:Y:S01]  /*1770*/  IMAD R22, R30, R2, RZ ;  /* 0x000000021e167224 */ /* 0x000fe200078e02ff */
[----:B------:R-:W-:Y:S01]  /*1780*/  IADD3 R26, P2, R28, R40, RZ ;  /* 0x000000281c1a7210 */ /* 0x000fe20007f5e0ff */
[----:B------:R-:W2:Y:S01]  /*1790*/  LDC.64 R30, c[0x0][0x2b0] ;  /* 0x0000ac00ff1e7b82 */ /* 0x000ea20000000a00 */
        /* <DEDUP_REMOVED lines=15> */
[----:B------:R-:W-:Y:S01]  /*1890*/  IMAD R22, R204, R5, R22 ;  /* 0x00000005cc167224 */ /* 0x000fe200078e0216 */
        /* <DEDUP_REMOVED lines=12> */
[C---:B------:R-:W-:Y:S02]  /*1960*/  VIADD R21, R204.reuse, 0x20 ;  /* 0x00000020cc157836 */ /* 0x040fe40000000000 */
        /* <DEDUP_REMOVED lines=31> */
.L_x_386:
[----:B------:R-:W-:Y:S05]  /*1b60*/  BSYNC B0 ;  /* 0x0000000000007941 */ /* 0x000fea0003800000 */
.L_x_385:
        /* <DEDUP_REMOVED lines=42> */
.L_x_388:
[----:B------:R-:W-:Y:S05]  /*1e10*/  BSYNC B0 ;  /* 0x0000000000007941 */ /* 0x000fea0003800000 */
.L_x_387:
        /* <DEDUP_REMOVED lines=16> */
.L_x_390:
        /* <DEDUP_REMOVED lines=29> */
.L_x_391:
[----:B------:R-:W-:Y:S05]  /*20f0*/  BSYNC B0 ;  /* 0x0000000000007941 */ /* 0x000fea0003800000 */
.L_x_389:
        /* <DEDUP_REMOVED lines=17> */
.L_x_393:
        /* <DEDUP_REMOVED lines=37> */
.L_x_394:
[----:B------:R-:W-:Y:S05]  /*2460*/  BSYNC B0 ;  /* 0x0000000000007941 */ /* 0x000fea0003800000 */
.L_x_392:
[----:B-1----:R-:W-:Y:S01]  /*2470*/  IMAD R2, R211, -0x40, R240 ;  /* 0xffffffc0d3027824 */ /* 0x002fe200078e02f0 */
[----:B------:R-:W-:Y:S01]  /*2480*/  ULDC.64 UR6, c[0x0][0x260] ;  /* 0x0000980000067ab9 */ /* 0x000fe20000000a00 */
[--C-:B------:R-:W-:Y:S01]  /*2490*/  IMAD.WIDE.U32 R4, R14, R8, R206.reuse ;  /* 0x000000080e047225 */ /* 0x100fe200078e00ce */
[----:B------:R-:W-:Y:S02]  /*24a0*/  BSSY B0, `(.L_x_395) ;  /* 0x0000037000007945 */ /* 0x000fe40003800000 */
[----:B------:R-:W-:Y:S01]  /*24b0*/  ISETP.GE.AND P6, PT, R204, R2, PT ;  /* 0x00000002cc00720c */ /* 0x000fe20003fc6270 */
[----:B------:R-:W-:Y:S01]  /*24c0*/  IMAD R3, R12, R8, RZ ;  /* 0x000000080c037224 */ /* 0x000fe200078e02ff */
[----:B------:R-:W-:Y:S01]  /*24d0*/  IADD3 R4, P0, R20, R4, RZ ;  /* 0x0000000414047210 */ /* 0x000fe20007f1e0ff */
[----:B------:R-:W-:Y:S01]  /*24e0*/  IMAD.WIDE.U32 R22, R14, R6, R206 ;  /* 0x000000060e167225 */ /* 0x000fe200078e00ce */
[----:B------:R-:W-:-:S03]  /*24f0*/  ISETP.GE.AND P5, PT, R21, R2, PT ;  /* 0x000000021500720c */ /* 0x000fc60003fa6270 */
[----:B------:R-:W-:Y:S02]  /*2500*/  IMAD R3, R14, R9, R3 ;  /* 0x000000090e037224 */ /* 0x000fe400078e0203 */
[----:B------:R-:W-:-:S03]  /*2510*/  IMAD R12, R12, R6, RZ ;  /* 0x000000060c0c7224 */ /* 0x000fc600078e02ff */
[----:B------:R-:W-:Y:S01]  /*2520*/  IADD3.X R5, R13, R5, R3, P0, !PT ;  /* 0x000000050d057210 */ /* 0x000fe200007fe403 */
[----:B------:R1:W-:Y:S01]  /*2530*/  @P6 STS.128 [R213+0x12000], RZ ;  /* 0x012000ffd5006388 */ /* 0x0003e20000000c00 */
[----:B------:R-:W-:Y:S01]  /*2540*/  IMAD R3, R11, UR6, RZ ;  /* 0x000000060b037c24 */ /* 0x000fe2000f8e02ff */
[----:B------:R-:W-:Y:S01]  /*2550*/  IADD3 R20, P0, R18, R22, RZ ;  /* 0x0000001612147210 */ /* 0x000fe20007f1e0ff */
[----:B------:R-:W-:Y:S01]  /*2560*/  IMAD R2, R14, R7, R12 ;  /* 0x000000070e027224 */ /* 0x000fe200078e020c */
[----:B------:R1:W-:Y:S01]  /*2570*/  @P6 STS.128 [R213+0x14000], RZ ;  /* 0x014000ffd5006388 */ /* 0x0003e20000000c00 */
[C---:B------:R-:W-:Y:S02]  /*2580*/  IMAD R3, R16.reuse, UR7, R3 ;  /* 0x0000000710037c24 */ /* 0x040fe4000f8e0203 */
[----:B------:R-:W-:Y:S01]  /*2590*/  IMAD.WIDE.U32 R18, R16, UR6, R4 ;  /* 0x0000000610127c25 */ /* 0x000fe2000f8e0004 */
[----:B------:R1:W-:Y:S01]  /*25a0*/  @P6 STS.128 [R213+0x16000], RZ ;  /* 0x016000ffd5006388 */ /* 0x0003e20000000c00 */
[----:B------:R-:W-:-:S03]  /*25b0*/  IADD3.X R21, R17, R23, R2, P0, !PT ;  /* 0x0000001711157210 */ /* 0x000fc600007fe402 */
        /* <DEDUP_REMOVED lines=37> */
.L_x_396:
[----:B------:R-:W-:Y:S05]  /*2810*/  BSYNC B0 ;  /* 0x0000000000007941 */ /* 0x000fea0003800000 */
.L_x_395:
        /* <DEDUP_REMOVED lines=41> */
.L_x_398:
[----:B------:R-:W-:Y:S05]  /*2ab0*/  BSYNC B0 ;  /* 0x0000000000007941 */ /* 0x000fea0003800000 */
.L_x_397:
[----:B------:R1:W-:Y:S01]  /*2ac0*/  @P6 STS.128 [R213+0x18000], RZ ;  /* 0x018000ffd5006388 */ /* 0x0003e20000000c00 */
[----:B------:R-:W-:Y:S01]  /*2ad0*/  ULDC.64 UR6, c[0x0][0x268] ;  /* 0x00009a0000067ab9 */ /* 0x000fe20000000a00 */
[----:B------:R-:W-:Y:S01]  /*2ae0*/  BSSY B0, `(.L_x_399) ;  /* 0x000002b000007945 */ /* 0x000fe20003800000 */
[----:B------:R-:W-:Y:S01]  /*2af0*/  IMAD R11, R11, UR6, RZ ;  /* 0x000000060b0b7c24 */ /* 0x000fe2000f8e02ff */
[----:B------:R1:W-:Y:S01]  /*2b00*/  @P6 STS.128 [R213+0x1a000], RZ ;  /* 0x01a000ffd5006388 */ /* 0x0003e20000000c00 */
[----:B------:R-:W-:-:S03]  /*2b10*/  IMAD.WIDE.U32 R20, R16, UR6, R20 ;  /* 0x0000000610147c25 */ /* 0x000fc6000f8e0014 */
[----:B------:R1:W-:Y:S01]  /*2b20*/  @P6 STS.128 [R213+0x1c000], RZ ;  /* 0x01c000ffd5006388 */ /* 0x0003e20000000c00 */
[----:B------:R-:W-:-:S05]  /*2b30*/  IMAD R8, R16, UR7, R11 ;  /* 0x0000000710087c24 */ /* 0x000fca000f8e020b */
        /* <DEDUP_REMOVED lines=12> */
[----:B-1----:R-:W1:Y:S01]  /*2c00*/  @!P4 LDC.64 R4, c[0x0][0x220] ;  /* 0x00008800ff04cb82 */ /* 0x002e620000000a00 */
        /* <DEDUP_REMOVED lines=24> */
.L_x_400:
[----:B------:R-:W-:Y:S05]  /*2d90*/  BSYNC B0 ;  /* 0x0000000000007941 */ /* 0x000fea0003800000 */
.L_x_399:
        /* <DEDUP_REMOVED lines=42> */
.L_x_402:
[----:B------:R-:W-:Y:S05]  /*3040*/  BSYNC B0 ;  /* 0x0000000000007941 */ /* 0x000fea0003800000 */
.L_x_401:
[----:B------:R-:W-:Y:S01]  /*3050*/  ULDC.64 UR6, c[0x0][0x3c8] ;  /* 0x0000f20000067ab9 */ /* 0x000fe20000000a00 */
[C---:B------:R-:W-:Y:S01]  /*3060*/  IMAD.SHL.U32 R229, R199.reuse, 0x4, RZ ;  /* 0x00000004c7e57824 */ /* 0x040fe200078e00ff */
[----:B------:R-:W-:Y:S01]  /*3070*/  ISETP.NE.U32.AND P2, PT, RZ, UR6, PT ;  /* 0x00000006ff007c0c */ /* 0x000fe2000bf45070 */
[----:B------:R-:W0:Y:S01]  /*3080*/  LDGDEPBAR ;  /* 0x00000000000079af */ /* 0x000e220000000000 */
[----:B------:R-:W-:Y:S01]  /*3090*/  ISETP.GE.AND P4, PT, R199, R10, PT ;  /* 0x0000000ac700720c */ /* 0x000fe20003f86270 */
[----:B------:R-:W-:Y:S01]  /*30a0*/  IMAD.MOV.U32 R236, RZ, RZ, 0x7f800000 ;  /* 0x7f800000ffec7424 */ /* 0x000fe200078e00ff */
[----:B------:R-:W-:Y:S01]  /*30b0*/  ISETP.NE.AND.EX P2, PT, RZ, UR7, PT, P2 ;  /* 0x00000007ff007c0c */ /* 0x000fe2000bf45320 */
[----:B------:R-:W-:Y:S01]  /*30c0*/  IMAD.MOV.U32 R237, RZ, RZ, 0x7f800000 ;  /* 0x7f800000ffed7424 */ /* 0x000fe200078e00ff */
[----:B------:R-:W2:Y:S01]  /*30d0*/  LDC R221, c[0x0][0x270] ;  /* 0x00009c00ffdd7b82 */ /* 0x000ea20000000800 */
[----:B------:R-:W-:Y:S01]  /*30e0*/  VIADD R14, R14, 0x40 ;  /* 0x000000400e0e7836 */ /* 0x000fe20000000000 */
[----:B------:R-:W-:-:S09]  /*30f0*/  ULDC UR4, c[0x0][0x2d0] ;  /* 0x0000b40000047ab9 */ /* 0x000fd20000000800 */
[----:B-1----:R-:W1:Y:S02]  /*3100*/  @P2 LDC.64 R2, c[0x0][0x3d0] ;  /* 0x0000f400ff022b82 */ /* 0x002e640000000a00 */
[-C--:B-1----:R-:W-:Y:S02]  /*3110*/  @P2 IMAD R15, R15, R2.reuse, RZ ;  /* 0x000000020f0f2224 */ /* 0x082fe400078e02ff */
[----:B------:R-:W-:-:S04]  /*3120*/  @P2 IMAD.WIDE.U32 R4, R208, R2, R214 ;  /* 0x00000002d0042225 */ /* 0x000fc800078e00d6 */
[----:B------:R-:W-:Y:S01]  /*3130*/  @P2 IMAD R3, R208, R3, R15 ;  /* 0x00000003d0032224 */ /* 0x000fe200078e020f */
[----:B------:R-:W-:Y:S01]  /*3140*/  @P2 LEA R2, P0, R4, UR6, 0x2 ;  /* 0x0000000604022c11 */ /* 0x000fe2000f8010ff */
[----:B------:R-:W-:Y:S02]  /*3150*/  VIADD R188, R195, 0x3000 ;  /* 0x00003000c3bc7836 */ /* 0x000fe40000000000 */
[----:B------:R-:W-:Y:S02]  /*3160*/  VIADD R187, R196, 0x3000 ;  /* 0x00003000c4bb7836 */ /* 0x000fe40000000000 */
[----:B------:R-:W-:Y:S02]  /*3170*/  IMAD.MOV.U32 R235, RZ, RZ, RZ ;  /* 0x000000ffffeb7224 */ /* 0x000fe400078e00ff */
[----:B------:R-:W-:Y:S02]  /*3180*/  @P2 IMAD.IADD R3, R5, 0x1, R3 ;  /* 0x0000000105032824 */ /* 0x000fe400078e0203 */
[----:B------:R-:W-:-:S02]  /*3190*/  IMAD.MOV.U32 R186, RZ, RZ, 0x20 ;  /* 0x00000020ffba7424 */ /* 0x000fc400078e00ff */
[----:B------:R-:W-:Y:S01]  /*31a0*/  IMAD R223, R211, 0x40, R198 ;  /* 0x00000040d3df7824 */ /* 0x000fe200078e02c6 */
[----:B------:R-:W-:Y:S01]  /*31b0*/  @P2 LEA.HI.X R3, R4, UR7, R3, 0x2, P0 ;  /* 0x0000000704032c11 */ /* 0x000fe200080f1403 */
[----:B------:R-:W-:Y:S01]  /*31c0*/  IMAD.MOV.U32 R185, RZ, RZ, 0x40 ;  /* 0x00000040ffb97424 */ /* 0x000fe200078e00ff */
[----:B------:R-:W-:Y:S01]  /*31d0*/  SEL R188, R188, R195, !P1 ;  /* 0x000000c3bcbc7207 */ /* 0x000fe20004800000 */
[----:B------:R-:W-:Y:S01]  /*31e0*/  IMAD.MOV.U32 R234, RZ, RZ, R238 ;  /* 0x000000ffffea7224 */ /* 0x000fe200078e00ee */
[----:B------:R-:W-:Y:S01]  /*31f0*/  SEL R187, R187, R196, !P1 ;  /* 0x000000c4bbbb7207 */ /* 0x000fe20004800000 */
[----:B------:R1:W3:Y:S01]  /*3200*/  @P2 LDG.E R2, desc[UR14][R2.64] ;  /* 0x0000000e02022981 */ /* 0x0002e2000c1e1900 */
[----:B------:R-:W-:Y:S02]  /*3210*/  IADD3 R4, P0, R229, R228, RZ ;  /* 0x000000e4e5047210 */ /* 0x000fe40007f1e0ff */
[----:B------:R-:W-:Y:S02]  /*3220*/  CS2R R142, SRZ ;  /* 0x00000000008e7805 */ /* 0x000fe4000001ff00 */
[----:B------:R-:W-:-:S02]  /*3230*/  IADD3 R222, -R222, R199, -R223 ;  /* 0x000000c7dede7210 */ /* 0x000fc40007ffe9df */
[----:B------:R-:W-:Y:S02]  /*3240*/  CS2R R140, SRZ ;  /* 0x00000000008c7805 */ /* 0x000fe4000001ff00 */
[----:B------:R-:W-:Y:S01]  /*3250*/  CS2R R146, SRZ ;  /* 0x0000000000927805 */ /* 0x000fe2000001ff00 */
[----:B------:R-:W-:Y:S01]  /*3260*/  IMAD.X R5, R212, 0x1, R227, P0 ;  /* 0x00000001d4057824 */ /* 0x000fe200000e06e3 */
[----:B------:R-:W-:Y:S02]  /*3270*/  CS2R R144, SRZ ;  /* 0x0000000000907805 */ /* 0x000fe4000001ff00 */
        /* <DEDUP_REMOVED lines=17> */
[----:B-1----:R-:W-:Y:S01]  /*3390*/  VIADD R3, R199, 0x8 ;  /* 0x00000008c7037836 */ /* 0x002fe20000000000 */
[----:B------:R-:W-:-:S02]  /*33a0*/  CS2R R106, SRZ ;  /* 0x00000000006a7805 */ /* 0x000fc4000001ff00 */
[----:B------:R-:W-:Y:S02]  /*33b0*/  CS2R R104, SRZ ;  /* 0x0000000000687805 */ /* 0x000fe4000001ff00 */
[----:B------:R-:W-:Y:S02]  /*33c0*/  CS2R R102, SRZ ;  /* 0x0000000000667805 */ /* 0x000fe4000001ff00 */
[----:B------:R-:W-:Y:S02]  /*33d0*/  CS2R R100, SRZ ;  /* 0x0000000000647805 */ /* 0x000fe4000001ff00 */
[----:B------:R-:W-:Y:S02]  /*33e0*/  ISETP.GE.AND P3, PT, R3, R10, PT ;  /* 0x0000000a0300720c */ /* 0x000fe40003f66270 */
[----:B------:R-:W-:Y:S01]  /*33f0*/  CS2R R62, SRZ ;  /* 0x00000000003e7805 */ /* 0x000fe2000001ff00 */
[----:B------:R-:W1:Y:S01]  /*3400*/  @P2 LDC R3, c[0x0][0x2e8] ;  /* 0x0000ba00ff032b82 */ /* 0x000e620000000800 */
        /* <DEDUP_REMOVED lines=10> */
[----:B------:R1:W5:Y:S01]  /*34b0*/  @!P3 LDG.E R237, desc[UR14][R4.64+0x20] ;  /* 0x0000200e04edb981 */ /* 0x000362000c1e1900 */
        /* <DEDUP_REMOVED lines=12> */
[----:B-1----:R-:W3:Y:S01]  /*3580*/  @P2 MUFU.RCP R3, R3 ;  /* 0x0000000300032308 */ /* 0x002ee20000001000 */
[----:B------:R-:W-:Y:S02]  /*3590*/  ISETP.GE.AND P0, PT, R14, R240, PT ;  /* 0x000000f00e00720c */ /* 0x000fe40003f06270 */
[----:B------:R-:W-:Y:S01]  /*35a0*/  CS2R R20, SRZ ;  /* 0x0000000000147805 */ /* 0x000fe2000001ff00 */
[----:B------:R-:W-:Y:S01]  /*35b0*/  IMAD.IADD R222, R222, 0x1, R240 ;  /* 0x00000001dede7824 */ /* 0x000fe200078e02f0 */
[----:B------:R-:W-:Y:S01]  /*35c0*/  LEA R188, R188, UR5, 0x1 ;  /* 0x00000005bcbc7c11 */ /* 0x000fe2000f8e08ff */
[----:B------:R-:W-:Y:S01]  /*35d0*/  ULDC UR6, c[0x0][0x2dc] ;  /* 0x0000b70000067ab9 */ /* 0x000fe20000000800 */
[----:B------:R-:W-:Y:S01]  /*35e0*/  LEA R187, R187, UR5, 0x1 ;  /* 0x00000005bbbb7c11 */ /* 0x000fe2000f8e08ff */
[----:B------:R-:W-:-:S06]  /*35f0*/  ULDC UR7, c[0x0][0x2ec] ;  /* 0x0000bb0000077ab9 */ /* 0x000fcc0000000800 */
[C---:B------:R-:W-:Y:S02]  /*3600*/  @P0 VIADD R233, R223.reuse, 0x19 ;  /* 0x00000019dfe90836 */ /* 0x040fe40000000000 */
[C---:B------:R-:W-:Y:S02]  /*3610*/  @P0 VIADD R232, R223.reuse, 0x18 ;  /* 0x00000018dfe80836 */ /* 0x040fe40000000000 */
[C---:B------:R-:W-:Y:S02]  /*3620*/  @P0 VIADD R231, R223.reuse, 0x11 ;  /* 0x00000011dfe70836 */ /* 0x040fe40000000000 */
[C---:B------:R-:W-:Y:S02]  /*3630*/  @P0 VIADD R230, R223.reuse, 0x10 ;  /* 0x00000010dfe60836 */ /* 0x040fe40000000000 */
[C---:B------:R-:W-:Y:S02]  /*3640*/  @P0 VIADD R244, R223.reuse, 0x9 ;  /* 0x00000009dff40836 */ /* 0x040fe40000000000 */
[----:B------:R-:W-:-:S02]  /*3650*/  @P0 VIADD R243, R223, 0x8 ;  /* 0x00000008dff30836 */ /* 0x000fc40000000000 */
[----:B------:R-:W-:Y:S02]  /*3660*/  @P0 VIADD R245, R223, 0x1 ;  /* 0x00000001dff50836 */ /* 0x000fe40000000000 */
[----:B---3--:R-:W-:Y:S01]  /*3670*/  @P2 FMUL.FTZ R235, R2, R3 ;  /* 0x0000000302eb2220 */ /* 0x008fe20000410000 */
[----:B------:R-:W-:-:S05]  /*3680*/  R2P PR, R200, 0x6 ;  /* 0x00000006c8007804 */ /* 0x000fca0000000000 */
[----:B------:R-:W-:Y:S02]  /*3690*/  SEL R186, R186, 0xffffffe0, !P1 ;  /* 0xffffffe0baba7807 */ /* 0x000fe40004800000 */
[----:B------:R-:W-:-:S03]  /*36a0*/  SEL R185, R185, 0xffffffc0, !P2 ;  /* 0xffffffc0b9b97807 */ /* 0x000fc60005000000 */
[C---:B------:R-:W-:Y:S02]  /*36b0*/  IMAD.IADD R184, R189.reuse, 0x1, R186 ;  /* 0x00000001bdb87824 */ /* 0x040fe400078e02ba */
[----:B------:R-:W-:Y:S02]  /*36c0*/  IMAD.IADD R2, R189, 0x1, R185 ;  /* 0x00000001bd027824 */ /* 0x000fe400078e02b9 */
[----:B--2---:R-:W-:-:S07]  /*36d0*/  IMAD.IADD R3, R185, 0x1, R184 ;  /* 0x00000001b9037824 */ /* 0x004fce00078e02b8 */
.L_x_405:
[----:B------:R-:W0:Y:S01]  /*36e0*/  LDGDEPBAR ;  /* 0x00000000000079af */ /* 0x000e220000000000 */
[C---:B------:R-:W-:Y:S01]  /*36f0*/  IMAD.IADD R150, R187.reuse, 0x1, R186 ;  /* 0x00000001bb967824 */ /* 0x040fe200078e02ba */
[----:B-----5:R-:W-:Y:S01]  /*3700*/  FSETP.NEU.FTZ.AND P1, PT, R236, -INF , PT ;  /* 0xff800000ec00780b */ /* 0x020fe20003f3d000 */
[----:B------:R-:W-:Y:S01]  /*3710*/  IMAD.IADD R149, R187, 0x1, R185 ;  /* 0x00000001bb957824 */ /* 0x000fe200078e02b9 */
[----:B------:R-:W-:Y:S02]  /*3720*/  @P0 ISETP.GE.AND P2, PT, R223, R240, PT ;  /* 0x000000f0df00020c */ /* 0x000fe40003f46270 */
[----:B------:R-:W-:Y:S02]  /*3730*/  IADD3 R148, R150, R185, RZ ;  /* 0x000000b996947210 */ /* 0x000fe40007ffe0ff */
[C---:B------:R-:W-:Y:S01]  /*3740*/  ISETP.GE.AND P6, PT, R239.reuse, 0x1, PT ;  /* 0x00000001ef00780c */ /* 0x040fe20003fc6270 */
        /* <DEDUP_REMOVED lines=78> */
[----:B------:R-:W-:Y:S01]  /*3c30*/  IMAD R72, R239, 0x40, R222 ;  /* 0x00000040ef487824 */ /* 0x000fe200078e02de */
[C---:B---3--:R-:W-:Y:S05]  /*3c40*/  HMMA.16816.F32 R4, R76.reuse, R80, R4 ;  /* 0x000000504c04723c */ /* 0x048fea0000001804 */
[----:B------:R-:W-:Y:S01]  /*3c50*/  VIADD R74, R72, 0x8 ;  /* 0x00000008484a7836 */ /* 0x000fe20000000000 */
[C---:B------:R-:W-:Y:S04]  /*3c60*/  HMMA.16816.F32 R8, R76.reuse, R82, R8 ;  /* 0x000000524c08723c */ /* 0x040fe80000001808 */
[----:B------:R-:W-:Y:S01]  /*3c70*/  ISETP.GE.AND P3, PT, R74, RZ, PT ;  /* 0x000000ff4a00720c */ /* 0x000fe20003f66270 */
[--C-:B------:R-:W-:Y:S01]  /*3c80*/  IMAD.IADD R98, R186, 0x1, R99.reuse ;  /* 0x00000001ba627824 */ /* 0x100fe200078e0263 */
[C---:B-1----:R-:W-:Y:S05]  /*3c90*/  HMMA.16816.F32 R12, R76.reuse, R68, R12 ;  /* 0x000000444c0c723c */ /* 0x042fea000000180c */
[----:B------:R-:W-:Y:S01]  /*3ca0*/  IABS R75, R72 ;  /* 0x00000048004b7213 */ /* 0x000fe20000000000 */
[----:B------:R-:W-:Y:S01]  /*3cb0*/  HMMA.16816.F32 R16, R76, R70, R16 ;  /* 0x000000464c10723c */ /* 0x000fe20000001810 */
[----:B------:R-:W1:Y:S04]  /*3cc0*/  LDSM.16.M88.4 R68, [R191+0x4800] ;  /* 0x00480000bf44783b */ /* 0x000e680000000200 */
[----:B------:R-:W-:Y:S01]  /*3cd0*/  I2FP.F32.S32 R75, R75 ;  /* 0x0000004b004b7245 */ /* 0x000fe20000201400 */
[C---:B----4-:R-:W-:Y:S05]  /*3ce0*/  HMMA.16816.F32 R4, R84.reuse, R88, R4 ;  /* 0x000000585404723c */ /* 0x050fea0000001804 */
[----:B------:R-:W-:Y:S01]  /*3cf0*/  FMUL.FTZ R73, R236, 1.4426950216293334961 ;  /* 0x3fb8aa3bec497820 */ /* 0x000fe20000410000 */
[C---:B------:R-:W-:Y:S05]  /*3d00*/  HMMA.16816.F32 R8, R84.reuse, R90, R8 ;  /* 0x0000005a5408723c */ /* 0x040fea0000001808 */
[C---:B------:R-:W-:Y:S01]  /*3d10*/  VIADD R78, R72.reuse, 0x7 ;  /* 0x00000007484e7836 */ /* 0x040fe20000000000 */
[C---:B------:R-:W-:Y:S01]  /*3d20*/  IADD3 R76, R72.reuse, -0x1, RZ ;  /* 0xffffffff484c7810 */ /* 0x040fe20007ffe0ff */
[----:B------:R-:W-:Y:S01]  /*3d30*/  VIADD R77, R72, 0xfffffff8 ;  /* 0xfffffff8484d7836 */ /* 0x000fe20000000000 */
[----:B------:R-:W-:Y:S02]  /*3d40*/  FSEL R73, R73, RZ, P1 ;  /* 0x000000ff49497208 */ /* 0x000fe40000800000 */
[----:B------:R-:W-:Y:S01]  /*3d50*/  ISETP.GE.AND P1, PT, R78, RZ, PT ;  /* 0x000000ff4e00720c */ /* 0x000fe20003f26270 */
[----:B------:R-:W-:Y:S01]  /*3d60*/  IMAD.IADD R97, R185, 0x1, R99 ;  /* 0x00000001b9617824 */ /* 0x000fe200078e0263 */
[----:B------:R-:W-:Y:S02]  /*3d70*/  ISETP.GE.AND P4, PT, R76, RZ, PT ;  /* 0x000000ff4c00720c */ /* 0x000fe40003f86270 */
[C---:B------:R-:W-:Y:S02]  /*3d80*/  @!P3 IADD3 R74, -R72.reuse, -0x8, RZ ;  /* 0xfffffff8484ab810 */ /* 0x040fe40007ffe1ff */
[----:B------:R-:W-:Y:S02]  /*3d90*/  @P0 ISETP.GE.AND P3, PT, R245, R240, PT ;  /* 0x000000f0f500020c */ /* 0x000fe40003f66270 */
[-C--:B------:R-:W-:Y:S01]  /*3da0*/  FFMA.FTZ R4, R75, -R235.reuse, R4 ;  /* 0x800000eb4b047223 */ /* 0x080fe20000010004 */
[----:B------:R-:W-:Y:S02]  /*3db0*/  I2FP.F32.S32 R79, R74 ;  /* 0x0000004a004f7245 */ /* 0x000fe40000201400 */
[----:B------:R-:W-:Y:S02]  /*3dc0*/  IADD3 R96, R185, R98, RZ ;  /* 0x00000062b9607210 */ /* 0x000fe40007ffe0ff */
[C---:B------:R-:W-:Y:S01]  /*3dd0*/  @!P1 IADD3 R78, -R72.reuse, -0x7, RZ ;  /* 0xfffffff9484e9810 */ /* 0x040fe20007ffe1ff */
[-C--:B------:R-:W-:Y:S01]  /*3de0*/  FFMA.FTZ R6, R79, -R235.reuse, R6 ;  /* 0x800000eb4f067223 */ /* 0x080fe20000010006 */
[----:B------:R-:W-:Y:S01]  /*3df0*/  @!P4 IADD3 R76, -R72, 0x1, RZ ;  /* 0x00000001484cc810 */ /* 0x000fe20007ffe1ff */
[-C--:B------:R-:W-:Y:S01]  /*3e00*/  FFMA.FTZ R10, R75, -R235.reuse, R10 ;  /* 0x800000eb4b0a7223 */ /* 0x080fe2000001000a */
[----:B------:R-:W-:Y:S01]  /*3e10*/  @P0 FSEL R4, R4, -INF , !P2 ;  /* 0xff80000004040808 */ /* 0x000fe20005000000 */
[C---:B-1----:R-:W-:Y:S03]  /*3e20*/  HMMA.16816.F32 R12, R84.reuse, R68, R12 ;  /* 0x00000044540c723c */ /* 0x042fe6000000180c */
[----:B------:R-:W-:Y:S01]  /*3e30*/  I2FP.F32.S32 R78, R78 ;  /* 0x0000004e004e7245 */ /* 0x000fe20000201400 */
[----:B------:R-:W-:Y:S01]  /*3e40*/  FFMA.FTZ R149, R4, UR7, -R73 ;  /* 0x0000000704957c23 */ /* 0x000fe20008010849 */
[----:B------:R-:W-:Y:S01]  /*3e50*/  I2FP.F32.S32 R74, R76 ;  /* 0x0000004c004a7245 */ /* 0x000fe20000201400 */
[----:B------:R-:W-:Y:S03]  /*3e60*/  HMMA.16816.F32 R16, R84, R70, R16 ;  /* 0x000000465410723c */ /* 0x000fe60000001810 */
[C---:B------:R-:W-:Y:S01]  /*3e70*/  FSETP.NEU.FTZ.AND P1, PT, R237.reuse, -INF , PT ;  /* 0xff800000ed00780b */ /* 0x040fe20003f3d000 */
[----:B------:R-:W-:Y:S01]  /*3e80*/  MUFU.EX2 R149, R149 ;  /* 0x0000009500957308 */ /* 0x000fe20000000800 */
[----:B------:R-:W-:Y:S01]  /*3e90*/  IADD3 R76, R72, -0x9, RZ ;  /* 0xfffffff7484c7810 */ /* 0x000fe20007ffe0ff */
[-C--:B------:R-:W-:Y:S01]  /*3ea0*/  FFMA.FTZ R7, R78, -R235.reuse, R7 ;  /* 0x800000eb4e077223 */ /* 0x080fe20000010007 */
[----:B------:R-:W-:Y:S01]  /*3eb0*/  FMUL.FTZ R4, R237, 1.4426950216293334961 ;  /* 0x3fb8aa3bed047820 */ /* 0x000fe20000410000 */
[-C--:B------:R-:W-:Y:S01]  /*3ec0*/  FFMA.FTZ R5, R74, -R235.reuse, R5 ;  /* 0x800000eb4a057223 */ /* 0x080fe20000010005 */
[----:B------:R-:W-:Y:S02]  /*3ed0*/  ISETP.GE.AND P4, PT, R76, RZ, PT ;  /* 0x000000ff4c00720c */ /* 0x000fe40003f86270 */
[----:B------:R-:W-:Y:S01]  /*3ee0*/  @P0 FSEL R7, R7, -INF , !P3 ;  /* 0xff80000007070808 */ /* 0x000fe20005800000 */
[----:B------:R-:W-:Y:S01]  /*3ef0*/  VIADD R68, R72, 0xfffffff0 ;  /* 0xfffffff048447836 */ /* 0x000fe20000000000 */
[----:B------:R-:W-:Y:S01]  /*3f00*/  FSEL R4, R4, RZ, P1 ;  /* 0x000000ff04047208 */ /* 0x000fe20000800000 */
[----:B------:R-:W-:Y:S01]  /*3f10*/  FFMA.FTZ R11, R74, -R235, R11 ;  /* 0x800000eb4a0b7223 */ /* 0x000fe2000001000b */
[----:B------:R-:W-:Y:S02]  /*3f20*/  ISETP.GE.AND P5, PT, R77, RZ, PT ;  /* 0x000000ff4d00720c */ /* 0x000fe40003fa6270 */
[----:B------:R-:W-:Y:S01]  /*3f30*/  @P0 FSEL R5, R5, -INF , !P3 ;  /* 0xff80000005050808 */ /* 0x000fe20005800000 */
[--C-:B------:R-:W-:Y:S01]  /*3f40*/  FFMA.FTZ R151, R7, UR7, -R4.reuse ;  /* 0x0000000707977c23 */ /* 0x100fe20008010804 */
[----:B------:R-:W-:Y:S01]  /*3f50*/  VIADD R7, R72, 0xffffffef ;  /* 0xffffffef48077836 */ /* 0x000fe20000000000 */
[----:B------:R-:W-:Y:S02]  /*3f60*/  @P0 FSEL R6, R6, -INF , !P2 ;  /* 0xff80000006060808 */ /* 0x000fe40005000000 */
[----:B------:R-:W-:Y:S01]  /*3f70*/  @!P4 IADD3 R76, -R72, 0x9, RZ ;  /* 0x00000009484cc810 */ /* 0x000fe20007ffe1ff */
[----:B------:R-:W-:Y:S01]  /*3f80*/  FFMA.FTZ R148, R5, UR7, -R73 ;  /* 0x0000000705947c23 */ /* 0x000fe20008010849 */
[----:B------:R-:W-:Y:S01]  /*3f90*/  ISETP.GE.AND P4, PT, R68, RZ, PT ;  /* 0x000000ff4400720c */ /* 0x000fe20003f86270 */
[----:B------:R-:W-:Y:S01]  /*3fa0*/  FFMA.FTZ R150, R6, UR7, -R4 ;  /* 0x0000000706967c23 */ /* 0x000fe20008010804 */
[----:B------:R-:W-:Y:S01]  /*3fb0*/  ISETP.GE.AND P3, PT, R7, RZ, PT ;  /* 0x000000ff0700720c */ /* 0x000fe20003f66270 */
[----:B------:R-:W-:Y:S01]  /*3fc0*/  MUFU.EX2 R151, R151 ;  /* 0x0000009700977308 */ /* 0x000fe20000000800 */
[----:B------:R-:W-:Y:S02]  /*3fd0*/  @!P5 IADD3 R77, -R72, 0x8, RZ ;  /* 0x00000008484dd810 */ /* 0x000fe40007ffe1ff */
[----:B------:R-:W-:Y:S02]  /*3fe0*/  I2FP.F32.S32 R6, R76 ;  /* 0x0000004c00067245 */ /* 0x000fe40000201400 */
[----:B------:R-:W-:Y:S02]  /*3ff0*/  I2FP.F32.S32 R5, R77 ;  /* 0x0000004d00057245 */ /* 0x000fe40000201400 */
[-C--:B------:R-:W-:Y:S01]  /*4000*/  @P0 ISETP.GE.AND P1, PT, R243, R240.reuse, PT ;  /* 0x000000f0f300020c */ /* 0x080fe20003f26270 */
[-C--:B------:R-:W-:Y:S01]  /*4010*/  FFMA.FTZ R9, R6, -R235.reuse, R9 ;  /* 0x800000eb06097223 */ /* 0x080fe20000010009 */
[----:B------:R-:W-:Y:S01]  /*4020*/  @P0 ISETP.GE.AND P2, PT, R244, R240, PT ;  /* 0x000000f0f400020c */ /* 0x000fe20003f46270 */
[CC--:B------:R-:W-:Y:S01]  /*4030*/  FFMA.FTZ R8, R5.reuse, -R235.reuse, R8 ;  /* 0x800000eb05087223 */ /* 0x0c0fe20000010008 */
[C---:B------:R-:W-:Y:S01]  /*4040*/  @!P4 IADD3 R68, -R72.reuse, 0x10, RZ ;  /* 0x000000104844c810 */ /* 0x040fe20007ffe1ff */
[-C--:B------:R-:W-:Y:S01]  /*4050*/  FFMA.FTZ R14, R5, -R235.reuse, R14 ;  /* 0x800000eb050e7223 */ /* 0x080fe2000001000e */
[----:B------:R-:W-:Y:S01]  /*4060*/  @!P3 IADD3 R7, -R72, 0x11, RZ ;  /* 0x000000114807b810 */ /* 0x000fe20007ffe1ff */
[----:B------:R-:W-:Y:S01]  /*4070*/  FFMA.FTZ R15, R6, -R235, R15 ;  /* 0x800000eb060f7223 */ /* 0x000fe2000001000f */
[----:B------:R-:W-:Y:S01]  /*4080*/  I2FP.F32.S32 R68, R68 ;  /* 0x0000004400447245 */ /* 0x000fe20000201400 */
[----:B------:R-:W1:Y:S01]  /*4090*/  MUFU.EX2 R148, R148 ;  /* 0x0000009400947308 */ /* 0x000e620000000800 */
[----:B------:R-:W-:Y:S02]  /*40a0*/  I2FP.F32.S32 R7, R7 ;  /* 0x0000000700077245 */ /* 0x000fe40000201400 */
[----:B------:R-:W-:Y:S01]  /*40b0*/  @P0 FSEL R10, R10, -INF , !P1 ;  /* 0xff8000000a0a0808 */ /* 0x000fe20004800000 */
[-C--:B------:R-:W-:Y:S01]  /*40c0*/  FFMA.FTZ R12, R68, -R235.reuse, R12 ;  /* 0x800000eb440c7223 */ /* 0x080fe2000001000c */
[----:B------:R-:W-:Y:S01]  /*40d0*/  @P0 FSEL R8, R8, -INF , !P1 ;  /* 0xff80000008080808 */ /* 0x000fe20004800000 */
[-C--:B------:R-:W-:Y:S01]  /*40e0*/  FFMA.FTZ R13, R7, -R235.reuse, R13 ;  /* 0x800000eb070d7223 */ /* 0x080fe2000001000d */
[----:B------:R-:W-:Y:S01]  /*40f0*/  @P0 FSEL R11, R11, -INF , !P2 ;  /* 0xff8000000b0b0808 */ /* 0x000fe20005000000 */
[-C--:B------:R-:W-:Y:S01]  /*4100*/  FFMA.FTZ R18, R68, -R235.reuse, R18 ;  /* 0x800000eb44127223 */ /* 0x080fe20000010012 */
[----:B------:R-:W-:Y:S01]  /*4110*/  @P0 FSEL R9, R9, -INF , !P2 ;  /* 0xff80000009090808 */ /* 0x000fe20005000000 */
[----:B------:R-:W-:Y:S01]  /*4120*/  FFMA.FTZ R19, R7, -R235, R19 ;  /* 0x800000eb07137223 */ /* 0x000fe20000010013 */
[-C--:B------:R-:W-:Y:S01]  /*4130*/  @P0 ISETP.GE.AND P1, PT, R230, R240.reuse, PT ;  /* 0x000000f0e600020c */ /* 0x080fe20003f26270 */
[--C-:B------:R-:W-:Y:S01]  /*4140*/  FFMA.FTZ R152, R8, UR7, -R73.reuse ;  /* 0x0000000708987c23 */ /* 0x100fe20008010849 */
[-C--:B------:R-:W-:Y:S01]  /*4150*/  @P0 ISETP.GE.AND P2, PT, R231, R240.reuse, PT ;  /* 0x000000f0e700020c */ /* 0x080fe20003f46270 */
[--C-:B------:R-:W-:Y:S01]  /*4160*/  FFMA.FTZ R153, R9, UR7, -R73.reuse ;  /* 0x0000000709997c23 */ /* 0x100fe20008010849 */
[----:B------:R-:W-:Y:S01]  /*4170*/  @P0 FSEL R14, R14, -INF , !P1 ;  /* 0xff8000000e0e0808 */ /* 0x000fe20004800000 */
[----:B------:R-:W-:Y:S01]  /*4180*/  VIADD R8, R72, 0xffffffe7 ;  /* 0xffffffe748087836 */ /* 0x000fe20000000000 */
[----:B------:R-:W-:Y:S01]  /*4190*/  @P0 FSEL R12, R12, -INF , !P1 ;  /* 0xff8000000c0c0808 */ /* 0x000fe20004800000 */
[--C-:B------:R-:W-:Y:S01]  /*41a0*/  FFMA.FTZ R154, R10, UR7, -R4.reuse ;  /* 0x000000070a9a7c23 */ /* 0x100fe20008010804 */
[----:B------:R-:W-:Y:S01]  /*41b0*/  @P0 FSEL R15, R15, -INF , !P2 ;  /* 0xff8000000f0f0808 */ /* 0x000fe20005000000 */
[--C-:B------:R-:W-:Y:S01]  /*41c0*/  FFMA.FTZ R155, R11, UR7, -R4.reuse ;  /* 0x000000070b9b7c23 */ /* 0x100fe20008010804 */
[----:B------:R-:W-:Y:S01]  /*41d0*/  @P0 FSEL R13, R13, -INF , !P2 ;  /* 0xff8000000d0d0808 */ /* 0x000fe20005000000 */
[--C-:B------:R-:W-:Y:S01]  /*41e0*/  FFMA.FTZ R158, R14, UR7, -R4.reuse ;  /* 0x000000070e9e7c23 */ /* 0x100fe20008010804 */
[-C--:B------:R-:W-:Y:S01]  /*41f0*/  @P0 ISETP.GE.AND P1, PT, R232, R240.reuse, PT ;  /* 0x000000f0e800020c */ /* 0x080fe20003f26270 */
[--C-:B------:R-:W-:Y:S01]  /*4200*/  FFMA.FTZ R159, R15, UR7, -R4.reuse ;  /* 0x000000070f9f7c23 */ /* 0x100fe20008010804 */
[----:B------:R-:W-:Y:S01]  /*4210*/  @P0 ISETP.GE.AND P2, PT, R233, R240, PT ;  /* 0x000000f0e900020c */ /* 0x000fe20003f46270 */
[----:B------:R-:W2:Y:S01]  /*4220*/  MUFU.EX2 R150, R150 ;  /* 0x0000009600967308 */ /* 0x000ea20000000800 */
[----:B------:R-:W-:Y:S01]  /*4230*/  IADD3 R9, R72, -0x18, RZ ;  /* 0xffffffe848097810 */ /* 0x000fe20007ffe0ff */
[--C-:B------:R-:W-:Y:S01]  /*4240*/  FFMA.FTZ R156, R12, UR7, -R73.reuse ;  /* 0x000000070c9c7c23 */ /* 0x100fe20008010849 */
[----:B------:R-:W-:Y:S01]  /*4250*/  @P0 FSEL R18, R18, -INF , !P1 ;  /* 0xff80000012120808 */ /* 0x000fe20004800000 */
[----:B------:R-:W-:Y:S01]  /*4260*/  FFMA.FTZ R157, R13, UR7, -R73 ;  /* 0x000000070d9d7c23 */ /* 0x000fe20008010849 */
[----:B------:R-:W-:Y:S02]  /*4270*/  @P0 FSEL R19, R19, -INF , !P2 ;  /* 0xff80000013130808 */ /* 0x000fe40005000000 */
[----:B------:R-:W-:Y:S01]  /*4280*/  ISETP.GE.AND P4, PT, R9, RZ, PT ;  /* 0x000000ff0900720c */ /* 0x000fe20003f86270 */
[--C-:B------:R-:W-:Y:S01]  /*4290*/  FFMA.FTZ R163, R18, UR7, -R4.reuse ;  /* 0x0000000712a37c23 */ /* 0x100fe20008010804 */
[----:B------:R-:W-:Y:S01]  /*42a0*/  ISETP.GE.AND P3, PT, R8, RZ, PT ;  /* 0x000000ff0800720c */ /* 0x000fe20003f66270 */
[----:B------:R-:W-:Y:S01]  /*42b0*/  FFMA.FTZ R4, R19, UR7, -R4 ;  /* 0x0000000713047c23 */ /* 0x000fe20008010804 */
[----:B------:R-:W-:Y:S01]  /*42c0*/  MUFU.EX2 R152, R152 ;  /* 0x0000009800987308 */ /* 0x000fe20000000800 */
[----:B-1----:R-:W-:Y:S02]  /*42d0*/  F2FP.F16.F32.PACK_AB R7, R148, R149 ;  /* 0x000000959407723e */ /* 0x002fe400000000ff */
[----:B--2---:R-:W-:Y:S03]  /*42e0*/  F2FP.F16.F32.PACK_AB R6, R151, R150 ;  /* 0x000000969706723e */ /* 0x004fe600000000ff */
[----:B------:R1:W-:Y:S04]  /*42f0*/  STS [R217+0x20000], R7 ;  /* 0x02000007d9007388 */ /* 0x0003e80000000800 */
[----:B------:R-:W2:Y:S01]  /*4300*/  MUFU.EX2 R153, R153 ;  /* 0x0000009900997308 */ /* 0x000ea20000000800 */
[C---:B------:R-:W-:Y:S02]  /*4310*/  @!P4 IADD3 R9, -R72.reuse, 0x18, RZ ;  /* 0x000000184809c810 */ /* 0x040fe40007ffe1ff */
[----:B------:R-:W-:Y:S01]  /*4320*/  @!P3 IADD3 R8, -R72, 0x19, RZ ;  /* 0x000000194808b810 */ /* 0x000fe20007ffe1ff */
[----:B------:R3:W-:Y:S01]  /*4330*/  STS [R217+0x20400], R6 ;  /* 0x02040006d9007388 */ /* 0x0007e20000000800 */
[----:B------:R-:W-:Y:S02]  /*4340*/  I2FP.F32.S32 R9, R9 ;  /* 0x0000000900097245 */ /* 0x000fe40000201400 */
[----:B------:R-:W-:Y:S03]  /*4350*/  I2FP.F32.S32 R8, R8 ;  /* 0x0000000800087245 */ /* 0x000fe60000201400 */
[----:B------:R-:W-:Y:S01]  /*4360*/  MUFU.EX2 R154, R154 ;  /* 0x0000009a009a7308 */ /* 0x000fe20000000800 */
[-C--:B------:R-:W-:Y:S01]  /*4370*/  FFMA.FTZ R16, R9, -R235.reuse, R16 ;  /* 0x800000eb09107223 */ /* 0x080fe20000010010 */
[----:B------:R-:W-:Y:S04]  /*4380*/  FFMA.FTZ R17, R8, -R235, R17 ;  /* 0x800000eb08117223 */ /* 0x000fe80000010011 */
[----:B------:R-:W-:Y:S04]  /*4390*/  @P0 FSEL R16, R16, -INF , !P1 ;  /* 0xff80000010100808 */ /* 0x000fe80004800000 */
[----:B------:R-:W4:Y:S01]  /*43a0*/  MUFU.EX2 R155, R155 ;  /* 0x0000009b009b7308 */ /* 0x000f220000000800 */
[----:B--2---:R-:W-:Y:S02]  /*43b0*/  F2FP.F16.F32.PACK_AB R5, R153, R152 ;  /* 0x000000989905723e */ /* 0x004fe400000000ff */
[----:B------:R-:W-:Y:S01]  /*43c0*/  @P0 FSEL R17, R17, -INF , !P2 ;  /* 0xff80000011110808 */ /* 0x000fe20005000000 */
[--C-:B------:R-:W-:Y:S01]  /*43d0*/  FFMA.FTZ R160, R16, UR7, -R73.reuse ;  /* 0x0000000710a07c23 */ /* 0x100fe20008010849 */
[----:B------:R-:W-:Y:S01]  /*43e0*/  IADD3 R12, P1, R229, R226, RZ ;  /* 0x000000e2e50c7210 */ /* 0x000fe20007f3e0ff */
[----:B------:R2:W-:Y:S04]  /*43f0*/  STS [R220+0x20000], R5 ;  /* 0x02000005dc007388 */ /* 0x0005e80000000800 */
[----:B------:R4:W-:Y:S01]  /*4400*/  MUFU.EX2 R162, R4 ;  /* 0x0000000400a27308 */ /* 0x0009e20000000800 */
[----:B------:R-:W-:Y:S01]  /*4410*/  FFMA.FTZ R73, R17, UR7, -R73 ;  /* 0x0000000711497c23 */ /* 0x000fe20008010849 */
[----:B------:R-:W-:Y:S05]  /*4420*/  IADD3.X R13, R212, R225, RZ, P1, !PT ;  /* 0x000000e1d40d7210 */ /* 0x000fea0000ffe4ff */
[----:B------:R-:W2:Y:S03]  /*4430*/  LDG.E R161, desc[UR14][R12.64] ;  /* 0x0000000e0ca17981 */ /* 0x000ea6000c1e1900 */
[----:B------:R-:W-:Y:S01]  /*4440*/  MUFU.EX2 R156, R156 ;  /* 0x0000009c009c7308 */ /* 0x000fe20000000800 */
[----:B------:R2:W2:Y:S09]  /*4450*/  LDG.E R165, desc[UR14][R12.64+0x20] ;  /* 0x0000200e0ca57981 */ /* 0x0004b2000c1e1900 */
[----:B------:R-:W1:Y:S01]  /*4460*/  MUFU.EX2 R157, R157 ;  /* 0x0000009d009d7308 */ /* 0x000e620000000800 */
[----:B----4-:R-:W-:Y:S05]  /*4470*/  F2FP.F16.F32.PACK_AB R4, R155, R154 ;  /* 0x0000009a9b04723e */ /* 0x010fea00000000ff */
[----:B------:R4:W-:Y:S04]  /*4480*/  STS [R220+0x20400], R4 ;  /* 0x02040004dc007388 */ /* 0x0009e80000000800 */
[----:B------:R-:W-:Y:S10]  /*4490*/  MUFU.EX2 R158, R158 ;  /* 0x0000009e009e7308 */ /* 0x000ff40000000800 */
[----:B------:R-:W3:Y:S01]  /*44a0*/  MUFU.EX2 R159, R159 ;  /* 0x0000009f009f7308 */ /* 0x000ee20000000800 */
[----:B-1----:R-:W-:Y:S05]  /*44b0*/  F2FP.F16.F32.PACK_AB R7, R157, R156 ;  /* 0x0000009c9d07723e */ /* 0x002fea00000000ff */
[----:B------:R-:W-:Y:S04]  /*44c0*/  STS [R219+0x20000], R7 ;  /* 0x02000007db007388 */ /* 0x000fe80000000800 */
[----:B------:R-:W-:Y:S10]  /*44d0*/  MUFU.EX2 R164, R73 ;  /* 0x0000004900a47308 */ /* 0x000ff40000000800 */
[----:B------:R-:W2:Y:S01]  /*44e0*/  MUFU.EX2 R160, R160 ;  /* 0x000000a000a07308 */ /* 0x000ea20000000800 */
[----:B---3--:R-:W-:Y:S05]  /*44f0*/  F2FP.F16.F32.PACK_AB R6, R159, R158 ;  /* 0x0000009e9f06723e */ /* 0x008fea00000000ff */
[----:B------:R-:W-:Y:S04]  /*4500*/  STS [R219+0x20400], R6 ;  /* 0x02040006db007388 */ /* 0x000fe80000000800 */
[----:B------:R-:W4:Y:S01]  /*4510*/  MUFU.EX2 R163, R163 ;  /* 0x000000a300a37308 */ /* 0x000f220000000800 */
[----:B--2---:R-:W-:Y:S05]  /*4520*/  F2FP.F16.F32.PACK_AB R5, R164, R160 ;  /* 0x000000a0a405723e */ /* 0x004fea00000000ff */
        /* <DEDUP_REMOVED lines=106> */
[C---:B------:R-:W-:Y:S01]  /*4bd0*/  FADD.FTZ R10, -R165.reuse, R10 ;  /* 0x0000000aa50a7221 */ /* 0x040fe20000010100 */
        /* <DEDUP_REMOVED lines=93> */
.L_x_403:
        /* <DEDUP_REMOVED lines=139> */
.L_x_404:
        /* <DEDUP_REMOVED lines=10> */
[----:B------:R-:W-:Y:S01]  /*5b00*/  LDSM.16.M88.4 R172, [R2] ;  /* 0x0000000002ac783b */ /* 0x000fe20000000200 */
[-C--:B---3--:R-:W-:Y:S03]  /*5b10*/  HMMA.16816.F32 R4, R96, R16.reuse, RZ ;  /* 0x000000106004723c */ /* 0x088fe600000018ff */
[----:B------:R-:W3:Y:S04]  /*5b20*/  LDSM.16.MT88.4 R176, [R197+0x13000] ;  /* 0x01300000c5b0783b */ /* 0x000ee80000004200 */
[----:B------:R-:W3:Y:S01]  /*5b30*/  LDSM.16.M88.4 R180, [R2+0x1000] ;  /* 0x0010000002b4783b */ /* 0x000ee20000000200 */
[C---:B-1----:R-:W-:Y:S06]  /*5b40*/  HMMA.16816.F32 R8, R92.reuse, R16, RZ ;  /* 0x000000105c08723c */ /* 0x042fec00000018ff */
[-C--:B------:R-:W-:Y:S06]  /*5b50*/  HMMA.16816.F32 R12, R92, R18.reuse, RZ ;  /* 0x000000125c0c723c */ /* 0x080fec00000018ff */
        /* <DEDUP_REMOVED lines=9> */
[----:B------:R-:W1:Y:S05]  /*5bf0*/  LDSM.16.MT88.4 R148, [R197+0x15000] ;  /* 0x01500000c594783b */ /* 0x000e6a0000004200 */
[-C--:B------:R-:W-:Y:S06]  /*5c00*/  HMMA.16816.F32 R4, R152, R156.reuse, R4 ;  /* 0x0000009c9804723c */ /* 0x080fec0000001804 */
[C---:B------:R-:W-:Y:S06]  /*5c10*/  HMMA.16816.F32 R8, R160.reuse, R156, R8 ;  /* 0x0000009ca008723c */ /* 0x040fec0000001808 */
[-C--:B------:R-:W-:Y:S06]  /*5c20*/  HMMA.16816.F32 R12, R160, R158.reuse, R12 ;  /* 0x0000009ea00c723c */ /* 0x080fec000000180c */
[C---:B------:R-:W-:Y:S01]  /*5c30*/  HMMA.16816.F32 R16, R152.reuse, R158, R16 ;  /* 0x0000009e9810723c */ /* 0x040fe20000001810 */
[----:B------:R-:W2:Y:S05]  /*5c40*/  LDSM.16.MT88.4 R156, [R197+0x17000] ;  /* 0x01700000c59c783b */ /* 0x000eaa0000004200 */
        /* <DEDUP_REMOVED lines=8> */
[----:B------:R-:W-:Y:S05]  /*5cd0*/  LDSM.16.MT88.4 R160, [R197+0x13800] ;  /* 0x01380000c5a0783b */ /* 0x000fea0000004200 */
[----:B------:R-:W-:Y:S01]  /*5ce0*/  HMMA.16816.F32 R96, R152, R170, R96 ;  /* 0x000000aa9860723c */ /* 0x000fe20000001860 */
[----:B------:R-:W4:Y:S04]  /*5cf0*/  LDSM.16.M88.4 R152, [R3] ;  /* 0x000000000398783b */ /* 0x000f280000000200 */
[----:B------:R-:W4:Y:S01]  /*5d00*/  LDSM.16.MT88.4 R168, [R197+0x15800] ;  /* 0x01580000c5a8783b */ /* 0x000f220000004200 */
[-C--:B---3--:R-:W-:Y:S06]  /*5d10*/  HMMA.16816.F32 R4, R172, R176.reuse, R4 ;  /* 0x000000b0ac04723c */ /* 0x088fec0000001804 */
[C---:B------:R-:W-:Y:S06]  /*5d20*/  HMMA.16816.F32 R8, R180.reuse, R176, R8 ;  /* 0x000000b0b408723c */ /* 0x040fec0000001808 */
[-C--:B------:R-:W-:Y:S06]  /*5d30*/  HMMA.16816.F32 R12, R180, R178.reuse, R12 ;  /* 0x000000b2b40c723c */ /* 0x080fec000000180c */
[C---:B------:R-:W-:Y:S01]  /*5d40*/  HMMA.16816.F32 R16, R172.reuse, R178, R16 ;  /* 0x000000b2ac10723c */ /* 0x040fe20000001810 */
[----:B------:R-:W3:Y:S05]  /*5d50*/  LDSM.16.MT88.4 R176, [R197+0x17800] ;  /* 0x01780000c5b0783b */ /* 0x000eea0000004200 */
[-C--:B-1----:R-:W-:Y:S06]  /*5d60*/  HMMA.16816.F32 R68, R172, R148.reuse, R68 ;  /* 0x00000094ac44723c */ /* 0x082fec0000001844 */
[C---:B------:R-:W-:Y:S06]  /*5d70*/  HMMA.16816.F32 R72, R180.reuse, R148, R72 ;  /* 0x00000094b448723c */ /* 0x040fec0000001848 */
[-C--:B------:R-:W-:Y:S05]  /*5d80*/  HMMA.16816.F32 R76, R180, R150.reuse, R76 ;  /* 0x00000096b44c723c */ /* 0x080fea000000184c */
[C---:B------:R-:W-:Y:S01]  /*5d90*/  IMAD.SHL.U32 R148, R252.reuse, 0x8, RZ ;  /* 0x00000008fc947824 */ /* 0x040fe200078e00ff */
[C---:B------:R-:W-:Y:S05]  /*5da0*/  HMMA.16816.F32 R80, R172.reuse, R150, R80 ;  /* 0x00000096ac50723c */ /* 0x040fea0000001850 */
[----:B------:R-:W-:Y:S01]  /*5db0*/  IMAD.SHL.U32 R149, R252, 0x10, RZ ;  /* 0x00000010fc957824 */ /* 0x000fe200078e00ff */
[-C--:B--2---:R-:W-:Y:S05]  /*5dc0*/  HMMA.16816.F32 R84, R172, R156.reuse, R84 ;  /* 0x0000009cac54723c */ /* 0x084fea0000001854 */
[----:B------:R-:W-:Y:S01]  /*5dd0*/  @P6 IADD3 R150, P1, R229, R228, RZ ;  /* 0x000000e4e5966210 */ /* 0x000fe20007f3e0ff */
[C---:B------:R-:W-:Y:S05]  /*5de0*/  HMMA.16816.F32 R88, R180.reuse, R156, R88 ;  /* 0x0000009cb458723c */ /* 0x040fea0000001858 */
[----:B------:R-:W-:Y:S01]  /*5df0*/  @P6 IMAD.X R151, R212, 0x1, R227, P1 ;  /* 0x00000001d4976824 */ /* 0x000fe200008e06e3 */
[-C--:B------:R-:W-:Y:S04]  /*5e00*/  HMMA.16816.F32 R92, R180, R158.reuse, R92 ;  /* 0x0000009eb45c723c */ /* 0x080fe8000000185c */
[----:B------:R-:W5:Y:S02]  /*5e10*/  @P6 LDG.E R236, desc[UR14][R150.64+-0x100] ;  /* 0xffff000e96ec6981 */ /* 0x000f64000c1e1900 */
[----:B------:R-:W-:Y:S02]  /*5e20*/  HMMA.16816.F32 R96, R172, R158, R96 ;  /* 0x0000009eac60723c */ /* 0x000fe40000001860 */
[----:B------:R1:W5:Y:S04]  /*5e30*/  @P6 LDG.E R237, desc[UR14][R150.64+-0xe0] ;  /* 0xffff200e96ed6981 */ /* 0x000368000c1e1900 */
[-C--:B----4-:R-:W-:Y:S05]  /*5e40*/  HMMA.16816.F32 R4, R152, R160.reuse, R4 ;  /* 0x000000a09804723c */ /* 0x090fea0000001804 */
[CC--:B------:R-:W-:Y:S01]  /*5e50*/  LEA R158, P2, R149.reuse, R246.reuse, 0x2 ;  /* 0x000000f6959e7211 */ /* 0x0c0fe200078410ff */
[C---:B------:R-:W-:Y:S05]  /*5e60*/  HMMA.16816.F32 R8, R164.reuse, R160, R8 ;  /* 0x000000a0a408723c */ /* 0x040fea0000001808 */
[CC--:B------:R-:W-:Y:S01]  /*5e70*/  LEA.HI.X.SX32 R159, R149.reuse, R247.reuse, 0x2, P2 ;  /* 0x000000f7959f7211 */ /* 0x0c0fe200010f16ff */
[-C--:B------:R-:W-:Y:S06]  /*5e80*/  HMMA.16816.F32 R12, R164, R162.reuse, R12 ;  /* 0x000000a2a40c723c */ /* 0x080fec000000180c */
[C---:B------:R-:W-:Y:S05]  /*5e90*/  HMMA.16816.F32 R16, R152.reuse, R162, R16 ;  /* 0x000000a29810723c */ /* 0x040fea0000001810 */
[----:B------:R2:W-:Y:S01]  /*5ea0*/  REDG.E.ADD.F32.FTZ.RN.STRONG.GPU desc[UR14][R246.64], R4 ;  /* 0x00000004f60079a6 */ /* 0x0005e2000c10f38e */
[-C--:B------:R-:W-:Y:S05]  /*5eb0*/  HMMA.16816.F32 R68, R152, R168.reuse, R68 ;  /* 0x000000a89844723c */ /* 0x080fea0000001844 */
[CC--:B-1----:R-:W-:Y:S01]  /*5ec0*/  LEA R150, P1, R148.reuse, R246.reuse, 0x2 ;  /* 0x000000f694967211 */ /* 0x0c2fe200078210ff */
[C---:B------:R-:W-:Y:S05]  /*5ed0*/  HMMA.16816.F32 R72, R164.reuse, R168, R72 ;  /* 0x000000a8a448723c */ /* 0x040fea0000001848 */
[-C--:B------:R-:W-:Y:S01]  /*5ee0*/  LEA.HI.X.SX32 R151, R148, R247.reuse, 0x2, P1 ;  /* 0x000000f794977211 */ /* 0x080fe200008f16ff */
[-C--:B------:R-:W-:Y:S04]  /*5ef0*/  HMMA.16816.F32 R76, R164, R170.reuse, R76 ;  /* 0x000000aaa44c723c */ /* 0x080fe8000000184c */
[----:B------:R1:W-:Y:S02]  /*5f00*/  REDG.E.ADD.F32.FTZ.RN.STRONG.GPU desc[UR14][R150.64], R5 ;  /* 0x00000005960079a6 */ /* 0x0003e4000c10f38e */
[C---:B------:R-:W-:Y:S02]  /*5f10*/  HMMA.16816.F32 R80, R152.reuse, R170, R80 ;  /* 0x000000aa9850723c */ /* 0x040fe40000001850 */
[----:B------:R4:W-:Y:S04]  /*5f20*/  REDG.E.ADD.F32.FTZ.RN.STRONG.GPU desc[UR14][R158.64], R6 ;  /* 0x000000069e0079a6 */ /* 0x0009e8000c10f38e */
[-C--:B---3--:R-:W-:Y:S05]  /*5f30*/  HMMA.16816.F32 R84, R152, R176.reuse, R84 ;  /* 0x000000b09854723c */ /* 0x088fea0000001854 */
[C---:B--2---:R-:W-:Y:S01]  /*5f40*/  IMAD.SHL.U32 R4, R252.reuse, 0x20, RZ ;  /* 0x00000020fc047824 */ /* 0x044fe200078e00ff */
[C---:B------:R-:W-:Y:S06]  /*5f50*/  HMMA.16816.F32 R88, R164.reuse, R176, R88 ;  /* 0x000000b0a458723c */ /* 0x040fec0000001858 */
[-C--:B------:R-:W-:Y:S06]  /*5f60*/  HMMA.16816.F32 R92, R164, R178.reuse, R92 ;  /* 0x000000b2a45c723c */ /* 0x080fec000000185c */
[----:B------:R-:W-:Y:S05]  /*5f70*/  HMMA.16816.F32 R96, R152, R178, R96 ;  /* 0x000000b29860723c */ /* 0x000fea0000001860 */
[C---:B-1----:R-:W-:Y:S02]  /*5f80*/  IMAD R5, R252.reuse, 0x28, RZ ;  /* 0x00000028fc057824 */ /* 0x042fe400078e02ff */
[----:B------:R-:W-:Y:S01]  /*5f90*/  IMAD R152, R252, 0x18, RZ ;  /* 0x00000018fc987824 */ /* 0x000fe200078e02ff */
[-C--:B------:R-:W-:Y:S03]  /*5fa0*/  LEA R154, P2, R4, R246.reuse, 0x2 ;  /* 0x000000f6049a7211 */ /* 0x080fe600078410ff */
[----:B----4-:R-:W-:Y:S01]  /*5fb0*/  IMAD R6, R252, 0x30, RZ ;  /* 0x00000030fc067824 */ /* 0x010fe200078e02ff */
[-C--:B------:R-:W-:Y:S01]  /*5fc0*/  LEA R156, P1, R152, R246.reuse, 0x2 ;  /* 0x000000f6989c7211 */ /* 0x080fe200078210ff */
[----:B------:R-:W-:Y:S01]  /*5fd0*/  IMAD R252, R252, 0x38, RZ ;  /* 0x00000038fcfc7824 */ /* 0x000fe200078e02ff */
[-C--:B------:R-:W-:Y:S01]  /*5fe0*/  LEA.HI.X.SX32 R155, R4, R247.reuse, 0x2, P2 ;  /* 0x000000f7049b7211 */ /* 0x080fe200010f16ff */
[----:B------:R-:W-:Y:S01]  /*5ff0*/  VIADD R4, R149, 0x20 ;  /* 0x0000002095047836 */ /* 0x000fe20000000000 */
[-C--:B------:R-:W-:Y:S02]  /*6000*/  LEA.HI.X.SX32 R157, R152, R247.reuse, 0x2, P1 ;  /* 0x000000f7989d7211 */ /* 0x080fe400008f16ff */
[CC--:B------:R-:W-:Y:S03]  /*6010*/  LEA R152, P1, R5.reuse, R246.reuse, 0x2 ;  /* 0x000000f605987211 */ /* 0x0c0fe600078210ff */
[----:B------:R1:W-:Y:S01]  /*6020*/  REDG.E.ADD.F32.FTZ.RN.STRONG.GPU desc[UR14][R156.64], R7 ;  /* 0x000000079c0079a6 */ /* 0x0003e2000c10f38e */
[-C--:B------:R-:W-:Y:S01]  /*6030*/  LEA.HI.X.SX32 R153, R5, R247.reuse, 0x2, P1 ;  /* 0x000000f705997211 */ /* 0x080fe200008f16ff */
[----:B------:R-:W-:Y:S02]  /*6040*/  IMAD.IADD R5, R148, 0x1, R4 ;  /* 0x0000000194057824 */ /* 0x000fe400078e0204 */
[----:B------:R2:W-:Y:S04]  /*6050*/  REDG.E.ADD.F32.FTZ.RN.STRONG.GPU desc[UR14][R154.64], R8 ;  /* 0x000000089a0079a6 */ /* 0x0005e8000c10f38e */
[----:B------:R3:W-:Y:S01]  /*6060*/  REDG.E.ADD.F32.FTZ.RN.STRONG.GPU desc[UR14][R152.64], R9 ;  /* 0x00000009980079a6 */ /* 0x0007e2000c10f38e */
[-C--:B-1----:R-:W-:Y:S02]  /*6070*/  LEA R156, P2, R6, R246.reuse, 0x2 ;  /* 0x000000f6069c7211 */ /* 0x082fe400078410ff */
[-C--:B--2---:R-:W-:Y:S02]  /*6080*/  LEA R8, P1, R252, R246.reuse, 0x2 ;  /* 0x000000f6fc087211 */ /* 0x084fe400078210ff */
[-C--:B------:R-:W-:Y:S02]  /*6090*/  LEA.HI.X.SX32 R157, R6, R247.reuse, 0x2, P2 ;  /* 0x000000f7069d7211 */ /* 0x080fe400010f16ff */
[-C--:B---3--:R-:W-:Y:S02]  /*60a0*/  LEA.HI.X.SX32 R9, R252, R247.reuse, 0x2, P1 ;  /* 0x000000f7fc097211 */ /* 0x088fe400008f16ff */
[CC--:B------:R-:W-:Y:S01]  /*60b0*/  LEA R6, P1, R4.reuse, R246.reuse, 0x2 ;  /* 0x000000f604067211 */ /* 0x0c0fe200078210ff */
[----:B------:R-:W-:Y:S03]  /*60c0*/  REDG.E.ADD.F32.FTZ.RN.STRONG.GPU desc[UR14][R156.64], R10 ;  /* 0x0000000a9c0079a6 */ /* 0x000fe6000c10f38e */
[-C--:B------:R-:W-:Y:S01]  /*60d0*/  LEA.HI.X.SX32 R7, R4, R247.reuse, 0x2, P1 ;  /* 0x000000f704077211 */ /* 0x080fe200008f16ff */
[----:B------:R1:W-:Y:S01]  /*60e0*/  REDG.E.ADD.F32.FTZ.RN.STRONG.GPU desc[UR14][R8.64], R11 ;  /* 0x0000000b080079a6 */ /* 0x0003e2000c10f38e */
[C---:B------:R-:W-:Y:S03]  /*60f0*/  IMAD.IADD R4, R148.reuse, 0x1, R5 ;  /* 0x0000000194047824 */ /* 0x040fe600078e0205 */
        /* <DEDUP_REMOVED lines=329> */
[----:B------:R-:W-:-:S02]  /*7590*/  F2FP.F16.F32.PACK_AB R60, R61, R60 ;  /* 0x0000003c3d3c723e */ /* 0x000fc400000000ff */
[----:B------:R-:W-:Y:S01]  /*75a0*/  F2FP.F16.F32.PACK_AB R62, R63, R62 ;  /* 0x0000003e3f3e723e */ /* 0x000fe200000000ff */
[----:B------:R-:W-:Y:S01]  /*75b0*/  STS [R218+0x4400], R146 ;  /* 0x00440092da007388 */ /* 0x000fe20000000800 */
[C---:B--2---:R-:W-:Y:S02]  /*75c0*/  @P0 IMAD R6, R8.reuse, R5, RZ ;  /* 0x0000000508060224 */ /* 0x044fe400078e02ff */
[----:B------:R-:W-:Y:S01]  /*75d0*/  @P0 IMAD.WIDE.U32 R8, R8, R4, RZ ;  /* 0x0000000408080225 */ /* 0x000fe200078e00ff */
[----:B------:R-:W-:Y:S03]  /*75e0*/  STS [R216+0x5000], R136 ;  /* 0x00500088d8007388 */ /* 0x000fe60000000800 */
[----:B------:R-:W-:Y:S01]  /*75f0*/  @P0 IMAD.MOV.U32 R7, RZ, RZ, R8 ;  /* 0x000000ffff070224 */ /* 0x000fe200078e0008 */
        /* <DEDUP_REMOVED lines=25> */
[----:B-1----:R-:W-:-:S02]  /*7790*/  @P0 IMAD R44, R10, R3, RZ ;  /* 0x000000030a2c0224 */ /* 0x002fc400078e02ff */
[----:B------:R-:W-:Y:S01]  /*77a0*/  @P0 IMAD.WIDE.U32 R10, R10, R2, RZ ;  /* 0x000000020a0a0225 */ /* 0x000fe200078e00ff */
[----:B------:R2:W-:Y:S03]  /*77b0*/  STS [R216+0xb400], R58 ;  /* 0x00b4003ad8007388 */ /* 0x0005e60000000800 */
[----:B------:R-:W-:Y:S01]  /*77c0*/  @P0 IMAD.MOV.U32 R45, RZ, RZ, R10 ;  /* 0x000000ffff2d0224 */ /* 0x000fe200078e000a */
[----:B------:R-:W-:Y:S02]  /*77d0*/  @P0 IADD3 R44, R11, R44, RZ ;  /* 0x0000002c0b2c0210 */ /* 0x000fe40007ffe0ff */
[----:B------:R-:W-:Y:S01]  /*77e0*/  SHF.R.S32.HI R10, RZ, 0x1f, R208 ;  /* 0x0000001fff0a7819 */ /* 0x000fe200000114d0 */
[----:B------:R-:W-:Y:S06]  /*77f0*/  @P0 BRA `(.L_x_406) ;  /* 0x0000000000340947 */ /* 0x000fec0003800000 */
[----:B------:R-:W1:Y:S01]  /*7800*/  LDC.64 R2, c[0x0][0x450] ;  /* 0x00011400ff027b82 */ /* 0x000e620000000a00 */
[----:B------:R-:W-:-:S07]  /*7810*/  SHF.R.S32.HI R12, RZ, 0x1f, R241 ;  /* 0x0000001fff0c7819 */ /* 0x000fce00000114f1 */
[----:B------:R-:W3:Y:S01]  /*7820*/  LDC.64 R8, c[0x0][0x438] ;  /* 0x00010e00ff087b82 */ /* 0x000ee20000000a00 */
[-C--:B-1----:R-:W-:Y:S02]  /*7830*/  IMAD R12, R12, R2.reuse, RZ ;  /* 0x000000020c0c7224 */ /* 0x082fe400078e02ff */
[----:B------:R-:W-:-:S04]  /*7840*/  IMAD.WIDE.U32 R14, R241, R2, RZ ;  /* 0x00000002f10e7225 */ /* 0x000fc800078e00ff */
[----:B------:R-:W-:Y:S02]  /*7850*/  IMAD R12, R241, R3, R12 ;  /* 0x00000003f10c7224 */ /* 0x000fe400078e020c */
[----:B---3--:R-:W-:-:S03]  /*7860*/  IMAD R11, R10, R8, RZ ;  /* 0x000000080a0b7224 */ /* 0x008fc600078e02ff */
[----:B------:R-:W-:Y:S01]  /*7870*/  IADD3 R13, R15, R12, RZ ;  /* 0x0000000c0f0d7210 */ /* 0x000fe20007ffe0ff */
[----:B------:R-:W-:Y:S01]  /*7880*/  IMAD R9, R208, R9, R11 ;  /* 0x00000009d0097224 */ /* 0x000fe200078e020b */
[----:B------:R-:W-:-:S05]  /*7890*/  MOV R12, R14 ;  /* 0x0000000e000c7202 */ /* 0x000fca0000000f00 */
[----:B------:R-:W-:-:S05]  /*78a0*/  IMAD.WIDE.U32 R12, R208, R8, R12 ;  /* 0x00000008d00c7225 */ /* 0x000fca00078e000c */
[----:B------:R-:W-:Y:S02]  /*78b0*/  IADD3 R44, R13, R9, RZ ;  /* 0x000000090d2c7210 */ /* 0x000fe40007ffe0ff */
[----:B------:R-:W-:Y:S02]  /*78c0*/  MOV R45, R12 ;  /* 0x0000000c002d7202 */ /* 0x000fe40000000f00 */
.L_x_406:
[----:B------:R-:W-:Y:S05]  /*78d0*/  @P0 BRA `(.L_x_407) ;  /* 0x0000000000340947 */ /* 0x000fea0003800000 */
        /* <DEDUP_REMOVED lines=12> */
[----:B------:R-:W-:-:S07]  /*79a0*/  MOV R7, R8 ;  /* 0x0000000800077202 */ /* 0x000fce0000000f00 */
.L_x_407:
[----:B------:R-:W-:Y:S01]  /*79b0*/  STS [R218+0xb000], R60 ;  /* 0x00b0003cda007388 */ /* 0x000fe20000000800 */
[C---:B--2---:R-:W-:Y:S01]  /*79c0*/  IMAD.SHL.U32 R58, R211.reuse, 0x40, RZ ;  /* 0x00000040d33a7824 */ /* 0x044fe200078e00ff */
[----:B------:R-:W-:Y:S01]  /*79d0*/  SHF.R.S32.HI R63, RZ, 0x1f, R206 ;  /* 0x0000001fff3f7819 */ /* 0x000fe200000114ce */
[----:B------:R-:W-:Y:S01]  /*79e0*/  IMAD R240, R211, -0x40, R240 ;  /* 0xffffffc0d3f07824 */ /* 0x000fe200078e02f0 */
[----:B------:R1:W-:Y:S01]  /*79f0*/  STS [R218+0xb400], R62 ;  /* 0x00b4003eda007388 */ /* 0x0003e20000000800 */
[----:B------:R-:W-:Y:S01]  /*7a00*/  SHF.R.S32.HI R56, RZ, 0x1f, R214 ;  /* 0x0000001fff387819 */ /* 0x000fe200000114d6 */
[----:B------:R-:W-:Y:S01]  /*7a10*/  ULDC.64 UR6, c[0x0][0x468] ;  /* 0x00011a0000067ab9 */ /* 0x000fe20000000a00 */
[----:B------:R-:W-:Y:S01]  /*7a20*/  SHF.R.S32.HI R57, RZ, 0x1f, R58 ;  /* 0x0000001fff397819 */ /* 0x000fe2000001143a */
[----:B------:R-:W-:Y:S01]  /*7a30*/  BAR.SYNC.DEFER_BLOCKING 0x0 ;  /* 0x0000000000007b1d */ /* 0x000fe20000010000 */
[----:B------:R-:W-:-:S03]  /*7a40*/  ISETP.GE.AND P4, PT, R204, R240, PT ;  /* 0x000000f0cc00720c */ /* 0x000fc60003f86270 */
[-C--:B------:R-:W-:Y:S02]  /*7a50*/  IMAD R46, R57, R2.reuse, RZ ;  /* 0x00000002392e7224 */ /* 0x080fe400078e02ff */
[----:B------:R-:W-:Y:S02]  /*7a60*/  BSSY B0, `(.L_x_408) ;  /* 0x0000029000007945 */ /* 0x000fe40003800000 */
[C---:B------:R-:W-:Y:S02]  /*7a70*/  IMAD R46, R58.reuse, R3, R46 ;  /* 0x000000033a2e7224 */ /* 0x040fe400078e022e */
[----:B-1----:R-:W-:Y:S01]  /*7a80*/  IMAD.MOV.U32 R62, RZ, RZ, R206 ;  /* 0x000000ffff3e7224 */ /* 0x002fe200078e00ce */
[----:B------:R1:W2:Y:S03]  /*7a90*/  LDS.128 R40, [R213+0x13000] ;  /* 0x01300000d5287984 */ /* 0x0002a60000000c00 */
[----:B------:R-:W-:Y:S01]  /*7aa0*/  IMAD.WIDE.U32 R48, R58, R2, R62 ;  /* 0x000000023a307225 */ /* 0x000fe200078e003e */
[----:B------:R1:W3:Y:S02]  /*7ab0*/  LDS.128 R36, [R213+0x15000] ;  /* 0x01500000d5247984 */ /* 0x0002e40000000c00 */
[----:B------:R-:W-:-:S02]  /*7ac0*/  IADD3 R64, P0, R45, R48, RZ ;  /* 0x000000302d407210 */ /* 0x000fc40007f1e0ff */
[----:B------:R1:W4:Y:S01]  /*7ad0*/  LDS.128 R32, [R213+0x17000] ;  /* 0x01700000d5207984 */ /* 0x0003220000000c00 */
[----:B------:R-:W-:Y:S02]  /*7ae0*/  IADD3 R45, R204, 0x20, RZ ;  /* 0x00000020cc2d7810 */ /* 0x000fe40007ffe0ff */
[----:B------:R-:W-:Y:S01]  /*7af0*/  IADD3.X R65, R44, R49, R46, P0, !PT ;  /* 0x000000312c417210 */ /* 0x000fe200007fe42e */
[----:B------:R1:W1:Y:S01]  /*7b00*/  LDS.128 R28, [R213+0x18000] ;  /* 0x01800000d51c7984 */ /* 0x0002620000000c00 */
[----:B------:R-:W-:Y:S01]  /*7b10*/  IMAD R44, R56, UR6, RZ ;  /* 0x00000006382c7c24 */ /* 0x000fe2000f8e02ff */
[----:B------:R-:W-:Y:S02]  /*7b20*/  ISETP.GE.AND P3, PT, R45, R240, PT ;  /* 0x000000f02d00720c */ /* 0x000fe40003f66270 */
[----:B------:R1:W1:Y:S01]  /*7b30*/  LDS.128 R24, [R213+0x19000] ;  /* 0x01900000d5187984 */ /* 0x0002620000000c00 */
[C---:B------:R-:W-:Y:S02]  /*7b40*/  IMAD R44, R214.reuse, UR7, R44 ;  /* 0x00000007d62c7c24 */ /* 0x040fe4000f8e022c */
[----:B------:R-:W-:Y:S01]  /*7b50*/  IMAD.WIDE.U32 R64, R214, UR6, R64 ;  /* 0x00000006d6407c25 */ /* 0x000fe2000f8e0040 */
[----:B------:R1:W1:Y:S04]  /*7b60*/  LDS.128 R20, [R213+0x1a000] ;  /* 0x01a00000d5147984 */ /* 0x0002680000000c00 */
[----:B------:R1:W1:Y:S01]  /*7b70*/  LDS.128 R16, [R213+0x1b000] ;  /* 0x01b00000d5107984 */ /* 0x0002620000000c00 */
[----:B------:R-:W-:-:S03]  /*7b80*/  IADD3 R59, R65, R44, RZ ;  /* 0x0000002c413b7210 */ /* 0x000fc60007ffe0ff */
[----:B------:R1:W1:Y:S04]  /*7b90*/  LDS.128 R12, [R213+0x1c000] ;  /* 0x01c00000d50c7984 */ /* 0x0002680000000c00 */
[----:B------:R1:W1:Y:S01]  /*7ba0*/  LDS.128 R8, [R213+0x1d000] ;  /* 0x01d00000d5087984 */ /* 0x0002620000000c00 */
[----:B------:R-:W-:Y:S05]  /*7bb0*/  @P4 BRA `(.L_x_409) ;  /* 0x00000000004c4947 */ /* 0x000fea0003800000 */
[----:B------:R-:W-:Y:S01]  /*7bc0*/  ULDC UR4, c[0x0][0x2d0] ;  /* 0x0000b40000047ab9 */ /* 0x000fe20000000800 */
[----:B------:R-:W2:Y:S01]  /*7bd0*/  LDS.128 R52, [R213+0x14000] ;  /* 0x01400000d5347984 */ /* 0x000ea20000000c00 */
[----:B------:R-:W-:Y:S01]  /*7be0*/  ISETP.GE.AND P5, PT, R206, UR4, PT ;  /* 0x00000004ce007c0c */ /* 0x000fe2000bfa6270 */
[-C--:B------:R-:W-:Y:S01]  /*7bf0*/  IMAD R60, R205, R2.reuse, RZ ;  /* 0x00000002cd3c7224 */ /* 0x080fe200078e02ff */
[----:B------:R-:W-:Y:S01]  /*7c00*/  MOV R67, R59 ;  /* 0x0000003b00437202 */ /* 0x000fe20000000f00 */
[----:B------:R-:W3:Y:S01]  /*7c10*/  LDS.128 R48, [R213+0x16000] ;  /* 0x01600000d5307984 */ /* 0x000ee20000000c00 */
[----:B------:R-:W-:Y:S01]  /*7c20*/  IMAD.MOV.U32 R66, RZ, RZ, R64 ;  /* 0x000000ffff427224 */ /* 0x000fe200078e0040 */
[----:B------:R-:W-:Y:S01]  /*7c30*/  ISETP.GE.AND P2, PT, R210, UR4, PT ;  /* 0x00000004d2007c0c */ /* 0x000fe2000bf46270 */
[C---:B------:R-:W-:Y:S01]  /*7c40*/  IMAD R60, R204.reuse, R3, R60 ;  /* 0x00000003cc3c7224 */ /* 0x040fe200078e023c */
[----:B------:R-:W-:Y:S01]  /*7c50*/  ISETP.GE.AND P1, PT, R209, UR4, PT ;  /* 0x00000004d1007c0c */ /* 0x000fe2000bf26270 */
[----:B------:R-:W-:Y:S01]  /*7c60*/  IMAD.WIDE.U32 R66, R204, R2, R66 ;  /* 0x00000002cc427225 */ /* 0x000fe200078e0042 */
[----:B------:R-:W-:-:S03]  /*7c70*/  ULDC.64 UR6, c[0x0][0x3f0] ;  /* 0x0000fc0000067ab9 */ /* 0x000fc60000000a00 */
[----:B------:R-:W-:Y:S01]  /*7c80*/  IMAD.IADD R60, R67, 0x1, R60 ;  /* 0x00000001433c7824 */ /* 0x000fe200078e023c */
[----:B------:R-:W4:Y:S01]  /*7c90*/  @!P5 LDS.128 R44, [R213+0x12000] ;  /* 0x01200000d52cd984 */ /* 0x000f220000000c00 */
[----:B------:R-:W-:-:S04]  /*7ca0*/  LEA R68, P0, R66, UR6, 0x1 ;  /* 0x0000000642447c11 */ /* 0x000fc8000f8008ff */
[----:B------:R-:W-:-:S05]  /*7cb0*/  LEA.HI.X R69, R66, UR7, R60, 0x1, P0 ;  /* 0x0000000742457c11 */ /* 0x000fca00080f0c3c */
[----:B--2---:R2:W-:Y:S04]  /*7cc0*/  @!P2 STG.E.128 desc[UR14][R68.64+0x80], R52 ;  /* 0x000080344400a986 */ /* 0x0045e8000c101d0e */
[----:B---3--:R2:W-:Y:S04]  /*7cd0*/  @!P1 STG.E.128 desc[UR14][R68.64+0x100], R48 ;  /* 0x0001003044009986 */ /* 0x0085e8000c101d0e */
[----:B----4-:R2:W-:Y:S02]  /*7ce0*/  @!P5 STG.E.128 desc[UR14][R68.64], R44 ;  /* 0x0000002c4400d986 */ /* 0x0105e4000c101d0e */
.L_x_409:
[----:B------:R-:W-:Y:S05]  /*7cf0*/  BSYNC B0 ;  /* 0x0000000000007941 */ /* 0x000fea0003800000 */
.L_x_408:
[----:B------:R-:W-:Y:S04]  /*7d00*/  BSSY B0, `(.L_x_410) ;  /* 0x0000014000007945 */ /* 0x000fe80003800000 */
[----:B------:R-:W-:Y:S05]  /*7d10*/  @P3 BRA `(.L_x_411) ;  /* 0x0000000000483947 */ /* 0x000fea0003800000 */
[----:B--2---:R-:W-:Y:S01]  /*7d20*/  IADD3 R45, P0, R204, 0x20, RZ ;  /* 0x00000020cc2d7810 */ /* 0x004fe20007f1e0ff */
        /* <DEDUP_REMOVED lines=15> */
[----:B---3--:R2:W-:Y:S04]  /*7e20*/  @!P1 STG.E.128 desc[UR14][R2.64+0x80], R36 ;  /* 0x0000802402009986 */ /* 0x0085e8000c101d0e */
[----:B----4-:R2:W-:Y:S02]  /*7e30*/  @!P0 STG.E.128 desc[UR14][R2.64+0x100], R32 ;  /* 0x0001002002008986 */ /* 0x0105e4000c101d0e */
.L_x_411:
[----:B------:R-:W-:Y:S05]  /*7e40*/  BSYNC B0 ;  /* 0x0000000000007941 */ /* 0x000fea0003800000 */
.L_x_410:
[-C--:B------:R-:W-:Y:S01]  /*7e50*/  IMAD.WIDE.U32 R62, R58, R4.reuse, R62 ;  /* 0x000000043a3e7225 */ /* 0x080fe200078e003e */
[----:B------:R-:W-:Y:S01]  /*7e60*/  ULDC.64 UR6, c[0x0][0x470] ;  /* 0x00011c0000067ab9 */ /* 0x000fe20000000a00 */
[----:B------:R-:W-:Y:S02]  /*7e70*/  BSSY B0, `(.L_x_412) ;  /* 0x000001a000007945 */ /* 0x000fe40003800000 */
[----:B------:R-:W-:Y:S01]  /*7e80*/  IMAD R57, R57, R4, RZ ;  /* 0x0000000439397224 */ /* 0x000fe200078e02ff */
[----:B--2-4-:R-:W-:Y:S01]  /*7e90*/  IADD3 R32, P0, R7, R62, RZ ;  /* 0x0000003e07207210 */ /* 0x014fe20007f1e0ff */
        /* <DEDUP_REMOVED lines=23> */
.L_x_413:
[----:B------:R-:W-:Y:S05]  /*8010*/  BSYNC B0 ;  /* 0x0000000000007941 */ /* 0x000fea0003800000 */
.L_x_412:
        /* <DEDUP_REMOVED lines=21> */
.L_x_384:
[----:B------:R-:W-:Y:S02]  /*8170*/  ISETP.NE.AND P0, PT, R242, -0x1, PT ;  /* 0xfffffffff200780c */ /* 0x000fe40003f05270 */
[----:B------:R-:W-:Y:S02]  /*8180*/  SHF.L.U32 R9, R211, 0x6, RZ ;  /* 0x00000006d3097819 */ /* 0x000fe400000006ff */
[----:B------:R-:W-:Y:S02]  /*8190*/  SHF.R.S32.HI R10, RZ, 0x1f, R208 ;  /* 0x0000001fff0a7819 */ /* 0x000fe400000114d0 */
[----:B------:R-:W-:-:S07]  /*81a0*/  SHF.R.S32.HI R8, RZ, 0x1f, R9 ;  /* 0x0000001fff087819 */ /* 0x000fce0000011409 */
[----:B------:R-:W1:Y:S01]  /*81b0*/  @P0 LDC.64 R4, c[0x0][0x450] ;  /* 0x00011400ff040b82 */ /* 0x000e620000000a00 */
[CC--:B------:R-:W-:Y:S02]  /*81c0*/  @P0 IADD3 R6, R241.reuse, R242.reuse, RZ ;  /* 0x000000f2f1060210 */ /* 0x0c0fe40007ffe0ff */
[----:B------:R-:W-:-:S05]  /*81d0*/  @P0 IADD3 R14, R241, R242, RZ ;  /* 0x000000f2f10e0210 */ /* 0x000fca0007ffe0ff */
[----:B------:R-:W2:Y:S01]  /*81e0*/  @P0 LDC.64 R2, c[0x0][0x458] ;  /* 0x00011600ff020b82 */ /* 0x000ea20000000a00 */
[C---:B-1----:R-:W-:Y:S02]  /*81f0*/  @P0 IMAD R11, R6.reuse, R5, RZ ;  /* 0x00000005060b0224 */ /* 0x042fe400078e02ff */
[----:B------:R-:W-:-:S04]  /*8200*/  @P0 IMAD.WIDE.U32 R6, R6, R4, RZ ;  /* 0x0000000406060225 */ /* 0x000fc800078e00ff */
[----:B------:R-:W-:Y:S01]  /*8210*/  @P0 IMAD.IADD R11, R7, 0x1, R11 ;  /* 0x00000001070b0824 */ /* 0x000fe200078e020b */
[----:B------:R-:W-:Y:S01]  /*8220*/  @P0 MOV R12, R6 ;  /* 0x00000006000c0202 */ /* 0x000fe20000000f00 */
[C---:B--2---:R-:W-:Y:S02]  /*8230*/  @P0 IMAD R13, R14.reuse, R3, RZ ;  /* 0x000000030e0d0224 */ /* 0x044fe400078e02ff */
[----:B------:R-:W-:-:S04]  /*8240*/  @P0 IMAD.WIDE.U32 R14, R14, R2, RZ ;  /* 0x000000020e0e0225 */ /* 0x000fc800078e00ff */
[----:B------:R-:W-:Y:S01]  /*8250*/  @P0 IMAD.IADD R13, R15, 0x1, R13 ;  /* 0x000000010f0d0824 */ /* 0x000fe200078e020d */
        /* <DEDUP_REMOVED lines=13> */
.L_x_415:
        /* <DEDUP_REMOVED lines=12> */
.L_x_416:
[----:B------:R-:W-:Y:S01]  /*83f0*/  IMAD R240, R211, -0x40, R240 ;  /* 0xffffffc0d3f07824 */ /* 0x000fe200078e02f0 */
[----:B------:R-:W-:Y:S01]  /*8400*/  SHF.R.S32.HI R6, RZ, 0x1f, R214 ;  /* 0x0000001fff067819 */ /* 0x000fe200000114d6 */
[-C--:B------:R-:W-:Y:S01]  /*8410*/  IMAD R7, R8, R4.reuse, RZ ;  /* 0x0000000408077224 */ /* 0x080fe200078e02ff */
[----:B------:R-:W-:Y:S01]  /*8420*/  ULDC.64 UR6, c[0x0][0x468] ;  /* 0x00011a0000067ab9 */ /* 0x000fe20000000a00 */
[C---:B------:R-:W-:Y:S01]  /*8430*/  IMAD.WIDE.U32 R16, R9.reuse, R4, R206 ;  /* 0x0000000409107225 */ /* 0x040fe200078e00ce */
[C---:B------:R-:W-:Y:S01]  /*8440*/  ISETP.GE.AND P4, PT, R204.reuse, R240, PT ;  /* 0x000000f0cc00720c */ /* 0x040fe20003f86270 */
[----:B------:R-:W-:Y:S01]  /*8450*/  BSSY B0, `(.L_x_417) ;  /* 0x000001a000007945 */ /* 0x000fe20003800000 */
[----:B------:R-:W-:Y:S01]  /*8460*/  IADD3 R10, R204, 0x20, RZ ;  /* 0x00000020cc0a7810 */ /* 0x000fe20007ffe0ff */
[----:B------:R-:W-:Y:S01]  /*8470*/  IMAD R7, R9, R5, R7 ;  /* 0x0000000509077224 */ /* 0x000fe200078e0207 */
[----:B------:R-:W-:Y:S02]  /*8480*/  IADD3 R16, P0, R12, R16, RZ ;  /* 0x000000100c107210 */ /* 0x000fe40007f1e0ff */
[----:B------:R-:W-:-:S02]  /*8490*/  ISETP.GE.AND P3, PT, R10, R240, PT ;  /* 0x000000f00a00720c */ /* 0x000fc40003f66270 */
[----:B------:R-:W-:Y:S01]  /*84a0*/  IADD3.X R17, R11, R17, R7, P0, !PT ;  /* 0x000000110b117210 */ /* 0x000fe200007fe407 */
[----:B------:R-:W-:-:S04]  /*84b0*/  IMAD R7, R6, UR6, RZ ;  /* 0x0000000606077c24 */ /* 0x000fc8000f8e02ff */
[C---:B------:R-:W-:Y:S02]  /*84c0*/  IMAD R7, R214.reuse, UR7, R7 ;  /* 0x00000007d6077c24 */ /* 0x040fe4000f8e0207 */
[----:B------:R-:W-:-:S05]  /*84d0*/  IMAD.WIDE.U32 R16, R214, UR6, R16 ;  /* 0x00000006d6107c25 */ /* 0x000fca000f8e0010 */
[----:B------:R-:W-:Y:S01]  /*84e0*/  IADD3 R11, R7, R17, RZ ;  /* 0x00000011070b7210 */ /* 0x000fe20007ffe0ff */
[----:B------:R-:W-:Y:S06]  /*84f0*/  @P4 BRA `(.L_x_418) ;  /* 0x00000000003c4947 */ /* 0x000fec0003800000 */
        /* <DEDUP_REMOVED lines=15> */
.L_x_418:
[----:B------:R-:W-:Y:S05]  /*85f0*/  BSYNC B0 ;  /* 0x0000000000007941 */ /* 0x000fea0003800000 */
.L_x_417:
        /* <DEDUP_REMOVED lines=19> */
.L_x_420:
[----:B------:R-:W-:Y:S05]  /*8730*/  BSYNC B0 ;  /* 0x0000000000007941 */ /* 0x000fea0003800000 */
.L_x_419:
[CC--:B--2---:R-:W-:Y:S01]  /*8740*/  IMAD.WIDE.U32 R4, R9.reuse, R2.reuse, R206 ;  /* 0x0000000209047225 */ /* 0x0c4fe200078e00ce */
        /* <DEDUP_REMOVED lines=27> */
.L_x_422:
[----:B------:R-:W-:Y:S05]  /*8900*/  BSYNC B0 ;  /* 0x0000000000007941 */ /* 0x000fea0003800000 */
.L_x_421:
        /* <DEDUP_REMOVED lines=19> */
.L_x_414:
[----:B------:R-:W-:Y:S05]  /*8a40*/  BSYNC B1 ;  /* 0x0000000000017941 */ /* 0x000fea0003800000 */
.L_x_379:
[----:B-1-34-:R-:W1:Y:S02]  /*8a50*/  LDC R2, c[0x0][0xc] ;  /* 0x00000300ff027b82 */ /* 0x01ae640000000800 */
[----:B-1----:R-:W-:-:S04]  /*8a60*/  IADD3 R211, R2, R211, RZ ;  /* 0x000000d302d37210 */ /* 0x002fc80007ffe0ff */
[----:B------:R-:W-:-:S13]  /*8a70*/  ISETP.GE.AND P0, PT, R211, UR12, PT ;  /* 0x0000000cd3007c0c */ /* 0x000fda000bf06270 */
[----:B------:R-:W-:Y:S05]  /*8a80*/  @P0 BRA `(.L_x_423) ;  /* 0x0000000000040947 */ /* 0x000fea0003800000 */
[----:B------:R-:W-:Y:S05]  /*8a90*/  BRA `(.L_x_424) ;  /* 0xffffff7c00a07947 */ /* 0x000fea000383ffff */
.L_x_423:
[----:B------:R-:W-:Y:S05]  /*8aa0*/  EXIT ;  /* 0x000000000000794d */ /* 0x000fea0003800000 */
.L_x_425:
        /* <DEDUP_REMOVED lines=13> */
.L_x_1591:


//--------------------- .text._ZN5flash44flash_bwd_dq_dk_dv_loop_seqk_parallel_kernelI23Flash_bwd_kernel_traitsILi192ELi64ELi64ELi8ELi4ELi2ELi2ELb0ELb0EN7cutlass6half_tE19Flash_kernel_traitsILi192ELi64ELi64ELi8ES3_EELb0ELb0ELb1ELb0ELb0ELb1ELb0EEEvNS_16Flash_bwd_paramsE --------------------------
	.section	.text._ZN5flash44flash_bwd_dq_dk_dv_loop_seqk_parallel_kernelI23Flash_bwd_kernel_traitsILi192ELi64ELi64ELi8ELi4ELi2ELi2ELb0ELb0EN7cutlass6half_tE19Flash_kernel_traitsILi192ELi64ELi64ELi8ES3_EELb0ELb0ELb1ELb0ELb0ELb1ELb0EEEvNS_16Flash_bwd_paramsE,"ax",@progbits
	.align	128
        .global         _ZN5flash44flash_bwd_dq_dk_dv_loop_seqk_parallel_kernelI23Flash_bwd_kernel_traitsILi192ELi64ELi64ELi8ELi4ELi2ELi2ELb0ELb0EN7cutlass6half_tE19Flash_kernel_traitsILi192ELi64ELi64ELi8ES3_EELb0ELb0ELb1ELb0ELb0ELb1ELb0EEEvNS_16Flash_bwd_paramsE
        .type           _ZN5flash44flash_bwd_dq_dk_dv_loop_seqk_parallel_kernelI23Flash_bwd_kernel_traitsILi192ELi64ELi64ELi8ELi4ELi2ELi2ELb0ELb0EN7cutlass6half_tE19Flash_kernel_traitsILi192ELi64ELi64ELi8ES3_EELb0ELb0ELb1ELb0ELb0ELb1ELb0EEEvNS_16Flash_bwd_paramsE,@function
        .size           _ZN5flash44flash_bwd_dq_dk_dv_loop_seqk_parallel_kernelI23Flash_bwd_kernel_traitsILi192ELi64ELi64ELi8ELi4ELi2ELi2ELb0ELb0EN7cutlass6half_tE19Flash_kernel_traitsILi192ELi64ELi64ELi8ES3_EELb0ELb0ELb1ELb0ELb0ELb1ELb0EEEvNS_16Flash_bwd_paramsE,(.L_x_1592 - _ZN5flash44flash_bwd_dq_dk_dv_loop_seqk_parallel_kernelI23Flash_bwd_kernel_traitsILi192ELi64ELi64ELi8ELi4ELi2ELi2ELb0ELb0EN7cutlass6half_tE19Flash_kernel_traitsILi192ELi64ELi64ELi8ES3_EELb0ELb0ELb1ELb0ELb0ELb1ELb0EEEvNS_16Flash_bwd_paramsE)
        .other          _ZN5flash44flash_bwd_dq_dk_dv_loop_seqk_parallel_kernelI23Flash_bwd_kernel_traitsILi192ELi64ELi64ELi8ELi4ELi2ELi2ELb0ELb0EN7cutlass6half_tE19Flash_kernel_traitsILi192ELi64ELi64ELi8ES3_EELb0ELb0ELb1ELb0ELb0ELb1ELb0EEEvNS_16Flash_bwd_paramsE,@"STO_CUDA_ENTRY STV_DEFAULT"
_ZN5flash44flash_bwd_dq_dk_dv_loop_seqk_parallel_kernelI23Flash_bwd_kernel_traitsILi192ELi64ELi64ELi8ELi4ELi2ELi2ELb0ELb0EN7cutlass6half_tE19Flash_kernel_traitsILi192ELi64ELi64ELi8ES3_EELb0ELb0ELb1ELb0ELb0ELb1ELb0EEEvNS_16Flash_bwd_paramsE:
.text._ZN5flash44flash_bwd_dq_dk_dv_loop_seqk_parallel_kernelI23Flash_bwd_kernel_traitsILi192ELi64ELi64ELi8ELi4ELi2ELi2ELb0ELb0EN7cutlass6half_tE19Flash_kernel_traitsILi192ELi64ELi64ELi8ES3_EELb0ELb0ELb1ELb0ELb0ELb1ELb0EEEvNS_16Flash_bwd_paramsE:
        /* <DEDUP_REMOVED lines=25> */
[----:B------:R-:W-:Y:S02]  /*0190*/  LEA.HI R7, R11, R6, RZ, 0x2 ;  /* 0x000000060b077211 */ /* 0x000fe400078f10ff */
[----:B------:R-:W-:Y:S02]  /*01a0*/  SHF.R.S32.HI R2, RZ, 0x4, R17 ;  /* 0x00000004ff027819 */ /* 0x000fe40000011411 */
[----:B------:R-:W-:Y:S02]  /*01b0*/  LOP3.LUT R3, R19, 0xfffffff8, RZ, 0xc0, !PT ;  /* 0xfffffff813037812 */ /* 0x000fe400078ec0ff */
[----:B------:R-:W-:-:S02]  /*01c0*/  SHF.R.S32.HI R208, RZ, 0x3, R19 ;  /* 0x00000003ffd07819 */ /* 0x000fc40000011413 */
[----:B------:R-:W-:Y:S01]  /*01d0*/  SHF.R.S32.HI R5, RZ, 0x2, R7 ;  /* 0x00000002ff057819 */ /* 0x000fe20000011407 */
[----:B------:R-:W-:Y:S01]  /*01e0*/  IMAD.IADD R3, R6, 0x1, -R3 ;  /* 0x0000000106037824 */ /* 0x000fe200078e0a03 */
[----:B------:R-:W-:Y:S01]  /*01f0*/  LEA.HI R0, R17, R2, RZ, 0x1 ;  /* 0x0000000211007211 */ /* 0x000fe200078f08ff */
[----:B------:R-:W-:Y:S01]  /*0200*/  IMAD.SHL.U32 R207, R208, 0x40, RZ ;  /* 0x00000040d0cf7824 */ /* 0x000fe200078e00ff */
[----:B------:R-:W-:Y:S01]  /*0210*/  SHF.R.S32.HI R4, RZ, 0x1f, R7 ;  /* 0x0000001fff047819 */ /* 0x000fe20000011407 */
[----:B------:R-:W-:Y:S01]  /*0220*/  IMAD.SHL.U32 R210, R3, 0x8, RZ ;  /* 0x0000000803d27824 */ /* 0x000fe200078e00ff */
[----:B------:R-:W-:Y:S02]  /*0230*/  LEA.HI R9, R11, R6, RZ, 0x5 ;  /* 0x000000060b097211 */ /* 0x000fe400078f28ff */
[----:B------:R-:W-:Y:S02]  /*0240*/  LOP3.LUT R0, R0, 0xfffffffe, RZ, 0xc0, !PT ;  /* 0xfffffffe00007812 */ /* 0x000fe400078ec0ff */
[----:B------:R-:W-:-:S02]  /*0250*/  LEA.HI R4, R4, R5, RZ, 0x3 ;  /* 0x0000000504047211 */ /* 0x000fc400078f18ff */
[----:B------:R-:W-:Y:S01]  /*0260*/  SHF.R.S32.HI R206, RZ, 0x5, R9 ;  /* 0x00000005ffce7819 */ /* 0x000fe20000011409 */
[----:B------:R-:W-:Y:S01]  /*0270*/  IMAD.IADD R0, R2, 0x1, -R0 ;  /* 0x0000000102007824 */ /* 0x000fe200078e0a00 */
[----:B------:R-:W-:Y:S02]  /*0280*/  LOP3.LUT R207, R207, 0x1c0, RZ, 0xc0, !PT ;  /* 0x000001c0cfcf7812 */ /* 0x000fe400078ec0ff */
[----:B------:R-:W-:Y:S02]  /*0290*/  LOP3.LUT R4, R4, 0xfffffff8, RZ, 0xc0, !PT ;  /* 0xfffffff804047812 */ /* 0x000fe400078ec0ff */
[----:B------:R-:W-:Y:S02]  /*02a0*/  LEA.HI R2, R9, R206, RZ, 0x1 ;  /* 0x000000ce09027211 */ /* 0x000fe400078f08ff */
[----:B------:R-:W-:Y:S01]  /*02b0*/  LOP3.LUT R8, R207, 0x38, R210, 0xf8, !PT ;  /* 0x00000038cf087812 */ /* 0x000fe200078ef8d2 */
[----:B------:R-:W-:Y:S01]  /*02c0*/  IMAD.IADD R4, R5, 0x1, -R4 ;  /* 0x0000000105047824 */ /* 0x000fe200078e0a04 */
[----:B------:R-:W-:-:S02]  /*02d0*/  SHF.R.U32.HI R207, RZ, 0x3, R207 ;  /* 0x00000003ffcf7819 */ /* 0x000fc400000116cf */
[----:B------:R-:W-:Y:S02]  /*02e0*/  LOP3.LUT R5, R2, 0xfffffffe, RZ, 0xc0, !PT ;  /* 0xfffffffe02057812 */ /* 0x000fe400078ec0ff */
[----:B------:R-:W-:Y:S01]  /*02f0*/  LOP3.LUT R207, R8, R207, RZ, 0x3c, !PT ;  /* 0x000000cf08cf7212 */ /* 0x000fe200078e3cff */
[C---:B------:R-:W-:Y:S01]  /*0300*/  IMAD.SHL.U32 R8, R3.reuse, 0x40, RZ ;  /* 0x0000004003087824 */ /* 0x040fe200078e00ff */
[C---:B------:R-:W-:Y:S02]  /*0310*/  LOP3.LUT P4, RZ, R3.reuse, 0x2, RZ, 0xc0, !PT ;  /* 0x0000000203ff7812 */ /* 0x040fe4000788c0ff */
[----:B------:R-:W-:Y:S01]  /*0320*/  LOP3.LUT P3, RZ, R3, 0x4, RZ, 0xc0, !PT ;  /* 0x0000000403ff7812 */ /* 0x000fe2000786c0ff */
[----:B------:R-:W-:Y:S01]  /*0330*/  IMAD.IADD R3, R206, 0x1, -R5 ;  /* 0x00000001ce037824 */ /* 0x000fe200078e0a05 */
[----:B------:R-:W-:Y:S02]  /*0340*/  LOP3.LUT R17, R17, 0xfffffff0, RZ, 0xc0, !PT ;  /* 0xfffffff011117812 */ /* 0x000fe400078ec0ff */
[----:B------:R-:W-:Y:S01]  /*0350*/  LOP3.LUT R8, R8, 0x1c0, RZ, 0xc0, !PT ;  /* 0x000001c008087812 */ /* 0x000fe200078ec0ff */
[----:B------:R-:W-:Y:S01]  /*0360*/  IMAD.SHL.U32 R13, R3, 0x10, RZ ;  /* 0x00000010030d7824 */ /* 0x000fe200078e00ff */
[CC--:B------:R-:W-:Y:S01]  /*0370*/  LEA.HI R5, R11.reuse, R6.reuse, RZ, 0x7 ;  /* 0x000000060b057211 */ /* 0x0c0fe200078f38ff */
[----:B------:R-:W-:Y:S01]  /*0380*/  IMAD.IADD R17, R6, 0x1, -R17 ;  /* 0x0000000106117824 */ /* 0x000fe200078e0a11 */
[----:B------:R-:W-:-:S02]  /*0390*/  LEA.HI R216, R11, R6, RZ, 0x6 ;  /* 0x000000060bd87211 */ /* 0x000fc400078f30ff */
[----:B------:R-:W-:Y:S02]  /*03a0*/  LOP3.LUT R194, R8, 0x10, R13, 0xf8, !PT ;  /* 0x0000001008c27812 */ /* 0x000fe400078ef80d */
[----:B------:R-:W-:Y:S02]  /*03b0*/  LOP3.LUT R10, R4, 0x1, RZ, 0xc0, !PT ;  /* 0x00000001040a7812 */ /* 0x000fe400078ec0ff */
[----:B------:R-:W-:Y:S02]  /*03c0*/  LOP3.LUT R205, R9, 0xffffffe0, RZ, 0xc0, !PT ;  /* 0xffffffe009cd7812 */ /* 0x000fe400078ec0ff */
[----:B------:R-:W-:Y:S02]  /*03d0*/  LOP3.LUT R11, R7, 0x7ffffffc, RZ, 0xc0, !PT ;  /* 0x7ffffffc070b7812 */ /* 0x000fe400078ec0ff */
[----:B------:R-:W-:Y:S01]  /*03e0*/  LOP3.LUT R198, R8, 0x8, R19, 0xf8, !PT ;  /* 0x0000000808c67812 */ /* 0x000fe200078ef813 */
[----:B------:R-:W-:Y:S01]  /*03f0*/  IMAD.IADD R205, R6, 0x1, -R205 ;  /* 0x0000000106cd7824 */ /* 0x000fe200078e0acd */
[----:B------:R-:W-:Y:S01]  /*0400*/  SHF.R.U32.HI R13, RZ, 0x3, R8 ;  /* 0x00000003ff0d7819 */ /* 0x000fe20000011608 */
[----:B------:R-:W-:Y:S01]  /*0410*/  IMAD.SHL.U32 R8, R0, 0x200, RZ ;  /* 0x0000020000087824 */ /* 0x000fe200078e00ff */
[----:B------:R-:W-:-:S02]  /*0420*/  SHF.R.S32.HI R5, RZ, 0x7, R5 ;  /* 0x00000007ff057819 */ /* 0x000fc40000011405 */
[----:B------:R-:W-:Y:S01]  /*0430*/  SHF.R.S32.HI R7, RZ, 0x1f, R9 ;  /* 0x0000001fff077819 */ /* 0x000fe20000011409 */
[----:B------:R-:W-:Y:S01]  /*0440*/  IMAD.SHL.U32 R9, R6, 0x2, RZ ;  /* 0x0000000206097824 */ /* 0x000fe200078e00ff */
[----:B------:R-:W-:Y:S01]  /*0450*/  SHF.R.S32.HI R2, RZ, 0x1f, R17 ;  /* 0x0000001fff027819 */ /* 0x000fe20000011411 */
[----:B------:R-:W-:Y:S01]  /*0460*/  IMAD R15, R5, 0x800, R8 ;  /* 0x00000800050f7824 */ /* 0x000fe200078e0208 */
[----:B------:R-:W-:Y:S02]  /*0470*/  LOP3.LUT R194, R194, 0x8, R19, 0xf8, !PT ;  /* 0x00000008c2c27812 */ /* 0x000fe400078ef813 */
[----:B------:R-:W-:Y:S01]  /*0480*/  ISETP.NE.U32.AND P0, PT, R10, 0x1, PT ;  /* 0x000000010a00780c */ /* 0x000fe20003f05070 */
[----:B------:R-:W-:Y:S01]  /*0490*/  IMAD.IADD R10, R6, 0x1, -R11 ;  /* 0x00000001060a7824 */ /* 0x000fe200078e0a0b */
[----:B------:R-:W-:Y:S02]  /*04a0*/  SHF.R.S32.HI R216, RZ, 0x6, R216 ;  /* 0x00000006ffd87819 */ /* 0x000fe400000114d8 */
[----:B------:R-:W-:Y:S01]  /*04b0*/  LEA.HI R6, R7, R206, RZ, 0x2 ;  /* 0x000000ce07067211 */ /* 0x000fe200078f10ff */
[----:B------:R-:W-:Y:S01]  /*04c0*/  IMAD.SHL.U32 R7, R4, 0x40, RZ ;  /* 0x0000004004077824 */ /* 0x000fe200078e00ff */
[----:B------:R-:W-:Y:S01]  /*04d0*/  LEA.HI R2, R2, R17, RZ, 0x3 ;  /* 0x0000001102027211 */ /* 0x000fe200078f18ff */
[----:B------:R-:W-:Y:S01]  /*04e0*/  IMAD R207, R216, 0x200, R207 ;  /* 0x00000200d8cf7824 */ /* 0x000fe200078e02cf */
[----:B------:R-:W-:Y:S01]  /*04f0*/  LOP3.LUT R194, R8, R194, R13, 0xf6, !PT ;  /* 0x000000c208c27212 */ /* 0x000fe200078ef60d */
[----:B------:R-:W-:Y:S01]  /*0500*/  IMAD.SHL.U32 R8, R5, 0x20, RZ ;  /* 0x0000002005087824 */ /* 0x000fe200078e00ff */
[----:B------:R-:W-:Y:S01]  /*0510*/  LOP3.LUT R204, R2, 0xfffffff8, RZ, 0xc0, !PT ;  /* 0xfffffff802cc7812 */ /* 0x000fe200078ec0ff */
[----:B------:R-:W-:Y:S01]  /*0520*/  IMAD.SHL.U32 R216, R216, 0x8, RZ ;  /* 0x00000008d8d87824 */ /* 0x000fe200078e00ff */
[----:B------:R-:W-:-:S02]  /*0530*/  LOP3.LUT R7, R7, 0x1c0, RZ, 0xc0, !PT ;  /* 0x000001c007077812 */ /* 0x000fc400078ec0ff */
[----:B------:R-:W-:Y:S01]  /*0540*/  LOP3.LUT R5, R6, 0xfffffffc, RZ, 0xc0, !PT ;  /* 0xfffffffc06057812 */ /* 0x000fe200078ec0ff */
[----:B------:R-:W-:Y:S01]  /*0550*/  IMAD.IADD R204, R17, 0x1, -R204 ;  /* 0x0000000111cc7824 */ /* 0x000fe200078e0acc */
[----:B------:R-:W-:Y:S01]  /*0560*/  LOP3.LUT R202, R8, 0x6, R9, 0xf8, !PT ;  /* 0x0000000608ca7812 */ /* 0x000fe200078ef809 */
[----:B------:R-:W-:Y:S01]  /*0570*/  IMAD.SHL.U32 R9, R0, 0x20, RZ ;  /* 0x0000002000097824 */ /* 0x000fe200078e00ff */
[----:B------:R-:W-:Y:S01]  /*0580*/  LOP3.LUT R216, R216, 0x18, RZ, 0xc0, !PT ;  /* 0x00000018d8d87812 */ /* 0x000fe200078ec0ff */
[----:B------:R-:W-:Y:S01]  /*0590*/  IMAD.IADD R5, R206, 0x1, -R5 ;  /* 0x00000001ce057824 */ /* 0x000fe200078e0a05 */
[----:B------:R-:W-:Y:S01]  /*05a0*/  SHF.R.U32.HI R217, RZ, 0x3, R7 ;  /* 0x00000003ffd97819 */ /* 0x000fe20000011607 */
[----:B------:R-:W-:Y:S01]  /*05b0*/  IMAD.SHL.U32 R199, R204, 0x40, RZ ;  /* 0x00000040ccc77824 */ /* 0x000fe200078e00ff */
[----:B------:R-:W-:Y:S01]  /*05c0*/  R2P PR, R4, 0x6 ;  /* 0x0000000604007804 */ /* 0x000fe20000000000 */
[----:B------:R-:W-:Y:S01]  /*05d0*/  IMAD.SHL.U32 R4, R10, 0x2, RZ ;  /* 0x000000020a047824 */ /* 0x000fe200078e00ff */
[----:B------:R-:W-:-:S02]  /*05e0*/  LOP3.LUT R8, R7, 0x20, R8, 0xf8, !PT ;  /* 0x0000002007087812 */ /* 0x000fc400078ef808 */
[----:B------:R-:W-:Y:S02]  /*05f0*/  LOP3.LUT R6, R216, 0x20, R9, 0xf8, !PT ;  /* 0x00000020d8067812 */ /* 0x000fe400078ef809 */
[----:B------:R-:W-:Y:S01]  /*0600*/  LOP3.LUT R216, R217, R7, R216, 0x1e, !PT ;  /* 0x00000007d9d87212 */ /* 0x000fe200078e1ed8 */
[----:B------:R-:W-:Y:S01]  /*0610*/  IMAD.SHL.U32 R7, R2, 0x40, RZ ;  /* 0x0000004002077824 */ /* 0x000fe200078e00ff */
[----:B------:R-:W-:Y:S01]  /*0620*/  LOP3.LUT R217, R8, R217, RZ, 0x3c, !PT ;  /* 0x000000d908d97212 */ /* 0x000fe200078e3cff */
[----:B------:R-:W-:Y:S01]  /*0630*/  IMAD R8, R5, 0x400, R4 ;  /* 0x0000040005087824 */ /* 0x000fe200078e0204 */
[----:B------:R-:W-:Y:S02]  /*0640*/  LOP3.LUT R199, R199, 0x1c0, RZ, 0xc0, !PT ;  /* 0x000001c0c7c77812 */ /* 0x000fe400078ec0ff */
[----:B------:R-:W-:Y:S01]  /*0650*/  SHF.R.S32.HI R10, RZ, 0x1f, R205 ;  /* 0x0000001fff0a7819 */ /* 0x000fe200000114cd */
[----:B------:R-:W-:Y:S01]  /*0660*/  IMAD.IADD R217, R8, 0x1, R217 ;  /* 0x0000000108d97824 */ /* 0x000fe200078e02d9 */
[----:B------:R-:W-:Y:S01]  /*0670*/  SHF.R.U32.HI R193, RZ, 0x3, R199 ;  /* 0x00000003ffc17819 */ /* 0x000fe200000116c7 */
[----:B------:R-:W-:Y:S01]  /*0680*/  IMAD.SHL.U32 R8, R0, 0x8, RZ ;  /* 0x0000000800087824 */ /* 0x000fe200078e00ff */
[----:B------:R-:W-:-:S02]  /*0690*/  LOP3.LUT R198, R198, R13, RZ, 0x3c, !PT ;  /* 0x0000000dc6c67212 */ /* 0x000fc400078e3cff */
[----:B------:R-:W-:Y:S02]  /*06a0*/  LEA.HI R0, R10, R205, RZ, 0x2 ;  /* 0x000000cd0a007211 */ /* 0x000fe400078f10ff */
[----:B------:R-:W-:Y:S01]  /*06b0*/  LOP3.LUT R2, R199, 0x8, R8, 0xf8, !PT ;  /* 0x00000008c7027812 */ /* 0x000fe200078ef808 */
[----:B------:R-:W-:Y:S01]  /*06c0*/  IMAD.IADD R198, R15, 0x1, R198 ;  /* 0x000000010fc67824 */ /* 0x000fe200078e02c6 */
[----:B------:R-:W-:Y:S02]  /*06d0*/  LOP3.LUT R199, R193, R6, R199, 0x1e, !PT ;  /* 0x00000006c1c77212 */ /* 0x000fe400078e1ec7 */
[----:B------:R-:W-:Y:S01]  /*06e0*/  SHF.R.S32.HI R6, RZ, 0x2, R0 ;  /* 0x00000002ff067819 */ /* 0x000fe20000011400 */
[----:B------:R-:W-:Y:S01]  /*06f0*/  IMAD.SHL.U32 R198, R198, 0x2, RZ ;  /* 0x00000002c6c67824 */ /* 0x000fe200078e00ff */
[----:B------:R-:W-:Y:S01]  /*0700*/  LOP3.LUT R0, R7, 0xfffffe00, RZ, 0xc0, !PT ;  /* 0xfffffe0007007812 */ /* 0x000fe200078ec0ff */
[----:B------:R-:W-:Y:S01]  /*0710*/  IMAD R7, R3, 0x400, R4 ;  /* 0x0000040003077824 */ /* 0x000fe200078e0204 */
[----:B------:R-:W-:Y:S01]  /*0720*/  LOP3.LUT R193, R2, R193, RZ, 0x3c, !PT ;  /* 0x000000c102c17212 */ /* 0x000fe200078e3cff */
[----:B------:R-:W-:Y:S01]  /*0730*/  VIADD R196, R198, UR6 ;  /* 0x00000006c6c47c36 */ /* 0x000fe20008000000 */
[----:B------:R-:W-:Y:S01]  /*0740*/  LEA R217, R217, UR5, 0x1 ;  /* 0x00000005d9d97c11 */ /* 0x000fe2000f8e08ff */
[----:B------:R-:W-:Y:S01]  /*0750*/  IMAD.IADD R216, R7, 0x1, R216 ;  /* 0x0000000107d87824 */ /* 0x000fe200078e02d8 */
[----:B------:R-:W-:Y:S01]  /*0760*/  SEL R197, R197, 0xffffffe0, !P4 ;  /* 0xffffffe0c5c57807 */ /* 0x000fe20006000000 */
[--C-:B------:R-:W-:Y:S01]  /*0770*/  IMAD R200, R5, 0x400, R0.reuse ;  /* 0x0000040005c87824 */ /* 0x100fe200078e0200 */
        /* <DEDUP_REMOVED lines=8> */
[----:B------:R-:W-:Y:S01]  /*0800*/  LOP3.LUT R199, R199, R0, RZ, 0xfc, !PT ;  /* 0x00000000c7c77212 */ /* 0x000fe200078efcff */
[C---:B------:R-:W-:Y:S01]  /*0810*/  IMAD.IADD R197, R196.reuse, 0x1, R197 ;  /* 0x00000001c4c57824 */ /* 0x040fe200078e02c5 */
[----:B------:R-:W-:Y:S01]  /*0820*/  SHF.R.S32.HI R209, RZ, 0x1f, R208 ;  /* 0x0000001fffd17819 */ /* 0x000fe200000114d0 */
[----:B------:R-:W-:Y:S01]  /*0830*/  @P1 VIADD R219, R217, 0xffffffe0 ;  /* 0xffffffe0d9db1836 */ /* 0x000fe20000000000 */
[----:B------:R-:W-:Y:S01]  /*0840*/  SHF.R.S32.HI R211, RZ, 0x1f, R210 ;  /* 0x0000001fffd37819 */ /* 0x000fe200000114d2 */
[----:B------:R-:W-:Y:S01]  /*0850*/  IMAD.IADD R196, R196, 0x1, R195 ;  /* 0x00000001c4c47824 */ /* 0x000fe200078e02c3 */
[----:B------:R-:W-:Y:S01]  /*0860*/  LEA R214, R207, UR5, 0x1 ;  /* 0x00000005cfd67c11 */ /* 0x000fe2000f8e08ff */
[----:B------:R-:W-:Y:S01]  /*0870*/  IMAD.IADD R0, R195, 0x1, R194 ;  /* 0x00000001c3007824 */ /* 0x000fe200078e02c2 */
[----:B------:R-:W-:Y:S01]  /*0880*/  LEA R193, R193, UR4, 0x1 ;  /* 0x00000004c1c17c11 */ /* 0x000fe2000f8e08ff */
[----:B------:R-:W-:-:S02]  /*0890*/  VIADD R218, R216, 0x40 ;  /* 0x00000040d8da7836 */ /* 0x000fc40000000000 */
[----:B------:R-:W-:Y:S02]  /*08a0*/  IMAD.IADD R220, R217, 0x1, R224 ;  /* 0x00000001d9dc7824 */ /* 0x000fe400078e02e0 */
[----:B------:R-:W-:Y:S02]  /*08b0*/  IMAD R203, R5, 0x10, R6 ;  /* 0x0000001005cb7824 */ /* 0x000fe400078e0206 */
[----:B------:R-:W-:Y:S02]  /*08c0*/  IMAD.IADD R195, R197, 0x1, R195 ;  /* 0x00000001c5c37824 */ /* 0x000fe400078e02c3 */
[----:B------:R-:W-:Y:S02]  /*08d0*/  @P2 VIADD R218, R216, 0xffffffc0 ;  /* 0xffffffc0d8da2836 */ /* 0x000fe40000000000 */
[----:B---34-:R-:W-:-:S07]  /*08e0*/  IMAD.IADD R224, R224, 0x1, R219 ;  /* 0x00000001e0e07824 */ /* 0x018fce00078e02db */
.L_x_456:
        /* <DEDUP_REMOVED lines=26> */
[----:B-1----:R-:W-:-:S02]  /*0a90*/  ISETP.NE.AND P3, PT, R7, RZ, PT ;  /* 0x000000ff0700720c */ /* 0x002fc40003f65270 */
[----:B---3--:R-:W-:-:S04]  /*0aa0*/  ISETP.EQ.U32.AND P1, PT, R4, RZ, PT ;  /* 0x000000ff0400720c */ /* 0x008fc80003f22070 */
[----:B------:R-:W-:Y:S02]  /*0ab0*/  ISETP.EQ.OR.EX P1, PT, R5, RZ, !P3, P1 ;  /* 0x000000ff0500720c */ /* 0x000fe40005f22710 */
[----:B------:R-:W-:Y:S01]  /*0ac0*/  IADD3 R8, P0, R9, R4, RZ ;  /* 0x0000000409087210 */ /* 0x000fe20007f1e0ff */
[----:B------:R-:W-:-:S04]  /*0ad0*/  IMAD.MOV.U32 R240, RZ, RZ, -0x1 ;  /* 0xfffffffffff07424 */ /* 0x000fc800078e00ff */
[----:B------:R-:W-:Y:S02]  /*0ae0*/  IMAD.X R9, R6, 0x1, R5, P0 ;  /* 0x0000000106097824 */ /* 0x000fe400000e0605 */
[----:B------:R-:W1:Y:S01]  /*0af0*/  @!P2 LDC R6, c[0x0][0x2cc] ;  /* 0x0000b300ff06ab82 */ /* 0x000e620000000800 */
[----:B------:R-:W-:-:S03]  /*0b00*/  @!P2 ISETP.NE.U32.AND P0, PT, R2, RZ, PT ;  /* 0x000000ff0200a20c */ /* 0x000fc60003f05070 */
        /* <DEDUP_REMOVED lines=13> */
.L_x_426:
[----:B------:R-:W-:Y:S01]  /*0be0*/  IMAD.SHL.U32 R225, R215, 0x40, RZ ;  /* 0x00000040d7e17824 */ /* 0x000fe200078e00ff */
[----:B-----5:R-:W-:-:S04]  /*0bf0*/  @!P2 IADD3 R238, R6, R2, -R237 ;  /* 0x0000000206eea210 */ /* 0x020fc80007ffe8ed */
[----:B------:R-:W-:-:S13]  /*0c00*/  ISETP.GT.AND P0, PT, R238, R225, PT ;  /* 0x000000e1ee00720c */ /* 0x000fda0003f04270 */
[----:B------:R-:W-:Y:S05]  /*0c10*/  @!P0 BRA `(.L_x_427) ;  /* 0x0000006800408947 */ /* 0x000fea0003800000 */
[----:B------:R-:W3:Y:S01]  /*0c20*/  LDC R7, c[0x0][0x278] ;  /* 0x00009e00ff077b82 */ /* 0x000ee20000000800 */
[----:B------:R-:W-:Y:S01]  /*0c30*/  IABS R4, R212 ;  /* 0x000000d400047213 */ /* 0x000fe20000000000 */
[----:B------:R-:W4:Y:S01]  /*0c40*/  S2R R20, SR_CTAID.X ;  /* 0x0000000000147919 */ /* 0x000f220000002500 */
[----:B------:R-:W-:Y:S02]  /*0c50*/  ISETP.NE.AND P0, PT, R240, -0x1, PT ;  /* 0xfffffffff000780c */ /* 0x000fe40003f05270 */
[----:B------:R-:W-:-:S03]  /*0c60*/  ISETP.NE.AND P1, PT, R22, -0x1, PT ;  /* 0xffffffff1600780c */ /* 0x000fc60003f25270 */
[----:B------:R-:W5:Y:S08]  /*0c70*/  LDC.64 R2, c[0x0][0x228] ;  /* 0x00008a00ff027b82 */ /* 0x000f700000000a00 */
[----:B------:R-:W4:Y:S01]  /*0c80*/  LDC R5, c[0x0][0x394] ;  /* 0x0000e500ff057b82 */ /* 0x000f220000000800 */
[----:B------:R-:W-:Y:S01]  /*0c90*/  @P0 IMAD.IADD R34, R237, 0x1, R240 ;  /* 0x00000001ed220824 */ /* 0x000fe200078e02f0 */
[----:B---3--:R-:W-:-:S06]  /*0ca0*/  IABS R6, R7 ;  /* 0x0000000700067213 */ /* 0x008fcc0000000000 */
[----:B------:R-:W3:Y:S01]  /*0cb0*/  LDC R28, c[0x0][0x2d4] ;  /* 0x0000b500ff1c7b82 */ /* 0x000ee20000000800 */
[----:B------:R-:W2:Y:S07]  /*0cc0*/  I2F.RP R10, R6 ;  /* 0x00000006000a7306 */ /* 0x000eae0000209400 */
[----:B------:R-:W5:Y:S08]  /*0cd0*/  LDC R26, c[0x0][0x2dc] ;  /* 0x0000b700ff1a7b82 */ /* 0x000f700000000800 */
[----:B------:R-:W5:Y:S01]  /*0ce0*/  LDC R25, c[0x0][0x270] ;  /* 0x00009c00ff197b82 */ /* 0x000f620000000800 */
[----:B--2---:R-:W2:Y:S01]  /*0cf0*/  MUFU.RCP R8, R10 ;  /* 0x0000000a00087308 */ /* 0x004ea20000001000 */
[----:B---3--:R-:W-:-:S06]  /*0d00*/  IMAD.WIDE.U32 R32, R213, R28, RZ ;  /* 0x0000001cd5207225 */ /* 0x008fcc00078e00ff */
[----:B------:R-:W3:Y:S01]  /*0d10*/  LDC R36, c[0x0][0x2c4] ;  /* 0x0000b100ff247b82 */ /* 0x000ee20000000800 */
[----:B--2---:R-:W-:Y:S01]  /*0d20*/  IADD3 R8, R8, 0xffffffe, RZ ;  /* 0x0ffffffe08087810 */ /* 0x004fe20007ffe0ff */
[----:B-1----:R-:W-:-:S03]  /*0d30*/  VIADD R10, R239, 0x3f ;  /* 0x0000003fef0a7836 */ /* 0x002fc60000000000 */
[----:B------:R-:W1:Y:S01]  /*0d40*/  F2I.FTZ.U32.TRUNC.NTZ R9, R8 ;  /* 0x0000000800097305 */ /* 0x000e62000021f000 */
[----:B-----5:R-:W-:-:S04]  /*0d50*/  IMAD.WIDE R40, R26, R25, RZ ;  /* 0x000000191a287225 */ /* 0x020fc800078e02ff */
[----:B------:R-:W-:-:S04]  /*0d60*/  IMAD.WIDE.U32 R30, R40, R22, RZ ;  /* 0x00000016281e7225 */ /* 0x000fc800078e00ff */
[----:B-1----:R-:W-:Y:S01]  /*0d70*/  IMAD.MOV R11, RZ, RZ, -R9 ;  /* 0x000000ffff0b7224 */ /* 0x002fe200078e0a09 */
[----:B------:R-:W-:-:S03]  /*0d80*/  MOV R8, RZ ;  /* 0x000000ff00087202 */ /* 0x000fc60000000f00 */
[----:B------:R-:W-:-:S04]  /*0d90*/  IMAD R11, R11, R6, RZ ;  /* 0x000000060b0b7224 */ /* 0x000fc800078e02ff */
[----:B------:R-:W-:Y:S02]  /*0da0*/  IMAD.HI.U32 R11, R9, R11, R8 ;  /* 0x0000000b090b7227 */ /* 0x000fe400078e0008 */
[----:B------:R-:W1:Y:S04]  /*0db0*/  LDC.64 R8, c[0x0][0x240] ;  /* 0x00009000ff087b82 */ /* 0x000e680000000a00 */
[----:B------:R-:W-:Y:S01]  /*0dc0*/  IMAD.HI.U32 R14, R11, R4, RZ ;  /* 0x000000040b0e7227 */ /* 0x000fe200078e00ff */
[----:B------:R-:W-:-:S04]  /*0dd0*/  SHF.R.S32.HI R11, RZ, 0x1f, R10 ;  /* 0x0000001fff0b7819 */ /* 0x000fc8000001140a */
[----:B------:R-:W-:Y:S02]  /*0de0*/  IADD3 R19, -R14, RZ, RZ ;  /* 0x000000ff0e137210 */ /* 0x000fe40007ffe1ff */
[----:B------:R-:W-:Y:S02]  /*0df0*/  LEA.HI R11, R11, R10, RZ, 0x6 ;  /* 0x0000000a0b0b7211 */ /* 0x000fe400078f30ff */
[----:B------:R-:W-:Y:S01]  /*0e00*/  IADD3 R10, R239, 0x40, R225 ;  /* 0x00000040ef0a7810 */ /* 0x000fe20007ffe0e1 */
[----:B------:R-:W-:Y:S01]  /*0e10*/  IMAD R19, R6, R19, R4 ;  /* 0x0000001306137224 */ /* 0x000fe200078e0204 */
[----:B------:R-:W-:Y:S01]  /*0e20*/  SHF.R.S32.HI R11, RZ, 0x6, R11 ;  /* 0x00000006ff0b7819 */ /* 0x000fe2000001140b */
[----:B------:R-:W-:Y:S01]  /*0e30*/  IMAD R4, R15, R2, RZ ;  /* 0x000000020f047224 */ /* 0x000fe200078e02ff */
[----:B----4-:R-:W-:Y:S02]  /*0e40*/  IADD3 R10, R10, R5, -R238 ;  /* 0x000000050a0a7210 */ /* 0x010fe40007ffe8ee */
[----:B------:R-:W-:Y:S01]  /*0e50*/  ISETP.GT.U32.AND P4, PT, R6, R19, PT ;  /* 0x000000130600720c */ /* 0x000fe20003f84070 */
[----:B------:R-:W-:-:S02]  /*0e60*/  IMAD R17, R213, R3, R4 ;  /* 0x00000003d5117224 */ /* 0x000fc400078e0204 */
[----:B------:R-:W-:Y:S02]  /*0e70*/  IMAD.WIDE.U32 R4, R213, R2, RZ ;  /* 0x00000002d5047225 */ /* 0x000fe400078e00ff */
[----:B------:R-:W2:Y:S02]  /*0e80*/  LDC.U8 R2, c[0x0][0x3d8] ;  /* 0x0000f600ff027b82 */ /* 0x000ea40000000000 */
[----:B------:R-:W-:Y:S01]  /*0e90*/  VIADD R3, R10, 0x3f ;  /* 0x0000003f0a037836 */ /* 0x000fe20000000000 */
[----:B------:R-:W-:Y:S01]  /*0ea0*/  SHF.R.S32.HI R10, RZ, 0x1f, R28 ;  /* 0x0000001fff0a7819 */ /* 0x000fe2000001141c */
[----:B-1----:R-:W-:Y:S01]  /*0eb0*/  IMAD.WIDE.U32 R12, R22, R8, RZ ;  /* 0x00000008160c7225 */ /* 0x002fe200078e00ff */
[----:B------:R-:W-:Y:S02]  /*0ec0*/  IADD3 R17, R5, R17, RZ ;  /* 0x0000001105117210 */ /* 0x000fe40007ffe0ff */
[----:B------:R-:W-:Y:S01]  /*0ed0*/  SHF.R.S32.HI R236, RZ, 0x1f, R3 ;  /* 0x0000001fffec7819 */ /* 0x000fe20000011403 */
[----:B------:R-:W-:Y:S01]  /*0ee0*/  @!P4 IMAD.IADD R19, R19, 0x1, -R6 ;  /* 0x000000011313c824 */ /* 0x000fe200078e0a06 */
[----:B------:R-:W-:-:S02]  /*0ef0*/  SEL R24, R4, R12, !P1 ;  /* 0x0000000c04187207 */ /* 0x000fc40004800000 */
[----:B------:R-:W1:Y:S01]  /*0f00*/  @P0 LDC.64 R4, c[0x0][0x250] ;  /* 0x00009400ff040b82 */ /* 0x000e620000000a00 */
[----:B------:R-:W-:Y:S01]  /*0f10*/  LEA.HI R236, R236, R3, RZ, 0x6 ;  /* 0x00000003ecec7211 */ /* 0x000fe200078f30ff */
[----:B------:R-:W-:Y:S01]  /*0f20*/  IMAD R3, R10, R213, RZ ;  /* 0x000000d50a037224 */ /* 0x000fe200078e02ff */
[----:B------:R-:W-:Y:S01]  /*0f30*/  ISETP.GE.U32.AND P6, PT, R19, R6, PT ;  /* 0x000000061300720c */ /* 0x000fe20003fc6070 */
[----:B------:R-:W-:Y:S01]  /*0f40*/  IMAD R10, R22, R9, RZ ;  /* 0x00000009160a7224 */ /* 0x000fe200078e02ff */
[----:B------:R-:W-:Y:S01]  /*0f50*/  LOP3.LUT R6, R212, R7, RZ, 0x3c, !PT ;  /* 0x00000007d4067212 */ /* 0x000fe200078e3cff */
[----:B------:R-:W-:Y:S01]  /*0f60*/  IMAD R3, R15, R28, R3 ;  /* 0x0000001c0f037224 */ /* 0x000fe200078e0203 */
[----:B------:R-:W-:Y:S01]  /*0f70*/  SHF.R.S32.HI R236, RZ, 0x6, R236 ;  /* 0x00000006ffec7819 */ /* 0x000fe200000114ec */
[-C--:B------:R-:W-:Y:S01]  /*0f80*/  IMAD R19, R41, R32.reuse, RZ ;  /* 0x0000002029137224 */ /* 0x080fe200078e02ff */
[----:B------:R-:W-:Y:S01]  /*0f90*/  ISETP.GE.AND P2, PT, R6, RZ, PT ;  /* 0x000000ff0600720c */ /* 0x000fe20003f46270 */
[----:B------:R-:W-:Y:S01]  /*0fa0*/  @P1 IMAD.IADD R17, R13, 0x1, R10 ;  /* 0x000000010d111824 */ /* 0x000fe200078e020a */
[----:B------:R-:W-:Y:S01]  /*0fb0*/  IADD3 R3, R33, R3, RZ ;  /* 0x0000000321037210 */ /* 0x000fe20007ffe0ff */
[----:B------:R-:W4:Y:S01]  /*0fc0*/  @P1 LDC.64 R12, c[0x0][0x420] ;  /* 0x00010800ff0c1b82 */ /* 0x000f220000000a00 */
[----:B------:R-:W-:Y:S01]  /*0fd0*/  @!P4 IADD3 R14, R14, 0x1, RZ ;  /* 0x000000010e0ec810 */ /* 0x000fe20007ffe0ff */
[----:B------:R-:W-:Y:S01]  /*0fe0*/  IMAD.WIDE.U32 R32, R40, R32, RZ ;  /* 0x0000002028207225 */ /* 0x000fe200078e00ff */
[----:B--2---:R-:W-:-:S02]  /*0ff0*/  ISETP.NE.AND P3, PT, R2, RZ, PT ;  /* 0x000000ff0200720c */ /* 0x004fc40003f65270 */
[----:B------:R-:W-:Y:S01]  /*1000*/  ISETP.NE.AND P4, PT, R7, RZ, PT ;  /* 0x000000ff0700720c */ /* 0x000fe20003f85270 */
[----:B------:R-:W-:Y:S01]  /*1010*/  IMAD R19, R40, R3, R19 ;  /* 0x0000000328137224 */ /* 0x000fe200078e0213 */
[----:B------:R-:W-:Y:S01]  /*1020*/  VIMNMX R236, R11, R236, PT ;  /* 0x000000ec0bec7248 */ /* 0x000fe20003fe0100 */
[----:B------:R-:W-:Y:S01]  /*1030*/  IMAD R2, R41, R22, RZ ;  /* 0x0000001629027224 */ /* 0x000fe200078e02ff */
[----:B------:R-:W2:Y:S01]  /*1040*/  @!P1 LDC.64 R10, c[0x0][0x418] ;  /* 0x00010600ff0a9b82 */ /* 0x000ea20000000a00 */
[----:B------:R-:W-:Y:S01]  /*1050*/  @P6 IADD3 R14, R14, 0x1, RZ ;  /* 0x000000010e0e6810 */ /* 0x000fe20007ffe0ff */
[----:B------:R-:W-:Y:S01]  /*1060*/  IMAD.IADD R19, R33, 0x1, R19 ;  /* 0x0000000121137824 */ /* 0x000fe200078e0213 */
[----:B------:R-:W-:Y:S01]  /*1070*/  SEL R21, R32, R30, !P1 ;  /* 0x0000001e20157207 */ /* 0x000fe20004800000 */
[----:B------:R-:W-:Y:S01]  /*1080*/  @P1 IMAD.IADD R19, R31, 0x1, R2 ;  /* 0x000000011f131824 */ /* 0x000fe200078e0202 */
[----:B------:R-:W-:Y:S01]  /*1090*/  SHF.L.U64.HI R30, R213, 0x7, R15 ;  /* 0x00000007d51e7819 */ /* 0x000fe2000001020f */
[----:B-1----:R-:W-:Y:S01]  /*10a0*/  @P0 IMAD R16, R34, R5, RZ ;  /* 0x0000000522100224 */ /* 0x002fe200078e02ff */
[----:B------:R-:W-:Y:S01]  /*10b0*/  LEA R23, R236, 0xffffffc0, 0x6 ;  /* 0xffffffc0ec177811 */ /* 0x000fe200078e30ff */
[----:B------:R-:W1:Y:S01]  /*10c0*/  LDC.64 R2, c[0x0][0x488] ;  /* 0x00012200ff027b82 */ /* 0x000e620000000a00 */
[----:B------:R-:W-:Y:S01]  /*10d0*/  @P0 IMAD.WIDE.U32 R34, R34, R4, RZ ;  /* 0x0000000422220225 */ /* 0x000fe200078e00ff */
[----:B------:R-:W-:-:S02]  /*10e0*/  SEL R30, R30, RZ, P5 ;  /* 0x000000ff1e1e7207 */ /* 0x000fc40002800000 */
[----:B------:R-:W-:Y:S01]  /*10f0*/  SHF.R.S32.HI R27, RZ, 0x1f, R23 ;  /* 0x0000001fff1b7819 */ /* 0x000fe20000011417 */
[----:B------:R-:W-:Y:S01]  /*1100*/  @!P2 IMAD.MOV R14, RZ, RZ, -R14 ;  /* 0x000000ffff0ea224 */ /* 0x000fe200078e0a0e */
[----:B------:R-:W-:Y:S01]  /*1110*/  @!P4 LOP3.LUT R14, RZ, R7, RZ, 0x33, !PT ;  /* 0x00000007ff0ec212 */ /* 0x000fe200078e33ff */
[C---:B----4-:R-:W-:Y:S01]  /*1120*/  @P1 IMAD.WIDE.U32 R38, R22.reuse, R12, RZ ;  /* 0x0000000c16261225 */ /* 0x050fe200078e00ff */
[----:B------:R-:W4:Y:S01]  /*1130*/  @P3 LDC R33, c[0x0][0x2e4] ;  /* 0x0000b900ff213b82 */ /* 0x000f220000000800 */
[----:B------:R-:W-:Y:S02]  /*1140*/  @P0 MOV R18, R34 ;  /* 0x0000002200120202 */ /* 0x000fe40000000f00 */
[----:B------:R-:W-:Y:S01]  /*1150*/  SHF.L.U32 R34, R213, 0x7, RZ ;  /* 0x00000007d5227819 */ /* 0x000fe200000006ff */
[----:B------:R-:W-:Y:S01]  /*1160*/  @P1 IMAD R29, R22, R13, R39 ;  /* 0x0000000d161d1224 */ /* 0x000fe200078e0227 */
[----:B------:R-:W-:Y:S01]  /*1170*/  @P0 IADD3 R16, R35, R16, RZ ;  /* 0x0000001023100210 */ /* 0x000fe20007ffe0ff */
[----:B---3--:R-:W-:Y:S01]  /*1180*/  @P3 IMAD R35, R213, R36, RZ ;  /* 0x00000024d5233224 */ /* 0x008fe200078e02ff */
[----:B------:R-:W-:Y:S01]  /*1190*/  SEL R34, R34, RZ, P5 ;  /* 0x000000ff22227207 */ /* 0x000fe20002800000 */
[----:B------:R-:W3:Y:S01]  /*11a0*/  @P0 LDC.64 R6, c[0x0][0x248] ;  /* 0x00009200ff060b82 */ /* 0x000ee20000000a00 */
[----:B--2---:R-:W-:-:S02]  /*11b0*/  @!P1 IMAD R32, R15, R10, RZ ;  /* 0x0000000a0f209224 */ /* 0x004fc400078e02ff */
[----:B------:R-:W-:Y:S01]  /*11c0*/  IADD3 R34, P2, R23, R34, RZ ;  /* 0x0000002217227210 */ /* 0x000fe20007f5e0ff */
[----:B------:R-:W-:Y:S01]  /*11d0*/  @!P1 IMAD.WIDE.U32 R42, R213, R10, RZ ;  /* 0x0000000ad52a9225 */ /* 0x000fe200078e00ff */
[----:B------:R-:W-:-:S03]  /*11e0*/  SHF.R.S32.HI R10, RZ, 0x1f, R212 ;  /* 0x0000001fff0a7819 */ /* 0x000fc600000114d4 */
[----:B------:R-:W2:Y:S01]  /*11f0*/  LDC.U8 R31, c[0x0][0x480] ;  /* 0x00012000ff1f7b82 */ /* 0x000ea20000000000 */
[----:B------:R-:W-:Y:S01]  /*1200*/  @!P1 IMAD R11, R213, R11, R32 ;  /* 0x0000000bd50b9224 */ /* 0x000fe200078e0220 */
[----:B------:R-:W-:Y:S01]  /*1210*/  @P3 SEL R32, R35, R22, !P1 ;  /* 0x0000001623203207 */ /* 0x000fe20004800000 */
[----:B------:R-:W-:Y:S01]  /*1220*/  IMAD.X R12, R27, 0x1, R30, P2 ;  /* 0x000000011b0c7824 */ /* 0x000fe200010e061e */
[----:B------:R-:W-:Y:S01]  /*1230*/  @P1 MOV R30, R38 ;  /* 0x00000026001e1202 */ /* 0x000fe20000000f00 */
[----:B------:R-:W-:Y:S01]  /*1240*/  IMAD R13, R41, R34, RZ ;  /* 0x00000022290d7224 */ /* 0x000fe200078e02ff */
[----:B------:R-:W-:Y:S01]  /*1250*/  @!P1 MOV R30, R42 ;  /* 0x0000002a001e9202 */ /* 0x000fe20000000f00 */
[----:B-1----:R-:W-:-:S04]  /*1260*/  IMAD.WIDE.U32 R38, R20, R2, RZ ;  /* 0x0000000214267225 */ /* 0x002fc800078e00ff */
[----:B------:R-:W-:Y:S02]  /*1270*/  @P0 IMAD.IADD R2, R237, 0x1, R240 ;  /* 0x00000001ed020824 */ /* 0x000fe400078e02f0 */
[----:B------:R-:W-:-:S04]  /*1280*/  IMAD.WIDE.U32 R34, R40, R34, RZ ;  /* 0x0000002228227225 */ /* 0x000fc800078e00ff */
[----:B------:R-:W-:Y:S02]  /*1290*/  IMAD R13, R40, R12, R13 ;  /* 0x0000000c280d7224 */ /* 0x000fe400078e020d */
[----:B------:R-:W-:Y:S02]  /*12a0*/  @!P1 IMAD.IADD R29, R43, 0x1, R11 ;  /* 0x000000012b1d9824 */ /* 0x000fe400078e020b */
[----:B----4-:R-:W-:Y:S02]  /*12b0*/  @P3 IMAD R32, R212, R33, R32 ;  /* 0x00000021d4203224 */ /* 0x010fe400078e0220 */
[----:B------:R-:W-:Y:S01]  /*12c0*/  @!P3 IMAD R11, R213, R25, R212 ;  /* 0x00000019d50bb224 */ /* 0x000fe200078e02d4 */
[----:B--2---:R-:W-:Y:S01]  /*12d0*/  ISETP.NE.AND P2, PT, R31, RZ, PT ;  /* 0x000000ff1f00720c */ /* 0x004fe20003f45270 */
[----:B------:R-:W-:Y:S02]  /*12e0*/  IMAD R3, R20, R3, R39 ;  /* 0x0000000314037224 */ /* 0x000fe400078e0227 */
[----:B------:R-:W-:Y:S01]  /*12f0*/  IMAD R33, R212, R26, RZ ;  /* 0x0000001ad4217224 */ /* 0x000fe200078e02ff */
[----:B------:R-:W-:Y:S01]  /*1300*/  SEL R38, R38, RZ, P2 ;  /* 0x000000ff26267207 */ /* 0x000fe20001000000 */
[----:B---3--:R-:W-:-:S02]  /*1310*/  @P0 IMAD R12, R2, R7, RZ ;  /* 0x00000007020c0224 */ /* 0x008fc400078e02ff */
[----:B------:R-:W-:Y:S01]  /*1320*/  @P0 IMAD.WIDE.U32 R40, R2, R6, RZ ;  /* 0x0000000602280225 */ /* 0x000fe200078e00ff */
[----:B------:R-:W-:-:S03]  /*1330*/  SHF.R.S32.HI R31, RZ, 0x1f, R33 ;  /* 0x0000001fff1f7819 */ /* 0x000fc60000011421 */
        /* <DEDUP_REMOVED lines=18> */
.L_x_428:
        /* <DEDUP_REMOVED lines=13> */
.L_x_429:
        /* <DEDUP_REMOVED lines=10> */
.L_x_430:
[----:B------:R-:W-:-:S04]  /*15d0*/  IMAD R3, R213, R25, R212 ;  /* 0x00000019d5037224 */ /* 0x000fc800078e02d4 */
[----:B------:R-:W-:-:S07]  /*15e0*/  IMAD R28, R3, R28, RZ ;  /* 0x0000001c031c7224 */ /* 0x000fce00078e02ff */
.L_x_431:
[----:B------:R-:W-:Y:S01]  /*15f0*/  IMAD R25, R26, R25, RZ ;  /* 0x000000191a197224 */ /* 0x000fe200078e02ff */
[----:B------:R-:W1:Y:S01]  /*1600*/  LDC.64 R2, c[0x0][0x420] ;  /* 0x00010800ff027b82 */ /* 0x000e620000000a00 */
[----:B------:R-:W-:Y:S01]  /*1610*/  ULDC UR4, c[0x0][0x398] ;  /* 0x0000e60000047ab9 */ /* 0x000fe20000000800 */
[----:B------:R-:W-:Y:S01]  /*1620*/  ULDC.64 UR6, c[0x0][0x428] ;  /* 0x00010a0000067ab9 */ /* 0x000fe20000000a00 */
[----:B------:R-:W-:Y:S01]  /*1630*/  IMAD.SHL.U32 R22, R25, 0x40, RZ ;  /* 0x0000004019167824 */ /* 0x000fe200078e00ff */
[C---:B------:R-:W-:Y:S01]  /*1640*/  IADD3 R28, R23.reuse, R28, RZ ;  /* 0x0000001c171c7210 */ /* 0x040fe20007ffe0ff */
[----:B------:R-:W-:Y:S01]  /*1650*/  IMAD R26, R206, R25, R205 ;  /* 0x00000019ce1a7224 */ /* 0x000fe200078e02cd */
[----:B------:R-:W-:Y:S01]  /*1660*/  ULDC.64 UR8, c[0x0][0x258] ;  /* 0x0000960000087ab9 */ /* 0x000fe20000000a00 */
[----:B------:R-:W-:Y:S01]  /*1670*/  IMAD.IADD R32, R23, 0x1, R32 ;  /* 0x0000000117207824 */ /* 0x000fe200078e0220 */
[----:B------:R-:W-:Y:S01]  /*1680*/  IADD3 R33, P3, P1, R34, R22, R33 ;  /* 0x0000001622217210 */ /* 0x000fe2000797e021 */
[----:B------:R-:W-:Y:S01]  /*1690*/  BSSY B1, `(.L_x_427) ;  /* 0x00005e8000017945 */ /* 0x000fe20003800000 */
[----:B------:R-:W-:Y:S01]  /*16a0*/  SHF.R.S32.HI R22, RZ, 0x1f, R22 ;  /* 0x0000001fff167819 */ /* 0x000fe20000011416 */
[----:B------:R-:W2:Y:S03]  /*16b0*/  LDC.64 R34, c[0x0][0x2b0] ;  /* 0x0000ac00ff227b82 */ /* 0x000ea60000000a00 */
[----:B------:R-:W-:-:S02]  /*16c0*/  IADD3.X R31, R40, R22, R31, P3, P1 ;  /* 0x00000016281f7210 */ /* 0x000fc40001fe241f */
[----:B------:R-:W-:Y:S02]  /*16d0*/  IADD3 R21, P3, P1, R38, R33, R21 ;  /* 0x0000002126157210 */ /* 0x000fe4000797e015 */
[----:B------:R-:W-:Y:S02]  /*16e0*/  IADD3 R22, -R238, R239, R225 ;  /* 0x000000efee167210 */ /* 0x000fe40007ffe1e1 */
[----:B------:R-:W-:Y:S02]  /*16f0*/  IADD3.X R19, R36, R31, R19, P3, P1 ;  /* 0x0000001f24137210 */ /* 0x000fe40001fe2413 */
[----:B------:R-:W-:Y:S01]  /*1700*/  IADD3 R31, P3, R208, R23, RZ ;  /* 0x00000017d01f7210 */ /* 0x000fe20007f7e0ff */
[----:B------:R-:W-:Y:S01]  /*1710*/  VIADD R22, R22, -UR4 ;  /* 0x8000000416167c36 */ /* 0x000fe20008000000 */
[----:B------:R-:W-:Y:S01]  /*1720*/  IADD3 R36, P1, R210, R30, RZ ;  /* 0x0000001ed2247210 */ /* 0x000fe20007f3e0ff */
[----:B-1----:R-:W-:Y:S01]  /*1730*/  IMAD R30, R27, R2, RZ ;  /* 0x000000021b1e7224 */ /* 0x002fe200078e02ff */
[----:B------:R-:W-:-:S02]  /*1740*/  IADD3.X R25, R209, R27, RZ, P3, !PT ;  /* 0x0000001bd1197210 */ /* 0x000fc40001ffe4ff */
[----:B------:R-:W-:Y:S01]  /*1750*/  SHF.R.S32.HI R27, RZ, 0x1f, R22 ;  /* 0x0000001fff1b7819 */ /* 0x000fe20000011416 */
[----:B------:R-:W-:Y:S01]  /*1760*/  IMAD.X R37, R211, 0x1, R29, P1 ;  /* 0x00000001d3257824 */ /* 0x000fe200008e061d */
[C---:B------:R-:W-:Y:S01]  /*1770*/  IADD3 R21, P1, R26.reuse, R21, RZ ;  /* 0x000000151a157210 */ /* 0x040fe20007f3e0ff */
[----:B------:R-:W-:Y:S01]  /*1780*/  IMAD R30, R23, R3, R30 ;  /* 0x00000003171e7224 */ /* 0x000fe200078e021e */
[----:B------:R-:W-:Y:S01]  /*1790*/  LEA.HI R27, R27, R22, RZ, 0x6 ;  /* 0x000000161b1b7211 */ /* 0x000fe200078f30ff */
[----:B------:R-:W-:Y:S01]  /*17a0*/  IMAD.WIDE.U32 R36, R23, R2, R36 ;  /* 0x0000000217247225 */ /* 0x000fe200078e0024 */
[----:B------:R-:W-:Y:S02]  /*17b0*/  LEA.HI.X.SX32 R26, R26, R19, 0x1, P1 ;  /* 0x000000131a1a7211 */ /* 0x000fe400008f0eff */
[----:B------:R-:W-:Y:S01]  /*17c0*/  SHF.R.S32.HI R27, RZ, 0x6, R27 ;  /* 0x00000006ff1b7819 */ /* 0x000fe2000001141b */
[----:B------:R-:W-:Y:S02]  /*17d0*/  IMAD R22, R25, R8, RZ ;  /* 0x0000000819167224 */ /* 0x000fe400078e02ff */
[----:B------:R-:W-:Y:S01]  /*17e0*/  IMAD.IADD R37, R37, 0x1, R30 ;  /* 0x0000000125257824 */ /* 0x000fe200078e021e */
[----:B------:R-:W-:Y:S01]  /*17f0*/  VIMNMX R223, RZ, R27, !PT ;  /* 0x0000001bffdf7248 */ /* 0x000fe20007fe0100 */
[----:B------:R-:W-:-:S02]  /*1800*/  IMAD R22, R31, R9, R22 ;  /* 0x000000091f167224 */ /* 0x000fc400078e0216 */
[----:B------:R-:W-:Y:S02]  /*1810*/  IMAD R19, R10, UR6, RZ ;  /* 0x000000060a137c24 */ /* 0x000fe4000f8e02ff */
[----:B------:R-:W-:-:S04]  /*1820*/  IMAD.WIDE.U32 R30, R31, R8, R210 ;  /* 0x000000081f1e7225 */ /* 0x000fc800078e00d2 */
[----:B------:R-:W-:Y:S01]  /*1830*/  IMAD R19, R212, UR7, R19 ;  /* 0x00000007d4137c24 */ /* 0x000fe2000f8e0213 */
[----:B------:R-:W-:Y:S01]  /*1840*/  IADD3 R30, P3, R24, R30, RZ ;  /* 0x0000001e181e7210 */ /* 0x000fe20007f7e0ff */
[----:B------:R-:W-:Y:S01]  /*1850*/  IMAD.WIDE.U32 R36, R212, UR6, R36 ;  /* 0x00000006d4247c25 */ /* 0x000fe2000f8e0024 */
[----:B------:R-:W-:Y:S01]  /*1860*/  ULDC.64 UR6, c[0x0][0x400] ;  /* 0x0001000000067ab9 */ /* 0x000fe20000000a00 */
[----:B------:R-:W1:Y:S01]  /*1870*/  LDC.64 R24, c[0x0][0x478] ;  /* 0x00011e00ff187b82 */ /* 0x000e620000000a00 */
[----:B------:R-:W-:Y:S01]  /*1880*/  IADD3.X R31, R17, R31, R22, P3, !PT ;  /* 0x0000001f111f7210 */ /* 0x000fe20001ffe416 */
[----:B------:R-:W-:Y:S01]  /*1890*/  IMAD.MOV.U32 R22, RZ, RZ, R36 ;  /* 0x000000ffff167224 */ /* 0x000fe200078e0024 */
[----:B------:R-:W-:Y:S01]  /*18a0*/  IADD3 R23, R37, R19, RZ ;  /* 0x0000001325177210 */ /* 0x000fe20007ffe0ff */
[----:B------:R-:W-:Y:S01]  /*18b0*/  IMAD R19, R209, R2, RZ ;  /* 0x00000002d1137224 */ /* 0x000fe200078e02ff */
[----:B------:R-:W-:Y:S01]  /*18c0*/  LEA R242, P1, R21, UR6, 0x2 ;  /* 0x0000000615f27c11 */ /* 0x000fe2000f8210ff */
[----:B------:R-:W-:-:S02]  /*18d0*/  IMAD R17, R10, UR8, RZ ;  /* 0x000000080a117c24 */ /* 0x000fc4000f8e02ff */
[C---:B------:R-:W-:Y:S01]  /*18e0*/  IMAD R19, R208.reuse, R3, R19 ;  /* 0x00000003d0137224 */ /* 0x040fe200078e0213 */
[----:B------:R-:W-:Y:S01]  /*18f0*/  LEA.HI.X R243, R21, UR7, R26, 0x2, P1 ;  /* 0x0000000715f37c11 */ /* 0x000fe200088f141a */
[----:B------:R-:W-:Y:S01]  /*1900*/  IMAD.WIDE.U32 R22, R208, R2, R22 ;  /* 0x00000002d0167225 */ /* 0x000fe200078e0016 */
[----:B------:R-:W-:-:S03]  /*1910*/  ULDC.64 UR6, c[0x0][0x3e0] ;  /* 0x0000f80000067ab9 */ /* 0x000fc60000000a00 */
[----:B------:R-:W-:Y:S01]  /*1920*/  IMAD.IADD R19, R23, 0x1, R19 ;  /* 0x0000000117137824 */ /* 0x000fe200078e0213 */
[----:B------:R-:W-:Y:S01]  /*1930*/  LEA R244, P1, R22, UR6, 0x1 ;  /* 0x0000000616f47c11 */ /* 0x000fe2000f8208ff */
[C---:B------:R-:W-:Y:S02]  /*1940*/  IMAD R17, R212.reuse, UR9, R17 ;  /* 0x00000009d4117c24 */ /* 0x040fe4000f8e0211 */
[----:B------:R-:W-:Y:S01]  /*1950*/  IMAD.WIDE.U32 R30, R212, UR8, R30 ;  /* 0x00000008d41e7c25 */ /* 0x000fe2000f8e001e */
[----:B------:R-:W-:Y:S01]  /*1960*/  LEA.HI.X R245, R22, UR7, R19, 0x1, P1 ;  /* 0x0000000716f57c11 */ /* 0x000fe200088f0c13 */
[----:B------:R-:W-:Y:S01]  /*1970*/  ULDC.64 UR8, c[0x0][0x210] ;  /* 0x0000840000087ab9 */ /* 0x000fe20000000a00 */
[----:B------:R-:W-:Y:S01]  /*1980*/  ISETP.GT.AND P1, PT, R236, R223, PT ;  /* 0x000000dfec00720c */ /* 0x000fe20003f24270 */
[----:B--2---:R-:W-:Y:S01]  /*1990*/  IMAD.WIDE R226, R32, 0x4, R34 ;  /* 0x0000000420e27825 */ /* 0x004fe200078e0222 */
[----:B------:R-:W-:Y:S02]  /*19a0*/  IADD3 R17, R31, R17, RZ ;  /* 0x000000111f117210 */ /* 0x000fe40007ffe0ff */
[----:B------:R-:W-:Y:S01]  /*19b0*/  LEA R246, P3, R30, UR8, 0x1 ;  /* 0x000000081ef67c11 */ /* 0x000fe2000f8608ff */
[----:B-1----:R-:W-:Y:S01]  /*19c0*/  IMAD.WIDE R228, R28, 0x4, R24 ;  /* 0x000000041ce47825 */ /* 0x002fe200078e0218 */
[----:B------:R-:W-:-:S02]  /*19d0*/  IADD3 R236, R236, -0x1, RZ ;  /* 0xffffffffecec7810 */ /* 0x000fc40007ffe0ff */
[----:B------:R-:W-:-:S05]  /*19e0*/  LEA.HI.X R247, R30, UR9, R17, 0x1, P3 ;  /* 0x000000091ef77c11 */ /* 0x000fca00098f0c11 */
[----:B------:R-:W-:Y:S05]  /*19f0*/  @P1 BRA `(.L_x_432) ;  /* 0x0000000400e01947 */ /* 0x000fea0003800000 */
        /* <DEDUP_REMOVED lines=23> */
.L_x_433:
        /* <DEDUP_REMOVED lines=12> */
.L_x_434:
        /* <DEDUP_REMOVED lines=25> */
[----:B------:R1:W-:Y:S04]  /*1dc0*/  STG.E.128 desc[UR14][R18.64], RZ ;  /* 0x000000ff12007986 */ /* 0x0003e8000c101d0e */
[----:B------:R1:W-:Y:S04]  /*1dd0*/  STG.E.128 desc[UR14][R18.64+0x80], RZ ;  /* 0x000080ff12007986 */ /* 0x0003e8000c101d0e */
[----:B------:R1:W-:Y:S02]  /*1de0*/  STG.E.128 desc[UR14][R18.64+0x100], RZ ;  /* 0x000100ff12007986 */ /* 0x0003e4000c101d0e */
.L_x_436:
[----:B------:R-:W-:Y:S05]  /*1df0*/  BSYNC B0 ;  /* 0x0000000000007941 */ /* 0x000fea0003800000 */
.L_x_435:
[----:B------:R-:W-:Y:S04]  /*1e00*/  BSSY B0, `(.L_x_437) ;  /* 0x0000010000007945 */ /* 0x000fe80003800000 */
[----:B------:R-:W-:Y:S05]  /*1e10*/  @P0 BRA `(.L_x_438) ;  /* 0x0000000000380947 */ /* 0x000fea0003800000 */
[----:B------:R-:W-:Y:S01]  /*1e20*/  IADD3 R9, P2, R208, 0x20, RZ ;  /* 0x00000020d0097810 */ /* 0x000fe20007f5e0ff */
        /* <DEDUP_REMOVED lines=13> */
.L_x_438:
[----:B------:R-:W-:Y:S05]  /*1f00*/  BSYNC B0 ;  /* 0x0000000000007941 */ /* 0x000fea0003800000 */
.L_x_437:
        /* <DEDUP_REMOVED lines=23> */
.L_x_440:
[----:B------:R-:W-:Y:S05]  /*2080*/  BSYNC B0 ;  /* 0x0000000000007941 */ /* 0x000fea0003800000 */
.L_x_439:
        /* <DEDUP_REMOVED lines=13> */
[----:B------:R3:W-:Y:S01]  /*2160*/  STG.E.128 desc[UR14][R2.64+0x100], RZ ;  /* 0x000100ff02007986 */ /* 0x0007e2000c101d0e */
[----:B------:R-:W-:Y:S05]  /*2170*/  BRA `(.L_x_441) ;  /* 0x0000005000e47947 */ /* 0x000fea0003800000 */
.L_x_432:
[----:B------:R-:W-:Y:S01]  /*2180*/  IMAD R17, R236, -0x40, R239 ;  /* 0xffffffc0ec117824 */ /* 0x000fe200078e02ef */
[----:B------:R-:W-:Y:S01]  /*2190*/  @P2 BAR.SYNC.DEFER_BLOCKING 0x0 ;  /* 0x0000000000002b1d */ /* 0x000fe20000010000 */
[----:B------:R-:W-:Y:S01]  /*21a0*/  VIADD R22, R208, 0x20 ;  /* 0x00000020d0167836 */ /* 0x000fe20000000000 */
[----:B------:R-:W-:Y:S01]  /*21b0*/  SHF.R.S32.HI R230, RZ, 0x1f, R203 ;  /* 0x0000001fffe67819 */ /* 0x000fe200000114cb */
[-C--:B------:R-:W-:Y:S01]  /*21c0*/  IMAD R24, R11, R6.reuse, RZ ;  /* 0x000000060b187224 */ /* 0x080fe200078e02ff */
[-C--:B------:R-:W-:Y:S01]  /*21d0*/  ISETP.GE.AND P6, PT, R203, R17.reuse, PT ;  /* 0x00000011cb00720c */ /* 0x080fe20003fc6270 */
[----:B------:R-:W-:Y:S01]  /*21e0*/  IMAD.WIDE.U32 R26, R225, R6, R210 ;  /* 0x00000006e11a7225 */ /* 0x000fe200078e00d2 */
[----:B------:R-:W-:Y:S01]  /*21f0*/  ISETP.GE.AND P3, PT, R22, R17, PT ;  /* 0x000000111600720c */ /* 0x000fe20003f66270 */
[----:B------:R-:W-:Y:S01]  /*2200*/  ULDC.64 UR8, c[0x0][0x260] ;  /* 0x0000980000087ab9 */ /* 0x000fe20000000a00 */
[----:B------:R-:W-:Y:S01]  /*2210*/  ULDC.64 UR6, c[0x0][0x268] ;  /* 0x00009a0000067ab9 */ /* 0x000fe20000000a00 */
[----:B------:R-:W-:Y:S01]  /*2220*/  IMAD R15, R215, -0x40, R238 ;  /* 0xffffffc0d70f7824 */ /* 0x000fe200078e02ee */
[----:B------:R-:W-:Y:S01]  /*2230*/  IADD3 R20, P0, R20, R26, RZ ;  /* 0x0000001a14147210 */ /* 0x000fe20007f1e0ff */
[----:B------:R-:W-:Y:S01]  /*2240*/  IMAD R19, R225, R7, R24 ;  /* 0x00000007e1137224 */ /* 0x000fe200078e0218 */
[C---:B------:R-:W-:Y:S01]  /*2250*/  SHF.L.U64.HI R230, R203.reuse, 0x2, R230 ;  /* 0x00000002cbe67819 */ /* 0x040fe200000102e6 */
[----:B------:R-:W-:Y:S01]  /*2260*/  VIADD R10, R203, 0x8 ;  /* 0x00000008cb0a7836 */ /* 0x000fe20000000000 */
[----:B------:R-:W-:Y:S01]  /*2270*/  ISETP.GE.AND P1, PT, R22, R15, PT ;  /* 0x0000000f1600720c */ /* 0x000fe20003f26270 */
[----:B------:R-:W-:Y:S01]  /*2280*/  IMAD.WIDE.U32 R22, R2, 0x40, RZ ;  /* 0x0000004002167825 */ /* 0x000fe200078e00ff */
[----:B------:R-:W-:-:S02]  /*2290*/  IADD3.X R21, R12, R27, R19, P0, !PT ;  /* 0x0000001b0c157210 */ /* 0x000fc400007fe413 */
[----:B------:R-:W-:Y:S01]  /*22a0*/  ISETP.GE.AND P5, PT, R10, R17, PT ;  /* 0x000000110a00720c */ /* 0x000fe20003fa6270 */
[----:B------:R-:W-:Y:S01]  /*22b0*/  IMAD.SHL.U32 R3, R3, 0x40, RZ ;  /* 0x0000004003037824 */ /* 0x000fe200078e00ff */
[----:B------:R-:W-:Y:S01]  /*22c0*/  @!P3 IADD3 R22, P0, R244, R22, RZ ;  /* 0x00000016f416b210 */ /* 0x000fe20007f1e0ff */
[----:B------:R-:W-:Y:S01]  /*22d0*/  IMAD.WIDE.U32 R26, R8, 0x40, RZ ;  /* 0x00000040081a7825 */ /* 0x000fe200078e00ff */
[----:B------:R-:W-:Y:S02]  /*22e0*/  ISETP.GE.AND P2, PT, R208, R15, PT ;  /* 0x0000000fd000720c */ /* 0x000fe40003f46270 */
[----:B------:R-:W-:Y:S01]  /*22f0*/  @!P3 IADD3.X R23, R245, R23, R3, P0, !PT ;  /* 0x00000017f517b210 */ /* 0x000fe200007fe403 */
[----:B------:R-:W-:Y:S01]  /*2300*/  IMAD.WIDE.U32 R24, R225, R4, R210 ;  /* 0x00000004e1187225 */ /* 0x000fe200078e00d2 */
[----:B------:R-:W-:-:S03]  /*2310*/  @!P3 IADD3 R10, P4, R246, R26, RZ ;  /* 0x0000001af60ab210 */ /* 0x000fc60007f9e0ff */
[----:B------:R-:W-:Y:S01]  /*2320*/  IMAD R2, R11, R4, RZ ;  /* 0x000000040b027224 */ /* 0x000fe200078e02ff */
[----:B------:R-:W-:Y:S01]  /*2330*/  IADD3 R18, P0, R18, R24, RZ ;  /* 0x0000001812127210 */ /* 0x000fe20007f1e0ff */
[----:B------:R-:W-:Y:S02]  /*2340*/  IMAD.SHL.U32 R9, R9, 0x40, RZ ;  /* 0x0000004009097824 */ /* 0x000fe400078e00ff */
[----:B------:R-:W-:Y:S02]  /*2350*/  IMAD R3, R225, R5, R2 ;  /* 0x00000005e1037224 */ /* 0x000fe400078e0202 */
[----:B------:R-:W-:Y:S01]  /*2360*/  IMAD.WIDE.U32 R20, R14, UR8, R20 ;  /* 0x000000080e147c25 */ /* 0x000fe2000f8e0014 */
[----:B------:R-:W-:Y:S02]  /*2370*/  @!P3 IADD3.X R11, R247, R27, R9, P4, !PT ;  /* 0x0000001bf70bb210 */ /* 0x000fe400027fe409 */
[----:B------:R-:W-:Y:S01]  /*2380*/  LEA.HI R9, R236, R236, RZ, 0x1 ;  /* 0x000000ecec097211 */ /* 0x000fe200078f08ff */
[----:B------:R-:W-:Y:S01]  /*2390*/  @!P2 IMAD R12, R209, R6, RZ ;  /* 0x00000006d10ca224 */ /* 0x000fe200078e02ff */
[----:B------:R-:W-:Y:S01]  /*23a0*/  IADD3.X R19, R16, R25, R3, P0, !PT ;  /* 0x0000001910137210 */ /* 0x000fe200007fe403 */
[----:B------:R-:W-:Y:S01]  /*23b0*/  IMAD.SHL.U32 R231, R203, 0x4, RZ ;  /* 0x00000004cbe77824 */ /* 0x000fe200078e00ff */
[C---:B------:R-:W-:Y:S01]  /*23c0*/  @!P1 IADD3 R2, P0, R208.reuse, 0x20, RZ ;  /* 0x00000020d0029810 */ /* 0x040fe20007f1e0ff */
[----:B------:R-:W-:Y:S01]  /*23d0*/  @!P2 IMAD R12, R208, R7, R12 ;  /* 0x00000007d00ca224 */ /* 0x000fe200078e020c */
[----:B------:R-:W-:Y:S01]  /*23e0*/  LOP3.LUT R9, R9, 0xfffffffe, RZ, 0xc0, !PT ;  /* 0xfffffffe09097812 */ /* 0x000fe200078ec0ff */
[----:B------:R-:W-:Y:S01]  /*23f0*/  IMAD.WIDE.U32 R18, R14, UR6, R18 ;  /* 0x000000060e127c25 */ /* 0x000fe2000f8e0012 */
[----:B------:R-:W-:-:S03]  /*2400*/  ISETP.GE.AND P4, PT, R208, R17, PT ;  /* 0x00000011d000720c */ /* 0x000fc60003f86270 */
[----:B------:R-:W-:Y:S01]  /*2410*/  @!P1 IMAD.X R15, RZ, RZ, R209, P0 ;  /* 0x000000ffff0f9224 */ /* 0x000fe200000e06d1 */
[----:B------:R-:W-:Y:S01]  /*2420*/  @!P1 IADD3 R3, P0, R208, 0x20, RZ ;  /* 0x00000020d0039810 */ /* 0x000fe20007f1e0ff */
[----:B------:R-:W-:Y:S02]  /*2430*/  IMAD.IADD R8, R236, 0x1, -R9 ;  /* 0x00000001ec087824 */ /* 0x000fe400078e0a09 */
[C---:B------:R-:W-:Y:S02]  /*2440*/  IMAD R17, R13.reuse, UR8, RZ ;  /* 0x000000080d117c24 */ /* 0x040fe4000f8e02ff */
[----:B------:R-:W-:Y:S01]  /*2450*/  @!P1 IMAD.X R9, RZ, RZ, R209, P0 ;  /* 0x000000ffff099224 */ /* 0x000fe200000e06d1 */
[----:B------:R-:W-:Y:S01]  /*2460*/  ISETP.NE.AND P0, PT, R8, 0x1, PT ;  /* 0x000000010800780c */ /* 0x000fe20003f05270 */
[----:B------:R-:W-:Y:S02]  /*2470*/  IMAD R13, R13, UR6, RZ ;  /* 0x000000060d0d7c24 */ /* 0x000fe4000f8e02ff */
[----:B------:R-:W-:Y:S01]  /*2480*/  IMAD.MOV.U32 R232, RZ, RZ, 0x7f800000 ;  /* 0x7f800000ffe87424 */ /* 0x000fe200078e00ff */
[----:B------:R1:W-:Y:S01]  /*2490*/  @P4 STS.128 [R214+0xc000], RZ ;  /* 0x00c000ffd6004388 */ /* 0x0003e20000000c00 */
[----:B------:R-:W-:-:S02]  /*24a0*/  IMAD R8, R14, UR9, R17 ;  /* 0x000000090e087c24 */ /* 0x000fc4000f8e0211 */
[----:B------:R-:W-:Y:S01]  /*24b0*/  IMAD.MOV.U32 R234, RZ, RZ, 0x7f800000 ;  /* 0x7f800000ffea7424 */ /* 0x000fe200078e00ff */
[----:B------:R1:W-:Y:S01]  /*24c0*/  @P4 STS.128 [R214+0xe000], RZ ;  /* 0x00e000ffd6004388 */ /* 0x0003e20000000c00 */
[----:B------:R-:W-:Y:S01]  /*24d0*/  IMAD R13, R14, UR7, R13 ;  /* 0x000000070e0d7c24 */ /* 0x000fe2000f8e020d */
[----:B------:R-:W2:Y:S01]  /*24e0*/  LDC R233, c[0x0][0x394] ;  /* 0x0000e500ffe97b82 */ /* 0x000ea20000000800 */
[----:B------:R-:W-:Y:S01]  /*24f0*/  @!P1 IMAD R16, R9, R4, RZ ;  /* 0x0000000409109224 */ /* 0x000fe200078e02ff */
[----:B------:R1:W-:Y:S01]  /*2500*/  @P4 STS.128 [R214+0x10000], RZ ;  /* 0x010000ffd6004388 */ /* 0x0003e20000000c00 */
[----:B------:R-:W-:-:S05]  /*2510*/  IMAD.IADD R21, R21, 0x1, R8 ;  /* 0x0000000115157824 */ /* 0x000fca00078e0208 */
[----:B------:R-:W3:Y:S01]  /*2520*/  LDC R221, c[0x0][0x394] ;  /* 0x0000e500ffdd7b82 */ /* 0x000ee20000000800 */
[----:B------:R-:W-:Y:S01]  /*2530*/  IMAD.IADD R25, R19, 0x1, R13 ;  /* 0x0000000113197824 */ /* 0x000fe200078e020d */
[----:B------:R-:W-:Y:S01]  /*2540*/  @!PT LDS RZ, [RZ] ;  /* 0x00000000fffff984 */ /* 0x000fe20000000800 */
[----:B------:R-:W-:Y:S01]  /*2550*/  @!PT LDS RZ, [RZ] ;  /* 0x00000000fffff984 */ /* 0x000fe20000000800 */
[----:B------:R-:W-:Y:S01]  /*2560*/  @!PT LDS RZ, [RZ] ;  /* 0x00000000fffff984 */ /* 0x000fe20000000800 */
[----:B------:R-:W-:Y:S01]  /*2570*/  @!P4 LDGSTS.E.BYPASS.LTC128B.128 [R214+0xc000], desc[UR14][R244.64] ;  /* 0x0c000000f4d6cfae */ /* 0x000fe2000b901d4e */
[----:B------:R-:W-:Y:S02]  /*2580*/  @!P1 IMAD R13, R3, R5, R16 ;  /* 0x00000005030d9224 */ /* 0x000fe400078e0210 */
[----:B------:R-:W-:Y:S01]  /*2590*/  IMAD.MOV.U32 R190, RZ, RZ, 0x20 ;  /* 0x00000020ffbe7424 */ /* 0x000fe200078e00ff */
[----:B------:R-:W-:Y:S01]  /*25a0*/  @!P4 LDGSTS.E.BYPASS.LTC128B.128 [R214+0xe000], desc[UR14][R244.64+0x80] ;  /* 0x0e000080f4d6cfae */ /* 0x000fe2000b901d4e */
[----:B------:R-:W-:Y:S01]  /*25b0*/  @!P1 IMAD R15, R15, R6, RZ ;  /* 0x000000060f0f9224 */ /* 0x000fe200078e02ff */
[----:B------:R-:W4:Y:S01]  /*25c0*/  @!P2 LDC.64 R8, c[0x0][0x218] ;  /* 0x00008600ff08ab82 */ /* 0x000f220000000a00 */
[----:B------:R-:W-:Y:S01]  /*25d0*/  @!P1 IMAD.MOV.U32 R16, RZ, RZ, R20 ;  /* 0x000000ffff109224 */ /* 0x000fe200078e0014 */
[----:B------:R-:W-:Y:S01]  /*25e0*/  @!P4 LDGSTS.E.BYPASS.LTC128B.128 [R214+0x10000], desc[UR14][R244.64+0x100] ;  /* 0x10000100f4d6cfae */ /* 0x000fe2000b901d4e */
[----:B------:R-:W-:-:S02]  /*25f0*/  @!P1 IMAD.MOV.U32 R17, RZ, RZ, R21 ;  /* 0x000000ffff119224 */ /* 0x000fc400078e0015 */
[----:B------:R-:W-:Y:S01]  /*2600*/  IMAD.MOV.U32 R189, RZ, RZ, 0x40 ;  /* 0x00000040ffbd7424 */ /* 0x000fe200078e00ff */
[----:B------:R1:W-:Y:S01]  /*2610*/  @P3 STS.128 [R214+0xd000], RZ ;  /* 0x00d000ffd6003388 */ /* 0x0003e20000000c00 */
[C---:B------:R-:W-:Y:S02]  /*2620*/  @!P1 IMAD R15, R2.reuse, R7, R15 ;  /* 0x00000007020f9224 */ /* 0x040fe400078e020f */
[----:B------:R-:W-:Y:S01]  /*2630*/  IMAD.IADD R222, R225, 0x1, R239 ;  /* 0x00000001e1de7824 */ /* 0x000fe200078e02ef */
[----:B------:R1:W-:Y:S01]  /*2640*/  @P3 STS.128 [R214+0xf000], RZ ;  /* 0x00f000ffd6003388 */ /* 0x0003e20000000c00 */
[-C--:B------:R-:W-:Y:S01]  /*2650*/  @!P1 IMAD.WIDE.U32 R16, R2, R6.reuse, R16 ;  /* 0x0000000602109225 */ /* 0x080fe200078e0010 */
[----:B------:R-:W-:Y:S02]  /*2660*/  CS2R R142, SRZ ;  /* 0x00000000008e7805 */ /* 0x000fe4000001ff00 */
[----:B------:R-:W-:Y:S01]  /*2670*/  CS2R R140, SRZ ;  /* 0x00000000008c7805 */ /* 0x000fe2000001ff00 */
[----:B------:R1:W-:Y:S01]  /*2680*/  @P3 STS.128 [R214+0x11000], RZ ;  /* 0x011000ffd6003388 */ /* 0x0003e20000000c00 */
[----:B------:R-:W-:Y:S01]  /*2690*/  @!P2 IMAD.WIDE.U32 R20, R208, R6, R20 ;  /* 0x00000006d014a225 */ /* 0x000fe200078e0014 */
[----:B------:R-:W-:Y:S01]  /*26a0*/  CS2R R146, SRZ ;  /* 0x0000000000927805 */ /* 0x000fe2000001ff00 */
[----:B------:R-:W2:Y:S01]  /*26b0*/  @!P2 LDC.64 R6, c[0x0][0x220] ;  /* 0x00008800ff06ab82 */ /* 0x000ea20000000a00 */
[----:B------:R-:W-:Y:S01]  /*26c0*/  @!PT LDS RZ, [RZ] ;  /* 0x00000000fffff984 */ /* 0x000fe20000000800 */
[----:B------:R-:W-:Y:S01]  /*26d0*/  @!PT LDS RZ, [RZ] ;  /* 0x00000000fffff984 */ /* 0x000fe20000000800 */
[----:B------:R-:W-:Y:S01]  /*26e0*/  @!PT LDS RZ, [RZ] ;  /* 0x00000000fffff984 */ /* 0x000fe20000000800 */
[----:B------:R-:W-:Y:S01]  /*26f0*/  @!P3 LDGSTS.E.BYPASS.LTC128B.128 [R214+0xd000], desc[UR14][R22.64] ;  /* 0x0d00000016d6bfae */ /* 0x000fe2000b901d4e */
[----:B------:R-:W-:Y:S01]  /*2700*/  VIADD R2, R207, 0x3000 ;  /* 0x00003000cf027836 */ /* 0x000fe20000000000 */
[----:B------:R-:W-:Y:S01]  /*2710*/  CS2R R144, SRZ ;  /* 0x0000000000907805 */ /* 0x000fe2000001ff00 */
[----:B------:R-:W-:Y:S01]  /*2720*/  @!P1 IMAD.MOV.U32 R19, RZ, RZ, R25 ;  /* 0x000000ffff139224 */ /* 0x000fe200078e0019 */
[----:B------:R-:W-:Y:S01]  /*2730*/  @!P3 LDGSTS.E.BYPASS.LTC128B.128 [R214+0xf000], desc[UR14][R22.64+0x80] ;  /* 0x0f00008016d6bfae */ /* 0x000fe2000b901d4e */
[--C-:B------:R-:W-:Y:S01]  /*2740*/  @!P2 IMAD.MOV.U32 R24, RZ, RZ, R18.reuse ;  /* 0x000000ffff18a224 */ /* 0x100fe200078e0012 */
[----:B------:R-:W-:Y:S01]  /*2750*/  SEL R235, R2, R207, !P0 ;  /* 0x000000cf02eb7207 */ /* 0x000fe20004000000 */
[-C--:B------:R-:W-:Y:S01]  /*2760*/  @!P1 IMAD.WIDE.U32 R18, R3, R4.reuse, R18 ;  /* 0x0000000403129225 */ /* 0x080fe200078e0012 */
[----:B------:R-:W-:Y:S01]  /*2770*/  @!P3 LDGSTS.E.BYPASS.LTC128B.128 [R214+0x11000], desc[UR14][R22.64+0x100] ;  /* 0x1100010016d6bfae */ /* 0x000fe2000b901d4e */
[----:B------:R-:W1:Y:S01]  /*2780*/  @!P1 LDC.64 R2, c[0x0][0x220] ;  /* 0x00008800ff029b82 */ /* 0x000e620000000a00 */
[----:B------:R-:W-:Y:S01]  /*2790*/  LEA R235, R235, UR5, 0x1 ;  /* 0x00000005ebeb7c11 */ /* 0x000fe2000f8e08ff */
[-C--:B------:R-:W-:Y:S01]  /*27a0*/  @!P2 IMAD R14, R209, R4.reuse, RZ ;  /* 0x00000004d10ea224 */ /* 0x080fe200078e02ff */
[----:B------:R-:W-:Y:S01]  /*27b0*/  CS2R R138, SRZ ;  /* 0x00000000008a7805 */ /* 0x000fe2000001ff00 */
[C---:B------:R-:W-:Y:S01]  /*27c0*/  @!P2 IMAD.WIDE.U32 R24, R208.reuse, R4, R24 ;  /* 0x00000004d018a225 */ /* 0x040fe200078e0018 */
[----:B------:R-:W-:Y:S01]  /*27d0*/  CS2R R136, SRZ ;  /* 0x0000000000887805 */ /* 0x000fe2000001ff00 */
[----:B------:R1:W-:Y:S01]  /*27e0*/  @P4 STS [R235], RZ ;  /* 0x000000ffeb004388 */ /* 0x0003e20000000800 */
[----:B------:R-:W-:Y:S01]  /*27f0*/  CS2R R134, SRZ ;  /* 0x0000000000867805 */ /* 0x000fe2000001ff00 */
[----:B------:R-:W-:Y:S01]  /*2800*/  @!P2 IMAD R14, R208, R5, R14 ;  /* 0x00000005d00ea224 */ /* 0x000fe200078e020e */
[----:B------:R-:W-:Y:S01]  /*2810*/  CS2R R132, SRZ ;  /* 0x0000000000847805 */ /* 0x000fe2000001ff00 */
[----:B------:R1:W-:Y:S01]  /*2820*/  @P4 STS [R235+0x4], RZ ;  /* 0x000004ffeb004388 */ /* 0x0003e20000000800 */
[----:B------:R-:W-:Y:S01]  /*2830*/  @!P2 IMAD.IADD R12, R21, 0x1, R12 ;  /* 0x00000001150ca824 */ /* 0x000fe200078e020c */
[----:B------:R-:W3:Y:S01]  /*2840*/  @!P1 LDC.64 R4, c[0x0][0x218] ;  /* 0x00008600ff049b82 */ /* 0x000ee20000000a00 */
[----:B------:R-:W-:Y:S01]  /*2850*/  @!P2 IMAD.IADD R14, R25, 0x1, R14 ;  /* 0x00000001190ea824 */ /* 0x000fe200078e020e */
[----:B------:R1:W-:Y:S01]  /*2860*/  @P4 STS [R235+0x8], RZ ;  /* 0x000008ffeb004388 */ /* 0x0003e20000000800 */
[----:B------:R-:W-:Y:S01]  /*2870*/  @!P1 IMAD.IADD R13, R19, 0x1, R13 ;  /* 0x00000001130d9824 */ /* 0x000fe200078e020d */
[----:B------:R-:W-:Y:S01]  /*2880*/  CS2R R126, SRZ ;  /* 0x00000000007e7805 */ /* 0x000fe2000001ff00 */
[----:B------:R-:W-:Y:S01]  /*2890*/  @!P1 IMAD.IADD R15, R17, 0x1, R15 ;  /* 0x00000001110f9824 */ /* 0x000fe200078e020f */
        /* <DEDUP_REMOVED lines=36> */
[----:B------:R-:W-:Y:S01]  /*2ae0*/  @!PT LDS RZ, [RZ] ;  /* 0x00000000fffff984 */ /* 0x000fe20000000800 */
[----:B------:R-:W-:Y:S01]  /*2af0*/  @!PT LDS RZ, [RZ] ;  /* 0x00000000fffff984 */ /* 0x000fe20000000800 */
[----:B------:R-:W-:Y:S01]  /*2b00*/  @!PT LDS RZ, [RZ] ;  /* 0x00000000fffff984 */ /* 0x000fe20000000800 */
[----:B------:R-:W-:Y:S01]  /*2b10*/  @!P4 LDGSTS.E.BYPASS.LTC128B.128 [R235], desc[UR14][R246.64] ;  /* 0x00000000f6ebcfae */ /* 0x000fe2000b901d4e */
[----:B------:R-:W-:Y:S02]  /*2b20*/  CS2R R58, SRZ ;  /* 0x00000000003a7805 */ /* 0x000fe4000001ff00 */
[----:B------:R-:W-:Y:S02]  /*2b30*/  CS2R R56, SRZ ;  /* 0x0000000000387805 */ /* 0x000fe4000001ff00 */
[----:B------:R-:W-:Y:S01]  /*2b40*/  CS2R R54, SRZ ;  /* 0x0000000000367805 */ /* 0x000fe2000001ff00 */
[----:B------:R-:W-:Y:S01]  /*2b50*/  @!P4 LDGSTS.E.BYPASS.LTC128B.128 [R235+0x2000], desc[UR14][R246.64+0x80] ;  /* 0x02000080f6ebcfae */ /* 0x000fe2000b901d4e */
[----:B------:R-:W-:-:S02]  /*2b60*/  CS2R R52, SRZ ;  /* 0x0000000000347805 */ /* 0x000fc4000001ff00 */
[----:B------:R-:W-:Y:S02]  /*2b70*/  CS2R R46, SRZ ;  /* 0x00000000002e7805 */ /* 0x000fe4000001ff00 */
[----:B------:R-:W-:Y:S01]  /*2b80*/  CS2R R44, SRZ ;  /* 0x00000000002c7805 */ /* 0x000fe2000001ff00 */
[----:B------:R-:W-:Y:S01]  /*2b90*/  @!P4 LDGSTS.E.BYPASS.LTC128B.128 [R235+0x4000], desc[UR14][R246.64+0x100] ;  /* 0x04000100f6ebcfae */ /* 0x000fe2000b901d4e */
[C---:B----4-:R-:W-:Y:S02]  /*2ba0*/  @!P2 LEA R8, P4, R20.reuse, R8, 0x1 ;  /* 0x000000081408a211 */ /* 0x050fe400078808ff */
[----:B------:R-:W-:Y:S02]  /*2bb0*/  CS2R R50, SRZ ;  /* 0x0000000000327805 */ /* 0x000fe4000001ff00 */
[----:B------:R-:W-:Y:S01]  /*2bc0*/  CS2R R48, SRZ ;  /* 0x0000000000307805 */ /* 0x000fe2000001ff00 */
[----:B------:R4:W-:Y:S01]  /*2bd0*/  @P3 STS [R235+0x1000], RZ ;  /* 0x001000ffeb003388 */ /* 0x0009e20000000800 */
[----:B------:R-:W-:-:S02]  /*2be0*/  @!P2 LEA.HI.X R9, R20, R9, R12, 0x1, P4 ;  /* 0x000000091409a211 */ /* 0x000fc400020f0c0c */
[----:B------:R-:W-:Y:S02]  /*2bf0*/  CS2R R42, SRZ ;  /* 0x00000000002a7805 */ /* 0x000fe4000001ff00 */
[C---:B---3--:R-:W-:Y:S01]  /*2c00*/  @!P1 LEA R4, P4, R16.reuse, R4, 0x1 ;  /* 0x0000000410049211 */ /* 0x048fe200078808ff */
[----:B------:R4:W-:Y:S01]  /*2c10*/  @P3 STS [R235+0x1004], RZ ;  /* 0x001004ffeb003388 */ /* 0x0009e20000000800 */
[----:B------:R-:W-:Y:S02]  /*2c20*/  CS2R R40, SRZ ;  /* 0x0000000000287805 */ /* 0x000fe4000001ff00 */
[----:B------:R-:W-:Y:S02]  /*2c30*/  CS2R R38, SRZ ;  /* 0x0000000000267805 */ /* 0x000fe4000001ff00 */
[----:B------:R-:W-:Y:S01]  /*2c40*/  @!P1 LEA.HI.X R5, R16, R5, R15, 0x1, P4 ;  /* 0x0000000510059211 */ /* 0x000fe200020f0c0f */
[----:B------:R4:W-:Y:S01]  /*2c50*/  @P3 STS [R235+0x1008], RZ ;  /* 0x001008ffeb003388 */ /* 0x0009e20000000800 */
[----:B------:R-:W-:Y:S01]  /*2c60*/  CS2R R36, SRZ ;  /* 0x0000000000247805 */ /* 0x000fe2000001ff00 */
[----:B------:R-:W-:Y:S01]  /*2c70*/  ULDC UR6, c[0x0][0x398] ;  /* 0x0000e60000067ab9 */ /* 0x000fe20000000800 */
[----:B------:R-:W-:Y:S01]  /*2c80*/  ULDC UR7, c[0x0][0x2ec] ;  /* 0x0000bb0000077ab9 */ /* 0x000fe20000000800 */
        /* <DEDUP_REMOVED lines=14> */
[----:B------:R1:W-:Y:S01]  /*2d70*/  @!P3 LDGSTS.E.BYPASS.LTC128B.128 [R235+0x5000], desc[UR14][R10.64+0x100] ;  /* 0x050001000aebbfae */ /* 0x0003e2000b901d4e */
[----:B--2---:R-:W-:-:S03]  /*2d80*/  @!P2 LEA R6, P3, R24, R6, 0x1 ;  /* 0x000000061806a211 */ /* 0x004fc600078608ff */
[----:B------:R4:W-:Y:S01]  /*2d90*/  @P2 STS.128 [R214+0x12000], RZ ;  /* 0x012000ffd6002388 */ /* 0x0009e20000000c00 */
[----:B------:R-:W-:-:S03]  /*2da0*/  @!P2 LEA.HI.X R7, R24, R7, R14, 0x1, P3 ;  /* 0x000000071807a211 */ /* 0x000fc600018f0c0e */
        /* <DEDUP_REMOVED lines=8> */
[----:B-1----:R-:W-:-:S03]  /*2e30*/  @!P1 LEA R10, P3, R18, R2, 0x1 ;  /* 0x00000002120a9211 */ /* 0x002fc600078608ff */
        /* <DEDUP_REMOVED lines=10> */
[----:B--2---:R-:W-:-:S03]  /*2ee0*/  IADD3 R8, P3, R231, R226, RZ ;  /* 0x000000e2e7087210 */ /* 0x004fc60007f7e0ff */
        /* <DEDUP_REMOVED lines=9> */
[----:B------:R4:W-:Y:S04]  /*2f80*/  @!P2 LDGSTS.E.BYPASS.LTC128B.128 [R214+0x18000], desc[UR14][R6.64] ;  /* 0x1800000006d6afae */ /* 0x0009e8000b901d4e */
        /* <DEDUP_REMOVED lines=9> */
[----:B------:R4:W-:Y:S04]  /*3020*/  @!P1 LDGSTS.E.BYPASS.LTC128B.128 [R214+0x1b000], desc[UR14][R10.64+0x80] ;  /* 0x1b0000800ad69fae */ /* 0x0009e8000b901d4e */
[----:B------:R4:W-:Y:S04]  /*3030*/  @!P1 LDGSTS.E.BYPASS.LTC128B.128 [R214+0x1d000], desc[UR14][R10.64+0x100] ;  /* 0x1d0001000ad69fae */ /* 0x0009e8000b901d4e */
[----:B------:R-:W0:Y:S01]  /*3040*/  LDGDEPBAR ;  /* 0x00000000000079af */ /* 0x000e220000000000 */
[----:B------:R-:W-:Y:S01]  /*3050*/  R2P PR, R204, 0x6 ;  /* 0x00000006cc007804 */ /* 0x000fe20000000000 */
[----:B------:R-:W-:-:S02]  /*3060*/  VIADD R3, R200, 0x3000 ;  /* 0x00003000c8037836 */ /* 0x000fc40000000000 */
[----:B-1----:R-:W-:Y:S02]  /*3070*/  VIADD R4, R199, 0x3000 ;  /* 0x00003000c7047836 */ /* 0x002fe40000000000 */
[----:B------:R-:W-:Y:S02]  /*3080*/  SEL R190, R190, 0xffffffe0, !P1 ;  /* 0xffffffe0bebe7807 */ /* 0x000fe40004800000 */
[----:B------:R-:W-:Y:S02]  /*3090*/  SEL R189, R189, 0xffffffc0, !P2 ;  /* 0xffffffc0bdbd7807 */ /* 0x000fe40005000000 */
[----:B------:R-:W-:Y:S01]  /*30a0*/  SEL R192, R3, R200, !P0 ;  /* 0x000000c803c07207 */ /* 0x000fe20004000000 */
[C---:B------:R-:W-:Y:S01]  /*30b0*/  IMAD.IADD R188, R193.reuse, 0x1, R190 ;  /* 0x00000001c1bc7824 */ /* 0x040fe200078e02be */
[----:B------:R-:W-:Y:S02]  /*30c0*/  SEL R4, R4, R199, !P0 ;  /* 0x000000c704047207 */ /* 0x000fe40004000000 */
[----:B------:R-:W-:Y:S01]  /*30d0*/  IADD3 R241, -R238, 0x40, R222 ;  /* 0x00000040eef17810 */ /* 0x000fe20007ffe1de */
[----:B------:R-:W-:Y:S01]  /*30e0*/  IMAD.IADD R2, R193, 0x1, R189 ;  /* 0x00000001c1027824 */ /* 0x000fe200078e02bd */
[----:B------:R-:W-:Y:S01]  /*30f0*/  LEA R192, R192, UR5, 0x1 ;  /* 0x00000005c0c07c11 */ /* 0x000fe2000f8e08ff */
[----:B------:R-:W-:Y:S01]  /*3100*/  IMAD.IADD R3, R189, 0x1, R188 ;  /* 0x00000001bd037824 */ /* 0x000fe200078e02bc */
[----:B------:R-:W-:Y:S01]  /*3110*/  LEA R191, R4, UR5, 0x1 ;  /* 0x0000000504bf7c11 */ /* 0x000fe2000f8e08ff */
[----:B------:R-:W-:Y:S01]  /*3120*/  VIADD R241, R241, -UR4 ;  /* 0x80000004f1f17c36 */ /* 0x000fe20008000000 */
[----:B------:R-:W-:-:S06]  /*3130*/  ULDC UR4, c[0x0][0x2dc] ;  /* 0x0000b70000047ab9 */ /* 0x000fcc0000000800 */
.L_x_446:
        /* <DEDUP_REMOVED lines=10> */
[----:B------:R-:W4:Y:S04]  /*31e0*/  LDSM.16.M88.4 R24, [R198+UR5+0x12000] ;  /* 0x01200005c618783b */ /* 0x000f280008000200 */
[----:B------:R-:W1:Y:S04]  /*31f0*/  LDSM.16.M88.4 R28, [R198+UR5+0x12800] ;  /* 0x01280005c61c783b */ /* 0x000e680008000200 */
[----:B------:R-:W-:Y:S04]  /*3200*/  LDSM.16.M88.4 R32, [R94] ;  /* 0x000000005e20783b */ /* 0x000fe80000000200 */
[----:B------:R-:W2:Y:S04]  /*3210*/  LDSM.16.M88.4 R84, [R197] ;  /* 0x00000000c554783b */ /* 0x000ea80000000200 */
[----:B------:R-:W3:Y:S04]  /*3220*/  LDSM.16.M88.4 R88, [R197+0x800] ;  /* 0x00080000c558783b */ /* 0x000ee80000000200 */
[----:B-----5:R-:W5:Y:S04]  /*3230*/  LDG.E R165, desc[UR14][R96.64] ;  /* 0x0000000e60a57981 */ /* 0x020f68000c1e1900 */
[----:B------:R1:W5:Y:S01]  /*3240*/  LDG.E R164, desc[UR14][R96.64+0x20] ;  /* 0x0000200e60a47981 */ /* 0x000362000c1e1900 */
[C---:B----4-:R-:W-:Y:S06]  /*3250*/  HMMA.16816.F32 R4, R20.reuse, R24, RZ ;  /* 0x000000181404723c */ /* 0x050fec00000018ff */
[C---:B------:R-:W-:Y:S01]  /*3260*/  HMMA.16816.F32 R8, R20.reuse, R26, RZ ;  /* 0x0000001a1408723c */ /* 0x040fe200000018ff */
[----:B------:R-:W-:Y:S01]  /*3270*/  LDSM.16.M88.4 R24, [R196] ;  /* 0x00000000c418783b */ /* 0x000fe20000000200 */
[----:B-1----:R-:W-:Y:S04]  /*3280*/  SHF.L.U32 R96, R236, 0x6, RZ ;  /* 0x00000006ec607819 */ /* 0x002fe800000006ff */
[C---:B------:R-:W-:Y:S01]  /*3290*/  HMMA.16816.F32 R12, R20.reuse, R28, RZ ;  /* 0x0000001c140c723c */ /* 0x040fe200000018ff */
[----:B------:R-:W-:Y:S05]  /*32a0*/  ISETP.GE.AND P0, PT, R96, R241, PT ;  /* 0x000000f16000720c */ /* 0x000fea0003f06270 */
[----:B------:R-:W-:Y:S01]  /*32b0*/  HMMA.16816.F32 R16, R20, R30, RZ ;  /* 0x0000001e1410723c */ /* 0x000fe200000018ff */
[----:B------:R-:W1:Y:S04]  /*32c0*/  LDSM.16.M88.4 R20, [R93] ;  /* 0x000000005d14783b */ /* 0x000e680000000200 */
[----:B------:R-:W4:Y:S01]  /*32d0*/  LDSM.16.M88.4 R28, [R196+0x800] ;  /* 0x00080000c41c783b */ /* 0x000f220000000200 */
[C---:B--2---:R-:W-:Y:S06]  /*32e0*/  HMMA.16816.F32 R4, R32.reuse, R84, R4 ;  /* 0x000000542004723c */ /* 0x044fec0000001804 */
[C---:B------:R-:W-:Y:S01]  /*32f0*/  HMMA.16816.F32 R8, R32.reuse, R86, R8 ;  /* 0x000000562008723c */ /* 0x040fe20000001808 */
[----:B------:R-:W-:Y:S05]  /*3300*/  LDSM.16.M88.4 R84, [R195] ;  /* 0x00000000c354783b */ /* 0x000fea0000000200 */
[C---:B---3--:R-:W-:Y:S06]  /*3310*/  HMMA.16816.F32 R12, R32.reuse, R88, R12 ;  /* 0x00000058200c723c */ /* 0x048fec000000180c */
[----:B------:R-:W-:Y:S01]  /*3320*/  HMMA.16816.F32 R16, R32, R90, R16 ;  /* 0x0000005a2010723c */ /* 0x000fe20000001810 */
[----:B------:R-:W2:Y:S04]  /*3330*/  LDSM.16.M88.4 R32, [R92] ;  /* 0x000000005c20783b */ /* 0x000ea80000000200 */
[----:B------:R-:W3:Y:S01]  /*3340*/  LDSM.16.M88.4 R88, [R195+0x800] ;  /* 0x00080000c358783b */ /* 0x000ee20000000200 */
[C---:B-1----:R-:W-:Y:S06]  /*3350*/  HMMA.16816.F32 R4, R20.reuse, R24, R4 ;  /* 0x000000181404723c */ /* 0x042fec0000001804 */
[C---:B------:R-:W-:Y:S01]  /*3360*/  HMMA.16816.F32 R8, R20.reuse, R26, R8 ;  /* 0x0000001a1408723c */ /* 0x040fe20000001808 */
[----:B------:R-:W-:Y:S05]  /*3370*/  LDSM.16.M88.4 R24, [R198+UR5+0x14000] ;  /* 0x01400005c618783b */ /* 0x000fea0008000200 */
[C---:B----4-:R-:W-:Y:S06]  /*3380*/  HMMA.16816.F32 R12, R20.reuse, R28, R12 ;  /* 0x0000001c140c723c */ /* 0x050fec000000180c */
[----:B------:R-:W-:Y:S01]  /*3390*/  HMMA.16816.F32 R16, R20, R30, R16 ;  /* 0x0000001e1410723c */ /* 0x000fe20000001810 */
[----:B------:R-:W1:Y:S04]  /*33a0*/  LDSM.16.M88.4 R20, [R192+0x2000] ;  /* 0x00200000c014783b */ /* 0x000e680000000200 */
[----:B------:R-:W4:Y:S01]  /*33b0*/  LDSM.16.M88.4 R28, [R198+UR5+0x14800] ;  /* 0x01480005c61c783b */ /* 0x000f220008000200 */
[C---:B--2---:R-:W-:Y:S06]  /*33c0*/  HMMA.16816.F32 R4, R32.reuse, R84, R4 ;  /* 0x000000542004723c */ /* 0x044fec0000001804 */
[C---:B------:R-:W-:Y:S01]  /*33d0*/  HMMA.16816.F32 R8, R32.reuse, R86, R8 ;  /* 0x000000562008723c */ /* 0x040fe20000001808 */
[----:B------:R-:W-:Y:S05]  /*33e0*/  LDSM.16.M88.4 R84, [R197+0x2000] ;  /* 0x00200000c554783b */ /* 0x000fea0000000200 */
[C---:B---3--:R-:W-:Y:S06]  /*33f0*/  HMMA.16816.F32 R12, R32.reuse, R88, R12 ;  /* 0x00000058200c723c */ /* 0x048fec000000180c */
[----:B------:R-:W-:Y:S01]  /*3400*/  HMMA.16816.F32 R16, R32, R90, R16 ;  /* 0x0000005a2010723c */ /* 0x000fe20000001810 */
[----:B------:R-:W2:Y:S04]  /*3410*/  LDSM.16.M88.4 R32, [R94+0x2000] ;  /* 0x002000005e20783b */ /* 0x000ea80000000200 */
[----:B------:R-:W3:Y:S01]  /*3420*/  LDSM.16.M88.4 R88, [R197+0x2800] ;  /* 0x00280000c558783b */ /* 0x000ee20000000200 */
[C---:B-1----:R-:W-:Y:S06]  /*3430*/  HMMA.16816.F32 R4, R20.reuse, R24, R4 ;  /* 0x000000181404723c */ /* 0x042fec0000001804 */
[C---:B------:R-:W-:Y:S01]  /*3440*/  HMMA.16816.F32 R8, R20.reuse, R26, R8 ;  /* 0x0000001a1408723c */ /* 0x040fe20000001808 */
[----:B------:R-:W-:Y:S05]  /*3450*/  LDSM.16.M88.4 R24, [R196+0x2000] ;  /* 0x00200000c418783b */ /* 0x000fea0000000200 */
[C---:B----4-:R-:W-:Y:S06]  /*3460*/  HMMA.16816.F32 R12, R20.reuse, R28, R12 ;  /* 0x0000001c140c723c */ /* 0x050fec000000180c */
[----:B------:R-:W-:Y:S01]  /*3470*/  HMMA.16816.F32 R16, R20, R30, R16 ;  /* 0x0000001e1410723c */ /* 0x000fe20000001810 */
[----:B------:R-:W1:Y:S04]  /*3480*/  LDSM.16.M88.4 R20, [R93+0x2000] ;  /* 0x002000005d14783b */ /* 0x000e680000000200 */
[----:B------:R-:W4:Y:S01]  /*3490*/  LDSM.16.M88.4 R28, [R196+0x2800] ;  /* 0x00280000c41c783b */ /* 0x000f220000000200 */
        /* <DEDUP_REMOVED lines=36> */
[C---:B------:R-:W-:Y:S06]  /*36e0*/  HMMA.16816.F32 R8, R20.reuse, R26, R8 ;  /* 0x0000001a1408723c */ /* 0x040fec0000001808 */
[C---:B----4-:R-:W-:Y:S06]  /*36f0*/  HMMA.16816.F32 R12, R20.reuse, R28, R12 ;  /* 0x0000001c140c723c */ /* 0x050fec000000180c */
[----:B------:R-:W-:Y:S06]  /*3700*/  HMMA.16816.F32 R16, R20, R30, R16 ;  /* 0x0000001e1410723c */ /* 0x000fec0000001810 */
[C---:B--2---:R-:W-:Y:S06]  /*3710*/  HMMA.16816.F32 R4, R32.reuse, R84, R4 ;  /* 0x000000542004723c */ /* 0x044fec0000001804 */
[C---:B------:R-:W-:Y:S06]  /*3720*/  HMMA.16816.F32 R8, R32.reuse, R86, R8 ;  /* 0x000000562008723c */ /* 0x040fec0000001808 */
[C---:B---3--:R-:W-:Y:S06]  /*3730*/  HMMA.16816.F32 R12, R32.reuse, R88, R12 ;  /* 0x00000058200c723c */ /* 0x048fec000000180c */
        /* <DEDUP_REMOVED lines=12> */
.L_x_442:
        /* <DEDUP_REMOVED lines=67> */
.L_x_443:
        /* <DEDUP_REMOVED lines=207> */
.L_x_444:
        /* <DEDUP_REMOVED lines=104> */
.L_x_445:
        /* <DEDUP_REMOVED lines=16> */
[-C--:B------:R-:W-:Y:S06]  /*50a0*/  HMMA.16816.F32 R12, R92, R18.reuse, RZ ;  /* 0x000000125c0c723c */ /* 0x080fec00000018ff */
        /* <DEDUP_REMOVED lines=25> */
[----:B------:R-:W3:Y:S04]  /*5240*/  LDSM.16.MT88.4 R152, [R201+0x15800] ;  /* 0x01580000c998783b */ /* 0x000ee80000004200 */
[----:B------:R-:W4:Y:S01]  /*5250*/  LDSM.16.MT88.4 R168, [R201+0x17800] ;  /* 0x01780000c9a8783b */ /* 0x000f220000004200 */
        /* <DEDUP_REMOVED lines=15> */
[C---:B------:R-:W-:Y:S01]  /*5350*/  IMAD.SHL.U32 R161, R248.reuse, 0x10, RZ ;  /* 0x00000010f8a17824 */ /* 0x040fe200078e00ff */
[C---:B------:R-:W-:Y:S06]  /*5360*/  HMMA.16816.F32 R16, R156.reuse, R162, R16 ;  /* 0x000000a29c10723c */ /* 0x040fec0000001810 */
[-C--:B---3--:R-:W-:Y:S06]  /*5370*/  HMMA.16816.F32 R20, R156, R152.reuse, R20 ;  /* 0x000000989c14723c */ /* 0x088fec0000001814 */
[C---:B------:R-:W-:Y:S06]  /*5380*/  HMMA.16816.F32 R24, R164.reuse, R152, R24 ;  /* 0x00000098a418723c */ /* 0x040fec0000001818 */
[-C--:B------:R-:W-:Y:S05]  /*5390*/  HMMA.16816.F32 R28, R164, R154.reuse, R28 ;  /* 0x0000009aa41c723c */ /* 0x080fea000000181c */
[----:B------:R-:W-:Y:S01]  /*53a0*/  IMAD.SHL.U32 R153, R248, 0x8, RZ ;  /* 0x00000008f8997824 */ /* 0x000fe200078e00ff */
[C---:B------:R-:W-:Y:S06]  /*53b0*/  HMMA.16816.F32 R32, R156.reuse, R154, R32 ;  /* 0x0000009a9c20723c */ /* 0x040fec0000001820 */
[-C--:B----4-:R-:W-:Y:S05]  /*53c0*/  HMMA.16816.F32 R84, R156, R168.reuse, R84 ;  /* 0x000000a89c54723c */ /* 0x090fea0000001854 */
[----:B------:R-:W-:Y:S01]  /*53d0*/  @P3 IADD3 R154, P0, R231, R226, RZ ;  /* 0x000000e2e79a3210 */ /* 0x000fe20007f1e0ff */
[C---:B------:R-:W-:Y:S05]  /*53e0*/  HMMA.16816.F32 R88, R164.reuse, R168, R88 ;  /* 0x000000a8a458723c */ /* 0x040fea0000001858 */
[----:B------:R-:W-:Y:S01]  /*53f0*/  @P3 IMAD.X R155, R230, 0x1, R227, P0 ;  /* 0x00000001e69b3824 */ /* 0x000fe200000e06e3 */
[-C--:B------:R-:W-:Y:S04]  /*5400*/  HMMA.16816.F32 R92, R164, R170.reuse, R92 ;  /* 0x000000aaa45c723c */ /* 0x080fe8000000185c */
[----:B------:R-:W5:Y:S01]  /*5410*/  @P3 LDG.E R232, desc[UR14][R154.64+-0x100] ;  /* 0xffff000e9ae83981 */ /* 0x000f62000c1e1900 */
[-C--:B------:R-:W-:Y:S01]  /*5420*/  LEA R162, P0, R153, R242.reuse, 0x2 ;  /* 0x000000f299a27211 */ /* 0x080fe200078010ff */
[----:B------:R-:W-:Y:S02]  /*5430*/  HMMA.16816.F32 R96, R156, R170, R96 ;  /* 0x000000aa9c60723c */ /* 0x000fe40000001860 */
[----:B------:R1:W5:Y:S03]  /*5440*/  @P3 LDG.E R234, desc[UR14][R154.64+-0xe0] ;  /* 0xffff200e9aea3981 */ /* 0x000366000c1e1900 */
[-C--:B------:R-:W-:Y:S01]  /*5450*/  LEA R166, P1, R161, R242.reuse, 0x2 ;  /* 0x000000f2a1a67211 */ /* 0x080fe200078210ff */
[----:B------:R-:W-:Y:S01]  /*5460*/  REDG.E.ADD.F32.FTZ.RN.STRONG.GPU desc[UR14][R242.64], R4 ;  /* 0x00000004f20079a6 */ /* 0x000fe2000c10f38e */
[C---:B------:R-:W-:Y:S01]  /*5470*/  IMAD R157, R248.reuse, 0x18, RZ ;  /* 0x00000018f89d7824 */ /* 0x040fe200078e02ff */
[-C--:B------:R-:W-:Y:S03]  /*5480*/  LEA.HI.X.SX32 R163, R153, R243.reuse, 0x2, P0 ;  /* 0x000000f399a37211 */ /* 0x080fe600000f16ff */
[-C--:B------:R-:W-:Y:S01]  /*5490*/  LEA.HI.X.SX32 R167, R161, R243.reuse, 0x2, P1 ;  /* 0x000000f3a1a77211 */ /* 0x080fe200008f16ff */
[C---:B------:R-:W-:Y:S01]  /*54a0*/  IMAD.SHL.U32 R159, R248.reuse, 0x20, RZ ;  /* 0x00000020f89f7824 */ /* 0x040fe200078e00ff */
[CC--:B------:R-:W-:Y:S01]  /*54b0*/  LEA R164, P0, R157.reuse, R242.reuse, 0x2 ;  /* 0x000000f29da47211 */ /* 0x0c0fe200078010ff */
[----:B------:R2:W-:Y:S01]  /*54c0*/  REDG.E.ADD.F32.FTZ.RN.STRONG.GPU desc[UR14][R162.64], R5 ;  /* 0x00000005a20079a6 */ /* 0x0005e2000c10f38e */
[C---:B------:R-:W-:Y:S02]  /*54d0*/  IMAD R169, R248.reuse, 0x38, RZ ;  /* 0x00000038f8a97824 */ /* 0x040fe400078e02ff */
[-C--:B------:R-:W-:Y:S01]  /*54e0*/  LEA.HI.X.SX32 R165, R157, R243.reuse, 0x2, P0 ;  /* 0x000000f39da57211 */ /* 0x080fe200000f16ff */
[----:B------:R-:W-:Y:S01]  /*54f0*/  REDG.E.ADD.F32.FTZ.RN.STRONG.GPU desc[UR14][R166.64], R6 ;  /* 0x00000006a60079a6 */ /* 0x000fe2000c10f38e */
[CC--:B------:R-:W-:Y:S01]  /*5500*/  LEA R158, P1, R159.reuse, R242.reuse, 0x2 ;  /* 0x000000f29f9e7211 */ /* 0x0c0fe200078210ff */
[C---:B------:R-:W-:Y:S02]  /*5510*/  IMAD R157, R248.reuse, 0x30, RZ ;  /* 0x00000030f89d7824 */ /* 0x040fe400078e02ff */
[----:B------:R3:W-:Y:S01]  /*5520*/  REDG.E.ADD.F32.FTZ.RN.STRONG.GPU desc[UR14][R164.64], R7 ;  /* 0x00000007a40079a6 */ /* 0x0007e2000c10f38e */
[-C--:B------:R-:W-:Y:S02]  /*5530*/  LEA.HI.X.SX32 R159, R159, R243.reuse, 0x2, P1 ;  /* 0x000000f39f9f7211 */ /* 0x080fe400008f16ff */
[CC--:B------:R-:W-:Y:S01]  /*5540*/  LEA R156, P1, R157.reuse, R242.reuse, 0x2 ;  /* 0x000000f29d9c7211 */ /* 0x0c0fe200078210ff */
[----:B-1----:R-:W-:Y:S02]  /*5550*/  IMAD R155, R248, 0x28, RZ ;  /* 0x00000028f89b7824 */ /* 0x002fe400078e02ff */
[----:B------:R1:W-:Y:S01]  /*5560*/  REDG.E.ADD.F32.FTZ.RN.STRONG.GPU desc[UR14][R158.64], R8 ;  /* 0x000000089e0079a6 */ /* 0x0003e2000c10f38e */
[-C--:B------:R-:W-:Y:S02]  /*5570*/  LEA.HI.X.SX32 R157, R157, R243.reuse, 0x2, P1 ;  /* 0x000000f39d9d7211 */ /* 0x080fe400008f16ff */
[CC--:B------:R-:W-:Y:S04]  /*5580*/  LEA R154, P0, R155.reuse, R242.reuse, 0x2 ;  /* 0x000000f29b9a7211 */ /* 0x0c0fe800078010ff */
[-C--:B------:R-:W-:Y:S02]  /*5590*/  LEA.HI.X.SX32 R155, R155, R243.reuse, 0x2, P0 ;  /* 0x000000f39b9b7211 */ /* 0x080fe400000f16ff */
[CC--:B------:R-:W-:Y:S03]  /*55a0*/  LEA R168, P0, R169.reuse, R242.reuse, 0x2 ;  /* 0x000000f2a9a87211 */ /* 0x0c0fe600078010ff */
[----:B------:R4:W-:Y:S01]  /*55b0*/  REDG.E.ADD.F32.FTZ.RN.STRONG.GPU desc[UR14][R154.64], R9 ;  /* 0x000000099a0079a6 */ /* 0x0009e2000c10f38e */
[-C--:B------:R-:W-:Y:S01]  /*55c0*/  LEA.HI.X.SX32 R169, R169, R243.reuse, 0x2, P0 ;  /* 0x000000f3a9a97211 */ /* 0x080fe200000f16ff */
[----:B--2---:R-:W-:Y:S02]  /*55d0*/  VIADD R5, R161, 0x20 ;  /* 0x00000020a1057836 */ /* 0x004fe40000000000 */
[----:B------:R2:W-:Y:S04]  /*55e0*/  REDG.E.ADD.F32.FTZ.RN.STRONG.GPU desc[UR14][R156.64], R10 ;  /* 0x0000000a9c0079a6 */ /* 0x0005e8000c10f38e */
[----:B------:R2:W-:Y:S01]  /*55f0*/  REDG.E.ADD.F32.FTZ.RN.STRONG.GPU desc[UR14][R168.64], R11 ;  /* 0x0000000ba80079a6 */ /* 0x0005e2000c10f38e */
[-C--:B---3--:R-:W-:Y:S01]  /*5600*/  LEA R164, P0, R5, R242.reuse, 0x2 ;  /* 0x000000f205a47211 */ /* 0x088fe200078010ff */
[----:B------:R-:W-:Y:S02]  /*5610*/  IMAD.IADD R7, R153, 0x1, R5 ;  /* 0x0000000199077824 */ /* 0x000fe400078e0205 */
[----:B------:R3:W-:Y:S01]  /*5620*/  REDG.E.ADD.F32.FTZ.RN.STRONG.GPU desc[UR14][R242.64+0x80], R16 ;  /* 0x00008010f20079a6 */ /* 0x0007e2000c10f38e */
[-C--:B------:R-:W-:Y:S01]  /*5630*/  LEA.HI.X.SX32 R165, R5, R243.reuse, 0x2, P0 ;  /* 0x000000f305a57211 */ /* 0x080fe200000f16ff */
[----:B------:R-:W-:Y:S01]  /*5640*/  IMAD.IADD R5, R153, 0x1, R7 ;  /* 0x0000000199057824 */ /* 0x000fe200078e0207 */
[CC--:B-1----:R-:W-:Y:S01]  /*5650*/  LEA R158, P0, R7.reuse, R242.reuse, 0x2 ;  /* 0x000000f2079e7211 */ /* 0x0c2fe200078010ff */
[----:B------:R1:W-:Y:S03]  /*5660*/  REDG.E.ADD.F32.FTZ.RN.STRONG.GPU desc[UR14][R162.64+0x80], R17 ;  /* 0x00008011a20079a6 */ /* 0x0003e6000c10f38e */
[-C--:B------:R-:W-:Y:S01]  /*5670*/  LEA.HI.X.SX32 R159, R7, R243.reuse, 0x2, P0 ;  /* 0x000000f3079f7211 */ /* 0x080fe200000f16ff */
[----:B------:R-:W-:Y:S01]  /*5680*/  IMAD.IADD R7, R153, 0x1, R5 ;  /* 0x0000000199077824 */ /* 0x000fe200078e0205 */
[----:B------:R1:W-:Y:S04]  /*5690*/  REDG.E.ADD.F32.FTZ.RN.STRONG.GPU desc[UR14][R164.64], R18 ;  /* 0x00000012a40079a6 */ /* 0x0003e8000c10f38e */
[-C--:B------:R-:W-:Y:S01]  /*56a0*/  LEA R6, P0, R7, R242.reuse, 0x2 ;  /* 0x000000f207067211 */ /* 0x080fe200078010ff */
[----:B------:R1:W-:Y:S01]  /*56b0*/  REDG.E.ADD.F32.FTZ.RN.STRONG.GPU desc[UR14][R158.64], R19 ;  /* 0x000000139e0079a6 */ /* 0x0003e2000c10f38e */
[-C--:B----4-:R-:W-:Y:S01]  /*56c0*/  LEA R154, P1, R5, R242.reuse, 0x2 ;  /* 0x000000f2059a7211 */ /* 0x090fe200078210ff */
[----:B------:R-:W-:Y:S01]  /*56d0*/  IMAD.IADD R9, R153, 0x1, R7 ;  /* 0x0000000199097824 */ /* 0x000fe200078e0207 */
[-C--:B------:R-:W-:Y:S02]  /*56e0*/  LEA.HI.X.SX32 R7, R7, R243.reuse, 0x2, P0 ;  /* 0x000000f307077211 */ /* 0x080fe400000f16ff */
[-C--:B------:R-:W-:Y:S01]  /*56f0*/  LEA.HI.X.SX32 R155, R5, R243.reuse, 0x2, P1 ;  /* 0x000000f3059b7211 */ /* 0x080fe200008f16ff */
[----:B------:R-:W-:Y:S01]  /*5700*/  IMAD.IADD R5, R153, 0x1, R9 ;  /* 0x0000000199057824 */ /* 0x000fe200078e0209 */
[CC--:B--2---:R-:W-:Y:S03]  /*5710*/  LEA R10, P0, R9.reuse, R242.reuse, 0x2 ;  /* 0x000000f2090a7211 */ /* 0x0c4fe600078010ff */
[----:B------:R2:W-:Y:S01]  /*5720*/  REDG.E.ADD.F32.FTZ.RN.STRONG.GPU desc[UR14][R154.64], R12 ;  /* 0x0000000c9a0079a6 */ /* 0x0005e2000c10f38e */
[-C--:B------:R-:W-:Y:S01]  /*5730*/  LEA.HI.X.SX32 R11, R9, R243.reuse, 0x2, P0 ;  /* 0x000000f3090b7211 */ /* 0x080fe200000f16ff */
[----:B------:R-:W-:Y:S01]  /*5740*/  VIADD R9, R161, 0x40 ;  /* 0x00000040a1097836 */ /* 0x000fe20000000000 */
[CC--:B---3--:R-:W-:Y:S01]  /*5750*/  LEA R16, P0, R5.reuse, R242.reuse, 0x2 ;  /* 0x000000f205107211 */ /* 0x0c8fe200078010ff */
[----:B------:R-:W-:Y:S03]  /*5760*/  REDG.E.ADD.F32.FTZ.RN.STRONG.GPU desc[UR14][R6.64], R13 ;  /* 0x0000000d060079a6 */ /* 0x000fe6000c10f38e */
[-C--:B-1----:R-:W-:Y:S01]  /*5770*/  LEA.HI.X.SX32 R17, R5, R243.reuse, 0x2, P0 ;  /* 0x000000f305117211 */ /* 0x082fe200000f16ff */
[----:B------:R1:W-:Y:S01]  /*5780*/  REDG.E.ADD.F32.FTZ.RN.STRONG.GPU desc[UR14][R10.64], R14 ;  /* 0x0000000e0a0079a6 */ /* 0x0003e2000c10f38e */
[----:B------:R-:W-:Y:S01]  /*5790*/  IMAD.IADD R5, R153, 0x1, R9 ;  /* 0x0000000199057824 */ /* 0x000fe200078e0209 */
[CC--:B------:R-:W-:Y:S02]  /*57a0*/  LEA R18, P0, R9.reuse, R242.reuse, 0x2 ;  /* 0x000000f209127211 */ /* 0x0c0fe400078010ff */
[----:B------:R3:W-:Y:S02]  /*57b0*/  REDG.E.ADD.F32.FTZ.RN.STRONG.GPU desc[UR14][R16.64], R15 ;  /* 0x0000000f100079a6 */ /* 0x0007e4000c10f38e */
[-C--:B------:R-:W-:Y:S02]  /*57c0*/  LEA.HI.X.SX32 R19, R9, R243.reuse, 0x2, P0 ;  /* 0x000000f309137211 */ /* 0x080fe400000f16ff */
[----:B------:R-:W-:Y:S01]  /*57d0*/  REDG.E.ADD.F32.FTZ.RN.STRONG.GPU desc[UR14][R242.64+0x100], R20 ;  /* 0x00010014f20079a6 */ /* 0x000fe2000c10f38e */
[----:B------:R-:W-:Y:S03]  /*57e0*/  IMAD.IADD R9, R153, 0x1, R5 ;  /* 0x0000000199097824 */ /* 0x000fe600078e0205 */
[----:B------:R-:W-:Y:S04]  /*57f0*/  REDG.E.ADD.F32.FTZ.RN.STRONG.GPU desc[UR14][R162.64+0x100], R21 ;  /* 0x00010015a20079a6 */ /* 0x000fe8000c10f38e */
[----:B------:R-:W-:Y:S01]  /*5800*/  REDG.E.ADD.F32.FTZ.RN.STRONG.GPU desc[UR14][R18.64], R22 ;  /* 0x00000016120079a6 */ /* 0x000fe2000c10f38e */
[CC--:B--2---:R-:W-:Y:S04]  /*5810*/  LEA R154, P0, R5.reuse, R242.reuse, 0x2 ;  /* 0x000000f2059a7211 */ /* 0x0c4fe800078010ff */
        /* <DEDUP_REMOVED lines=16> */
[-C--:B---3--:R-:W-:Y:S01]  /*5920*/  LEA.HI.X.SX32 R15, R5, R243.reuse, 0x2, P0 ;  /* 0x000000f3050f7211 */ /* 0x088fe200000f16ff */
        /* <DEDUP_REMOVED lines=13> */
[-C--:B--2---:R-:W-:Y:S01]  /*5a00*/  LEA R12, P1, R7, R242.reuse, 0x2 ;  /* 0x000000f2070c7211 */ /* 0x084fe200078210ff */
[----:B------:R-:W-:Y:S02]  /*5a10*/  IMAD.IADD R9, R153, 0x1, R5 ;  /* 0x0000000199097824 */ /* 0x000fe400078e0205 */
[----:B------:R2:W-:Y:S01]  /*5a20*/  REDG.E.ADD.F32.FTZ.RN.STRONG.GPU desc[UR14][R10.64], R35 ;  /* 0x000000230a0079a6 */ /* 0x0005e2000c10f38e */
[-C--:B------:R-:W-:Y:S02]  /*5a30*/  LEA R6, P0, R5, R242.reuse, 0x2 ;  /* 0x000000f205067211 */ /* 0x080fe400078010ff */
[-C--:B------:R-:W-:Y:S02]  /*5a40*/  LEA.HI.X.SX32 R13, R7, R243.reuse, 0x2, P1 ;  /* 0x000000f3070d7211 */ /* 0x080fe400008f16ff */
[-C--:B------:R-:W-:Y:S01]  /*5a50*/  LEA.HI.X.SX32 R7, R5, R243.reuse, 0x2, P0 ;  /* 0x000000f305077211 */ /* 0x080fe200000f16ff */
[----:B------:R-:W-:Y:S01]  /*5a60*/  IMAD.IADD R5, R153, 0x1, R9 ;  /* 0x0000000199057824 */ /* 0x000fe200078e0209 */
[CC--:B---3--:R-:W-:Y:S01]  /*5a70*/  LEA R14, P0, R9.reuse, R242.reuse, 0x2 ;  /* 0x000000f2090e7211 */ /* 0x0c8fe200078010ff */
        /* <DEDUP_REMOVED lines=10> */
[CC--:B--2---:R-:W-:Y:S03]  /*5b20*/  LEA R10, P0, R9.reuse, R242.reuse, 0x2 ;  /* 0x000000f2090a7211 */ /* 0x0c4fe600078010ff */
[----:B------:R-:W-:Y:S01]  /*5b30*/  REDG.E.ADD.F32.FTZ.RN.STRONG.GPU desc[UR14][R242.64+0x200], R84 ;  /* 0x00020054f20079a6 */ /* 0x000fe2000c10f38e */
[-C--:B------:R-:W-:Y:S01]  /*5b40*/  LEA.HI.X.SX32 R11, R9, R243.reuse, 0x2, P0 ;  /* 0x000000f3090b7211 */ /* 0x080fe200000f16ff */
[----:B------:R-:W-:Y:S02]  /*5b50*/  IMAD.IADD R9, R153, 0x1, R5 ;  /* 0x0000000199097824 */ /* 0x000fe400078e0205 */
[----:B------:R-:W-:Y:S01]  /*5b60*/  REDG.E.ADD.F32.FTZ.RN.STRONG.GPU desc[UR14][R162.64+0x200], R85 ;  /* 0x00020055a20079a6 */ /* 0x000fe2000c10f38e */
[CC--:B---3--:R-:W-:Y:S03]  /*5b70*/  LEA R12, P0, R5.reuse, R242.reuse, 0x2 ;  /* 0x000000f2050c7211 */ /* 0x0c8fe600078010ff */
        /* <DEDUP_REMOVED lines=293> */
.L_x_447:
        /* <DEDUP_REMOVED lines=12> */
.L_x_448:
[----:B------:R1:W-:Y:S01]  /*6e90*/  STS [R218+0xb000], R77 ;  /* 0x00b0004dda007388 */ /* 0x0003e20000000800 */
[----:B------:R-:W-:Y:S01]  /*6ea0*/  SHF.R.S32.HI R57, RZ, 0x1f, R225 ;  /* 0x0000001fff397819 */ /* 0x000fe200000114e1 */
[----:B------:R-:W-:Y:S01]  /*6eb0*/  IMAD R47, R215, -0x40, R238 ;  /* 0xffffffc0d72f7824 */ /* 0x000fe200078e02ee */
[----:B------:R-:W-:Y:S01]  /*6ec0*/  MOV R60, R210 ;  /* 0x000000d2003c7202 */ /* 0x000fe20000000f00 */
[----:B------:R1:W-:Y:S01]  /*6ed0*/  STS [R218+0xb400], R79 ;  /* 0x00b4004fda007388 */ /* 0x0003e20000000800 */
[----:B---3--:R-:W-:Y:S01]  /*6ee0*/  MOV R61, R211 ;  /* 0x000000d3003d7202 */ /* 0x008fe20000000f00 */
[-C--:B------:R-:W-:Y:S01]  /*6ef0*/  IMAD R48, R57, R2.reuse, RZ ;  /* 0x0000000239307224 */ /* 0x080fe200078e02ff */
[----:B------:R-:W-:Y:S01]  /*6f00*/  BAR.SYNC.DEFER_BLOCKING 0x0 ;  /* 0x0000000000007b1d */ /* 0x000fe20000010000 */
[----:B------:R-:W-:Y:S01]  /*6f10*/  ISETP.GE.AND P2, PT, R208, R47, PT ;  /* 0x0000002fd000720c */ /* 0x000fe20003f46270 */
[----:B------:R-:W-:Y:S01]  /*6f20*/  IMAD.WIDE.U32 R50, R225, R2, R60 ;  /* 0x00000002e1327225 */ /* 0x000fe200078e003c */
[----:B------:R-:W-:-:S03]  /*6f30*/  SHF.R.S32.HI R7, RZ, 0x1f, R212 ;  /* 0x0000001fff077819 */ /* 0x000fc600000114d4 */
[----:B------:R-:W-:Y:S01]  /*6f40*/  IMAD R45, R225, R3, R48 ;  /* 0x00000003e12d7224 */ /* 0x000fe200078e0230 */
[----:B------:R-:W-:Y:S01]  /*6f50*/  IADD3 R62, P0, R46, R50, RZ ;  /* 0x000000322e3e7210 */ /* 0x000fe20007f1e0ff */
[----:B------:R-:W-:Y:S01]  /*6f60*/  ULDC.64 UR6, c[0x0][0x468] ;  /* 0x00011a0000067ab9 */ /* 0x000fe20000000a00 */
[----:B------:R-:W-:Y:S01]  /*6f70*/  IADD3 R46, R208, 0x20, RZ ;  /* 0x00000020d02e7810 */ /* 0x000fe20007ffe0ff */
[----:B------:R-:W-:Y:S01]  /*6f80*/  BSSY B0, `(.L_x_449) ;  /* 0x0000020000007945 */ /* 0x000fe20003800000 */
[----:B------:R-:W-:Y:S01]  /*6f90*/  IADD3.X R63, R44, R51, R45, P0, !PT ;  /* 0x000000332c3f7210 */ /* 0x000fe200007fe42d */
[----:B------:R-:W-:Y:S01]  /*6fa0*/  IMAD R45, R7, UR6, RZ ;  /* 0x00000006072d7c24 */ /* 0x000fe2000f8e02ff */
[----:B------:R-:W-:-:S03]  /*6fb0*/  ISETP.GE.AND P1, PT, R46, R47, PT ;  /* 0x0000002f2e00720c */ /* 0x000fc60003f26270 */
[C---:B------:R-:W-:Y:S02]  /*6fc0*/  IMAD R45, R212.reuse, UR7, R45 ;  /* 0x00000007d42d7c24 */ /* 0x040fe4000f8e022d */
[----:B------:R-:W-:-:S05]  /*6fd0*/  IMAD.WIDE.U32 R62, R212, UR6, R62 ;  /* 0x00000006d43e7c25 */ /* 0x000fca000f8e003e */
[----:B------:R-:W-:Y:S01]  /*6fe0*/  IADD3 R59, R45, R63, RZ ;  /* 0x0000003f2d3b7210 */ /* 0x000fe20007ffe0ff */
        /* <DEDUP_REMOVED lines=10> */
[----:B------:R-:W2:Y:S01]  /*7090*/  LDS.128 R48, [R214+0x14000] ;  /* 0x01400000d6307984 */ /* 0x000ea20000000c00 */
[----:B------:R-:W-:Y:S01]  /*70a0*/  MOV R64, R62 ;  /* 0x0000003e00407202 */ /* 0x000fe20000000f00 */
[-C--:B------:R-:W-:Y:S01]  /*70b0*/  IMAD R58, R209, R2.reuse, RZ ;  /* 0x00000002d13a7224 */ /* 0x080fe200078e02ff */
[----:B------:R-:W-:Y:S01]  /*70c0*/  MOV R65, R59 ;  /* 0x0000003b00417202 */ /* 0x000fe20000000f00 */
[----:B------:R-:W3:Y:S01]  /*70d0*/  LDS.128 R44, [R214+0x12000] ;  /* 0x01200000d62c7984 */ /* 0x000ee20000000c00 */
[----:B------:R-:W-:Y:S01]  /*70e0*/  ULDC.64 UR6, c[0x0][0x3f0] ;  /* 0x0000fc0000067ab9 */ /* 0x000fe20000000a00 */
[C---:B------:R-:W-:Y:S02]  /*70f0*/  IMAD R58, R208.reuse, R3, R58 ;  /* 0x00000003d03a7224 */ /* 0x040fe400078e023a */
[----:B------:R-:W4:Y:S01]  /*7100*/  LDS.128 R52, [R214+0x16000] ;  /* 0x01600000d6347984 */ /* 0x000f220000000c00 */
[----:B------:R-:W-:-:S05]  /*7110*/  IMAD.WIDE.U32 R64, R208, R2, R64 ;  /* 0x00000002d0407225 */ /* 0x000fca00078e0040 */
[----:B------:R-:W-:Y:S02]  /*7120*/  IADD3 R58, R58, R65, RZ ;  /* 0x000000413a3a7210 */ /* 0x000fe40007ffe0ff */
[----:B------:R-:W-:-:S04]  /*7130*/  LEA R66, P0, R64, UR6, 0x1 ;  /* 0x0000000640427c11 */ /* 0x000fc8000f8008ff */
[----:B------:R-:W-:-:S05]  /*7140*/  LEA.HI.X R67, R64, UR7, R58, 0x1, P0 ;  /* 0x0000000740437c11 */ /* 0x000fca00080f0c3a */
[----:B--2---:R2:W-:Y:S04]  /*7150*/  STG.E.128 desc[UR14][R66.64+0x80], R48 ;  /* 0x0000803042007986 */ /* 0x0045e8000c101d0e */
[----:B---3--:R2:W-:Y:S04]  /*7160*/  STG.E.128 desc[UR14][R66.64], R44 ;  /* 0x0000002c42007986 */ /* 0x0085e8000c101d0e */
[----:B----4-:R2:W-:Y:S02]  /*7170*/  STG.E.128 desc[UR14][R66.64+0x100], R52 ;  /* 0x0001003442007986 */ /* 0x0105e4000c101d0e */
.L_x_450:
[----:B------:R-:W-:Y:S05]  /*7180*/  BSYNC B0 ;  /* 0x0000000000007941 */ /* 0x000fea0003800000 */
.L_x_449:
[----:B------:R-:W-:Y:S04]  /*7190*/  BSSY B0, `(.L_x_451) ;  /* 0x000000f000007945 */ /* 0x000fe80003800000 */
[----:B------:R-:W-:Y:S05]  /*71a0*/  @P1 BRA `(.L_x_452) ;  /* 0x0000000000341947 */ /* 0x000fea0003800000 */
[----:B--2---:R-:W-:Y:S01]  /*71b0*/  IADD3 R45, P0, R208, 0x20, RZ ;  /* 0x00000020d02d7810 */ /* 0x004fe20007f1e0ff */
[----:B------:R-:W-:Y:S01]  /*71c0*/  ULDC.64 UR6, c[0x0][0x3f0] ;  /* 0x0000fc0000067ab9 */ /* 0x000fe20000000a00 */
[----:B------:R-:W-:Y:S02]  /*71d0*/  MOV R58, R62 ;  /* 0x0000003e003a7202 */ /* 0x000fe40000000f00 */
[----:B------:R-:W-:-:S05]  /*71e0*/  IADD3.X R47, RZ, R209, RZ, P0, !PT ;  /* 0x000000d1ff2f7210 */ /* 0x000fca00007fe4ff */
[-C--:B------:R-:W-:Y:S02]  /*71f0*/  IMAD R44, R47, R2.reuse, RZ ;  /* 0x000000022f2c7224 */ /* 0x080fe400078e02ff */
[----:B------:R-:W-:-:S04]  /*7200*/  IMAD.WIDE.U32 R46, R45, R2, R58 ;  /* 0x000000022d2e7225 */ /* 0x000fc800078e003a */
[----:B------:R-:W-:Y:S01]  /*7210*/  IMAD R44, R45, R3, R44 ;  /* 0x000000032d2c7224 */ /* 0x000fe200078e022c */
[----:B------:R-:W-:-:S04]  /*7220*/  LEA R2, P0, R46, UR6, 0x1 ;  /* 0x000000062e027c11 */ /* 0x000fc8000f8008ff */
[----:B------:R-:W-:-:S04]  /*7230*/  IADD3 R44, R44, R47, RZ ;  /* 0x0000002f2c2c7210 */ /* 0x000fc80007ffe0ff */
[----:B------:R-:W-:-:S05]  /*7240*/  LEA.HI.X R3, R46, UR7, R44, 0x1, P0 ;  /* 0x000000072e037c11 */ /* 0x000fca00080f0c2c */
[----:B------:R2:W-:Y:S04]  /*7250*/  STG.E.128 desc[UR14][R2.64], R40 ;  /* 0x0000002802007986 */ /* 0x0005e8000c101d0e */
[----:B---3--:R2:W-:Y:S04]  /*7260*/  STG.E.128 desc[UR14][R2.64+0x80], R36 ;  /* 0x0000802402007986 */ /* 0x0085e8000c101d0e */
[----:B----4-:R2:W-:Y:S02]  /*7270*/  STG.E.128 desc[UR14][R2.64+0x100], R32 ;  /* 0x0001002002007986 */ /* 0x0105e4000c101d0e */
.L_x_452:
[----:B------:R-:W-:Y:S05]  /*7280*/  BSYNC B0 ;  /* 0x0000000000007941 */ /* 0x000fea0003800000 */
.L_x_451:
        /* <DEDUP_REMOVED lines=24> */
.L_x_454:
[----:B------:R-:W-:Y:S05]  /*7410*/  BSYNC B0 ;  /* 0x0000000000007941 */ /* 0x000fea0003800000 */
.L_x_453:
[----:B------:R-:W-:Y:S05]  /*7420*/  @P1 BRA `(.L_x_441) ;  /* 0x0000000000381947 */ /* 0x000fea0003800000 */
[----:B------:R-:W-:Y:S01]  /*7430*/  IADD3 R7, P0, R208, 0x20, RZ ;  /* 0x00000020d0077810 */ /* 0x000fe20007f1e0ff */
[----:B-12---:R-:W-:Y:S01]  /*7440*/  IMAD.MOV.U32 R12, RZ, RZ, R6 ;  /* 0x000000ffff0c7224 */ /* 0x006fe200078e0006 */
[----:B------:R-:W-:-:S03]  /*7450*/  ULDC.64 UR6, c[0x0][0x3f8] ;  /* 0x0000fe0000067ab9 */ /* 0x000fc60000000a00 */
[----:B------:R-:W-:-:S04]  /*7460*/  IMAD.X R13, RZ, RZ, R209, P0 ;  /* 0x000000ffff0d7224 */ /* 0x000fc800000e06d1 */
[----:B------:R-:W-:Y:S01]  /*7470*/  IMAD R2, R13, R4, RZ ;  /* 0x000000040d027224 */ /* 0x000fe200078e02ff */
[----:B------:R-:W-:-:S03]  /*7480*/  MOV R13, R3 ;  /* 0x00000003000d7202 */ /* 0x000fc60000000f00 */
[C---:B------:R-:W-:Y:S02]  /*7490*/  IMAD R2, R7.reuse, R5, R2 ;  /* 0x0000000507027224 */ /* 0x040fe400078e0202 */
[----:B------:R-:W-:-:S03]  /*74a0*/  IMAD.WIDE.U32 R12, R7, R4, R12 ;  /* 0x00000004070c7225 */ /* 0x000fc600078e000c */
[----:B------:R-:W-:Y:S02]  /*74b0*/  LEA R4, P0, R12, UR6, 0x1 ;  /* 0x000000060c047c11 */ /* 0x000fe4000f8008ff */
[----:B------:R-:W-:-:S04]  /*74c0*/  IADD3 R2, R2, R13, RZ ;  /* 0x0000000d02027210 */ /* 0x000fc80007ffe0ff */
[----:B------:R-:W-:-:S05]  /*74d0*/  LEA.HI.X R5, R12, UR7, R2, 0x1, P0 ;  /* 0x000000070c057c11 */ /* 0x000fca00080f0c02 */
[----:B------:R1:W-:Y:S04]  /*74e0*/  STG.E.128 desc[UR14][R4.64], R24 ;  /* 0x0000001804007986 */ /* 0x0003e8000c101d0e */
[----:B------:R1:W-:Y:S04]  /*74f0*/  STG.E.128 desc[UR14][R4.64+0x80], R16 ;  /* 0x0000801004007986 */ /* 0x0003e8000c101d0e */
[----:B------:R1:W-:Y:S02]  /*7500*/  STG.E.128 desc[UR14][R4.64+0x100], R8 ;  /* 0x0001000804007986 */ /* 0x0003e4000c101d0e */
.L_x_441:
[----:B------:R-:W-:Y:S05]  /*7510*/  BSYNC B1 ;  /* 0x0000000000017941 */ /* 0x000fea0003800000 */
.L_x_427:
[----:B---3--:R-:W3:Y:S02]  /*7520*/  LDC R2, c[0x0][0xc] ;  /* 0x00000300ff027b82 */ /* 0x008ee40000000800 */
[----:B---3--:R-:W-:-:S04]  /*7530*/  IADD3 R215, R2, R215, RZ ;  /* 0x000000d702d77210 */ /* 0x008fc80007ffe0ff */
[----:B------:R-:W-:-:S13]  /*7540*/  ISETP.GE.AND P0, PT, R215, UR12, PT ;  /* 0x0000000cd7007c0c */ /* 0x000fda000bf06270 */
[----:B------:R-:W-:Y:S05]  /*7550*/  @P0 BRA `(.L_x_455) ;  /* 0x0000000000040947 */ /* 0x000fea0003800000 */
[----:B------:R-:W-:Y:S05]  /*7560*/  BRA `(.L_x_456) ;  /* 0xffffff9000e07947 */ /* 0x000fea000383ffff */
.L_x_455:
[----:B------:R-:W-:Y:S05]  /*7570*/  EXIT ;  /* 0x000000000000794d */ /* 0x000fea0003800000 */
.L_x_457:
        /* <DEDUP_REMOVED lines=16> */
.L_x_1592:


//--------------------- .text._ZN5flash44flash_bwd_dq_dk_dv_loop_seqk_parallel_kernelI23Flash_bwd_kernel_traitsILi192ELi64ELi64ELi8ELi4ELi2ELi2ELb0ELb0EN7cutlass6half_tE19Flash_kernel_traitsILi192ELi64ELi64ELi8ES3_EELb0ELb0ELb1ELb1ELb0ELb0ELb0EEEvNS_16Flash_bwd_paramsE --------------------------
	.section	.text._ZN5flash44flash_bwd_dq_dk_dv_loop_seqk_parallel_kernelI23Flash_bwd_kernel_traitsILi192ELi64ELi64ELi8ELi4ELi2ELi2ELb0ELb0EN7cutlass6half_tE19Flash_kernel_traitsILi192ELi64ELi64ELi8ES3_EELb0ELb0ELb1ELb1ELb0ELb0ELb0EEEvNS_16Flash_bwd_paramsE,"ax",@progbits
	.align	128
        .global         _ZN5flash44flash_bwd_dq_dk_dv_loop_seqk_parallel_kernelI23Flash_bwd_kernel_traitsILi192ELi64ELi64ELi8ELi4ELi2ELi2ELb0ELb0EN7cutlass6half_tE19Flash_kernel_traitsILi192ELi64ELi64ELi8ES3_EELb0ELb0ELb1ELb1ELb0ELb0ELb0EEEvNS_16Flash_bwd_paramsE
        .type           _ZN5flash44flash_bwd_dq_dk_dv_loop_seqk_parallel_kernelI23Flash_bwd_kernel_traitsILi192ELi64ELi64ELi8ELi4ELi2ELi2ELb0ELb0EN7cutlass6half_tE19Flash_kernel_traitsILi192ELi64ELi64ELi8ES3_EELb0ELb0ELb1ELb1ELb0ELb0ELb0EEEvNS_16Flash_bwd_paramsE,@function
        .size           _ZN5flash44flash_bwd_dq_dk_dv_loop_seqk_parallel_kernelI23Flash_bwd_kernel_traitsILi192ELi64ELi64ELi8ELi4ELi2ELi2ELb0ELb0EN7cutlass6half_tE19Flash_kernel_traitsILi192ELi64ELi64ELi8ES3_EELb0ELb0ELb1ELb1ELb0ELb0ELb0EEEvNS_16Flash_bwd_paramsE,(.L_x_1593 - _ZN5flash44flash_bwd_dq_dk_dv_loop_seqk_parallel_kernelI23Flash_bwd_kernel_traitsILi192ELi64ELi64ELi8ELi4ELi2ELi2ELb0ELb0EN7cutlass6half_tE19Flash_kernel_traitsILi192ELi64ELi64ELi8ES3_EELb0ELb0ELb1ELb1ELb0ELb0ELb0EEEvNS_16Flash_bwd_paramsE)
        .other          _ZN5flash44flash_bwd_dq_dk_dv_loop_seqk_parallel_kernelI23Flash_bwd_kernel_traitsILi192ELi64ELi64ELi8ELi4ELi2ELi2ELb0ELb0EN7cutlass6half_tE19Flash_kernel_traitsILi192ELi64ELi64ELi8ES3_EELb0ELb0ELb1ELb1ELb0ELb0ELb0EEEvNS_16Flash_bwd_paramsE,@"STO_CUDA_ENTRY STV_DEFAULT"
_ZN5flash44flash_bwd_dq_dk_dv_loop_seqk_parallel_kernelI23Flash_bwd_kernel_traitsILi192ELi64ELi64ELi8ELi4ELi2ELi2ELb0ELb0EN7cutlass6half_tE19Flash_kernel_traitsILi192ELi64ELi64ELi8ES3_EELb0ELb0ELb1ELb1ELb0ELb0ELb0EEEvNS_16Flash_bwd_paramsE:
.text._ZN5flash44flash_bwd_dq_dk_dv_loop_seqk_parallel_kernelI23Flash_bwd_kernel_traitsILi192ELi64ELi64ELi8ELi4ELi2ELi2ELb0ELb0EN7cutlass6half_tE19Flash_kernel_traitsILi192ELi64ELi64ELi8ES3_EELb0ELb0ELb1ELb1ELb0ELb0ELb0EEEvNS_16Flash_bwd_paramsE:
        /* <DEDUP_REMOVED lines=28> */
[-C--:B------:R-:W-:Y:S02]  /*01c0*/  LEA.HI R3, R8, R0.reuse, RZ, 0x1 ;  /* 0x0000000008037211 */ /* 0x080fe400078f08ff */
[----:B------:R-:W-:-:S02]  /*01d0*/  LEA.HI R5, R5, R0, RZ, 0x2 ;  /* 0x0000000005057211 */ /* 0x000fc400078f10ff */
[----:B------:R-:W-:Y:S02]  /*01e0*/  SHF.R.S32.HI R11, RZ, 0x4, R2 ;  /* 0x00000004ff0b7819 */ /* 0x000fe40000011402 */
[----:B------:R-:W-:Y:S02]  /*01f0*/  LOP3.LUT R5, R5, 0xfffffffc, RZ, 0xc0, !PT ;  /* 0xfffffffc05057812 */ /* 0x000fe400078ec0ff */
[----:B------:R-:W-:Y:S02]  /*0200*/  LOP3.LUT R3, R3, 0xfffffffe, RZ, 0xc0, !PT ;  /* 0xfffffffe03037812 */ /* 0x000fe400078ec0ff */
[----:B------:R-:W-:Y:S01]  /*0210*/  LEA.HI R4, R2, R11, RZ, 0x1 ;  /* 0x0000000b02047211 */ /* 0x000fe200078f08ff */
[----:B------:R-:W-:Y:S01]  /*0220*/  IMAD.IADD R5, R0, 0x1, -R5 ;  /* 0x0000000100057824 */ /* 0x000fe200078e0a05 */
[----:B------:R-:W-:Y:S01]  /*0230*/  LEA.HI R14, R16, R9, RZ, 0x3 ;  /* 0x00000009100e7211 */ /* 0x000fe200078f18ff */
[----:B------:R-:W-:Y:S01]  /*0240*/  IMAD.IADD R3, R0, 0x1, -R3 ;  /* 0x0000000100037824 */ /* 0x000fe200078e0a03 */
[----:B------:R-:W-:-:S02]  /*0250*/  LOP3.LUT R4, R4, 0xfffffffe, RZ, 0xc0, !PT ;  /* 0xfffffffe04047812 */ /* 0x000fc400078ec0ff */
[----:B------:R-:W-:Y:S01]  /*0260*/  LEA.HI R10, R16, R9, RZ, 0x2 ;  /* 0x00000009100a7211 */ /* 0x000fe200078f10ff */
[----:B------:R-:W-:Y:S01]  /*0270*/  IMAD.SHL.U32 R12, R3, 0x10, RZ ;  /* 0x00000010030c7824 */ /* 0x000fe200078e00ff */
[----:B------:R-:W-:Y:S01]  /*0280*/  LOP3.LUT R8, R8, 0xffffffe0, RZ, 0xc0, !PT ;  /* 0xffffffe008087812 */ /* 0x000fe200078ec0ff */
[----:B------:R-:W-:Y:S01]  /*0290*/  IMAD.IADD R4, R11, 0x1, -R4 ;  /* 0x000000010b047824 */ /* 0x000fe200078e0a04 */
[----:B------:R-:W-:Y:S02]  /*02a0*/  LOP3.LUT R0, R14, 0xfffffff8, RZ, 0xc0, !PT ;  /* 0xfffffff80e007812 */ /* 0x000fe400078ec0ff */
[----:B------:R-:W-:Y:S01]  /*02b0*/  SHF.R.S32.HI R205, RZ, 0x3, R14 ;  /* 0x00000003ffcd7819 */ /* 0x000fe2000001140e */
[C---:B------:R-:W-:Y:S01]  /*02c0*/  IMAD.IADD R13, R9.reuse, 0x1, -R8 ;  /* 0x00000001090d7824 */ /* 0x040fe200078e0a08 */
[----:B------:R-:W-:Y:S01]  /*02d0*/  SHF.R.S32.HI R6, RZ, 0x2, R10 ;  /* 0x00000002ff067819 */ /* 0x000fe2000001140a */
[----:B------:R-:W-:Y:S01]  /*02e0*/  IMAD.IADD R11, R9, 0x1, -R0 ;  /* 0x00000001090b7824 */ /* 0x000fe200078e0a00 */
[----:B------:R-:W-:Y:S01]  /*02f0*/  SHF.R.S32.HI R7, RZ, 0x1f, R10 ;  /* 0x0000001fff077819 */ /* 0x000fe2000001140a */
[----:B------:R-:W-:Y:S01]  /*0300*/  IMAD.SHL.U32 R15, R205, 0x40, RZ ;  /* 0x00000040cd0f7824 */ /* 0x000fe200078e00ff */
[----:B------:R-:W-:Y:S01]  /*0310*/  LOP3.LUT R2, R2, 0xfffffff0, RZ, 0xc0, !PT ;  /* 0xfffffff002027812 */ /* 0x000fe200078ec0ff */
[----:B------:R-:W-:Y:S01]  /*0320*/  IMAD.SHL.U32 R206, R11, 0x8, RZ ;  /* 0x000000080bce7824 */ /* 0x000fe200078e00ff */
[----:B------:R-:W-:-:S02]  /*0330*/  LEA.HI R7, R7, R6, RZ, 0x3 ;  /* 0x0000000607077211 */ /* 0x000fc400078f18ff */
[----:B------:R-:W-:Y:S01]  /*0340*/  SHF.R.S32.HI R0, RZ, 0x1f, R13 ;  /* 0x0000001fff007819 */ /* 0x000fe2000001140d */
[----:B------:R-:W-:Y:S01]  /*0350*/  IMAD.IADD R17, R9, 0x1, -R2 ;  /* 0x0000000109117824 */ /* 0x000fe200078e0a02 */
[C---:B------:R-:W-:Y:S01]  /*0360*/  LOP3.LUT P4, RZ, R11.reuse, 0x4, RZ, 0xc0, !PT ;  /* 0x000000040bff7812 */ /* 0x040fe2000788c0ff */
[C---:B------:R-:W-:Y:S01]  /*0370*/  VIADD R210, R206.reuse, 0x40 ;  /* 0x00000040ced27836 */ /* 0x040fe20000000000 */
[C---:B------:R-:W-:Y:S01]  /*0380*/  LOP3.LUT P3, RZ, R11.reuse, 0x2, RZ, 0xc0, !PT ;  /* 0x000000020bff7812 */ /* 0x040fe2000786c0ff */
[----:B------:R-:W-:Y:S01]  /*0390*/  IMAD.SHL.U32 R11, R11, 0x40, RZ ;  /* 0x000000400b0b7824 */ /* 0x000fe200078e00ff */
[----:B------:R-:W-:Y:S01]  /*03a0*/  LOP3.LUT R15, R15, 0x1c0, RZ, 0xc0, !PT ;  /* 0x000001c00f0f7812 */ /* 0x000fe200078ec0ff */
[----:B------:R-:W-:Y:S01]  /*03b0*/  VIADD R209, R206, 0x80 ;  /* 0x00000080ced17836 */ /* 0x000fe20000000000 */
[----:B------:R-:W-:Y:S02]  /*03c0*/  LOP3.LUT R7, R7, 0xfffffff8, RZ, 0xc0, !PT ;  /* 0xfffffff807077812 */ /* 0x000fe400078ec0ff */
[----:B------:R-:W-:-:S02]  /*03d0*/  LEA.HI R0, R0, R13, RZ, 0x2 ;  /* 0x0000000d00007211 */ /* 0x000fc400078f10ff */
[----:B------:R-:W-:Y:S01]  /*03e0*/  LOP3.LUT R13, R15, 0x38, R206, 0xf8, !PT ;  /* 0x000000380f0d7812 */ /* 0x000fe200078ef8ce */
[----:B------:R-:W-:Y:S01]  /*03f0*/  IMAD.IADD R7, R6, 0x1, -R7 ;  /* 0x0000000106077824 */ /* 0x000fe200078e0a07 */
[----:B------:R-:W-:Y:S02]  /*0400*/  SHF.R.U32.HI R204, RZ, 0x3, R15 ;  /* 0x00000003ffcc7819 */ /* 0x000fe4000001160f */
[----:B------:R-:W-:Y:S02]  /*0410*/  LOP3.LUT R11, R11, 0x1c0, RZ, 0xc0, !PT ;  /* 0x000001c00b0b7812 */ /* 0x000fe400078ec0ff */
[----:B------:R-:W-:Y:S02]  /*0420*/  SHF.R.S32.HI R2, RZ, 0x1f, R17 ;  /* 0x0000001fff027819 */ /* 0x000fe40000011411 */
[----:B------:R-:W-:Y:S02]  /*0430*/  LOP3.LUT R204, R13, R204, RZ, 0x3c, !PT ;  /* 0x000000cc0dcc7212 */ /* 0x000fe400078e3cff */
[----:B------:R-:W-:-:S02]  /*0440*/  LEA.HI R8, R16, R9, RZ, 0x7 ;  /* 0x0000000910087211 */ /* 0x000fc400078f38ff */
[C---:B------:R-:W-:Y:S02]  /*0450*/  LOP3.LUT R13, R11.reuse, 0x10, R12, 0xf8, !PT ;  /* 0x000000100b0d7812 */ /* 0x040fe400078ef80c */
[----:B------:R-:W-:Y:S02]  /*0460*/  LEA.HI R2, R2, R17, RZ, 0x3 ;  /* 0x0000001102027211 */ /* 0x000fe400078f18ff */
[----:B------:R-:W-:Y:S02]  /*0470*/  LOP3.LUT R15, R11, 0x8, R14, 0xf8, !PT ;  /* 0x000000080b0f7812 */ /* 0x000fe400078ef80e */
[----:B------:R-:W-:Y:S01]  /*0480*/  SHF.R.U32.HI R194, RZ, 0x3, R11 ;  /* 0x00000003ffc27819 */ /* 0x000fe2000001160b */
[----:B------:R-:W-:Y:S01]  /*0490*/  IMAD.SHL.U32 R11, R4, 0x200, RZ ;  /* 0x00000200040b7824 */ /* 0x000fe200078e00ff */
[----:B------:R-:W-:Y:S02]  /*04a0*/  LOP3.LUT R12, R7, 0x1, RZ, 0xc0, !PT ;  /* 0x00000001070c7812 */ /* 0x000fe400078ec0ff */
[----:B------:R-:W-:-:S02]  /*04b0*/  SHF.R.S32.HI R8, RZ, 0x7, R8 ;  /* 0x00000007ff087819 */ /* 0x000fc40000011408 */
[----:B------:R-:W-:Y:S02]  /*04c0*/  LOP3.LUT R13, R13, 0x8, R14, 0xf8, !PT ;  /* 0x000000080d0d7812 */ /* 0x000fe400078ef80e */
[C---:B------:R-:W-:Y:S01]  /*04d0*/  LOP3.LUT R6, R2.reuse, 0xfffffff8, RZ, 0xc0, !PT ;  /* 0xfffffff802067812 */ /* 0x040fe200078ec0ff */
[----:B------:R-:W-:Y:S01]  /*04e0*/  IMAD.SHL.U32 R2, R2, 0x40, RZ ;  /* 0x0000004002027824 */ /* 0x000fe200078e00ff */
[----:B------:R-:W-:Y:S02]  /*04f0*/  LEA.HI R16, R16, R9, RZ, 0x6 ;  /* 0x0000000910107211 */ /* 0x000fe400078f30ff */
[----:B------:R-:W-:Y:S01]  /*0500*/  ISETP.NE.U32.AND P0, PT, R12, 0x1, PT ;  /* 0x000000010c00780c */ /* 0x000fe20003f05070 */
[----:B------:R-:W-:Y:S01]  /*0510*/  IMAD.IADD R6, R17, 0x1, -R6 ;  /* 0x0000000111067824 */ /* 0x000fe200078e0a06 */
[----:B------:R-:W-:Y:S01]  /*0520*/  LOP3.LUT R198, R15, R194, RZ, 0x3c, !PT ;  /* 0x000000c20fc67212 */ /* 0x000fe200078e3cff */
[C---:B------:R-:W-:Y:S01]  /*0530*/  IMAD R15, R8.reuse, 0x800, R11 ;  /* 0x00000800080f7824 */ /* 0x040fe200078e020b */
[----:B------:R-:W-:Y:S01]  /*0540*/  LOP3.LUT R194, R11, R13, R194, 0xf6, !PT ;  /* 0x0000000d0bc27212 */ /* 0x000fe200078ef6c2 */
[----:B------:R-:W-:Y:S01]  /*0550*/  IMAD.SHL.U32 R12, R8, 0x20, RZ ;  /* 0x00000020080c7824 */ /* 0x000fe200078e00ff */
[----:B------:R-:W-:Y:S01]  /*0560*/  SHF.R.S32.HI R11, RZ, 0x6, R16 ;  /* 0x00000006ff0b7819 */ /* 0x000fe20000011410 */
[----:B------:R-:W-:Y:S01]  /*0570*/  IMAD.SHL.U32 R199, R6, 0x40, RZ ;  /* 0x0000004006c77824 */ /* 0x000fe200078e00ff */
[C---:B------:R-:W-:Y:S01]  /*0580*/  R2P PR, R7.reuse, 0x6 ;  /* 0x0000000607007804 */ /* 0x040fe20000000000 */
[----:B------:R-:W-:Y:S01]  /*0590*/  IMAD.SHL.U32 R7, R7, 0x40, RZ ;  /* 0x0000004007077824 */ /* 0x000fe200078e00ff */
[----:B------:R-:W-:Y:S01]  /*05a0*/  LOP3.LUT R10, R10, 0x7ffffffc, RZ, 0xc0, !PT ;  /* 0x7ffffffc0a0a7812 */ /* 0x000fe200078ec0ff */
[C---:B------:R-:W-:Y:S01]  /*05b0*/  IMAD.SHL.U32 R216, R11.reuse, 0x8, RZ ;  /* 0x000000080bd87824 */ /* 0x040fe200078e00ff */
[----:B------:R-:W-:Y:S01]  /*05c0*/  LOP3.LUT R202, R12, 0x6, R202, 0xf8, !PT ;  /* 0x000000060cca7812 */ /* 0x000fe200078ef8ca */
[----:B------:R-:W-:Y:S01]  /*05d0*/  IMAD R204, R11, 0x200, R204 ;  /* 0x000002000bcc7824 */ /* 0x000fe200078e02cc */
[----:B------:R-:W-:Y:S01]  /*05e0*/  LOP3.LUT R7, R7, 0x1c0, RZ, 0xc0, !PT ;  /* 0x000001c007077812 */ /* 0x000fe200078ec0ff */
[----:B------:R-:W-:Y:S01]  /*05f0*/  IMAD.IADD R10, R9, 0x1, -R10 ;  /* 0x00000001090a7824 */ /* 0x000fe200078e0a0a */
[----:B------:R-:W-:Y:S01]  /*0600*/  LOP3.LUT R216, R216, 0x18, RZ, 0xc0, !PT ;  /* 0x00000018d8d87812 */ /* 0x000fe200078ec0ff */
[----:B------:R-:W-:Y:S01]  /*0610*/  IMAD.SHL.U32 R11, R4, 0x20, RZ ;  /* 0x00000020040b7824 */ /* 0x000fe200078e00ff */
[----:B------:R-:W-:Y:S01]  /*0620*/  LOP3.LUT R199, R199, 0x1c0, RZ, 0xc0, !PT ;  /* 0x000001c0c7c77812 */ /* 0x000fe200078ec0ff */
[----:B------:R-:W-:Y:S01]  /*0630*/  IMAD.SHL.U32 R8, R10, 0x2, RZ ;  /* 0x000000020a087824 */ /* 0x000fe200078e00ff */
[----:B------:R-:W-:Y:S01]  /*0640*/  LOP3.LUT R12, R7, 0x20, R12, 0xf8, !PT ;  /* 0x00000020070c7812 */ /* 0x000fe200078ef80c */
[----:B------:R-:W-:Y:S01]  /*0650*/  IMAD.SHL.U32 R4, R4, 0x8, RZ ;  /* 0x0000000804047824 */ /* 0x000fe200078e00ff */
[----:B------:R-:W-:Y:S01]  /*0660*/  SHF.R.U32.HI R9, RZ, 0x3, R7 ;  /* 0x00000003ff097819 */ /* 0x000fe20000011607 */
[----:B------:R-:W-:Y:S01]  /*0670*/  IMAD R10, R5, 0x400, R8 ;  /* 0x00000400050a7824 */ /* 0x000fe200078e0208 */
[----:B------:R-:W-:Y:S01]  /*0680*/  LOP3.LUT R6, R216, 0x20, R11, 0xf8, !PT ;  /* 0x00000020d8067812 */ /* 0x000fe200078ef80b */
[----:B------:R-:W-:Y:S01]  /*0690*/  IMAD.IADD R198, R15, 0x1, R198 ;  /* 0x000000010fc67824 */ /* 0x000fe200078e02c6 */
[----:B------:R-:W-:-:S02]  /*06a0*/  SHF.R.U32.HI R193, RZ, 0x3, R199 ;  /* 0x00000003ffc17819 */ /* 0x000fc400000116c7 */
[----:B------:R-:W-:Y:S01]  /*06b0*/  LOP3.LUT R217, R12, R9, RZ, 0x3c, !PT ;  /* 0x000000090cd97212 */ /* 0x000fe200078e3cff */
[----:B------:R-:W-:Y:S01]  /*06c0*/  IMAD.SHL.U32 R198, R198, 0x2, RZ ;  /* 0x00000002c6c67824 */ /* 0x000fe200078e00ff */
[----:B------:R-:W-:Y:S02]  /*06d0*/  LOP3.LUT R4, R199, 0x8, R4, 0xf8, !PT ;  /* 0x00000008c7047812 */ /* 0x000fe400078ef804 */
[----:B------:R-:W-:Y:S01]  /*06e0*/  LOP3.LUT R199, R193, R6, R199, 0x1e, !PT ;  /* 0x00000006c1c77212 */ /* 0x000fe200078e1ec7 */
[----:B------:R-:W-:Y:S01]  /*06f0*/  IMAD.IADD R217, R10, 0x1, R217 ;  /* 0x000000010ad97824 */ /* 0x000fe200078e02d9 */
[----:B------:R-:W-:Y:S01]  /*0700*/  LOP3.LUT R216, R9, R7, R216, 0x1e, !PT ;  /* 0x0000000709d87212 */ /* 0x000fe200078e1ed8 */
[----:B------:R-:W-:Y:S01]  /*0710*/  IMAD R7, R3, 0x400, R8 ;  /* 0x0000040003077824 */ /* 0x000fe200078e0208 */
[----:B------:R-:W-:Y:S01]  /*0720*/  SHF.R.S32.HI R6, RZ, 0x2, R0 ;  /* 0x00000002ff067819 */ /* 0x000fe20000011400 */
[----:B------:R-:W-:Y:S01]  /*0730*/  VIADD R196, R198, UR6 ;  /* 0x00000006c6c47c36 */ /* 0x000fe20008000000 */
        /* <DEDUP_REMOVED lines=29> */
.L_x_506:
        /* <DEDUP_REMOVED lines=19> */
[----:B------:R4:W2:Y:S01]  /*0a40*/  @P5 LDG.E R6, desc[UR14][R10.64+0x4] ;  /* 0x0000040e0a065981 */ /* 0x0008a2000c1e1900 */
[----:B------:R-:W-:-:S04]  /*0a50*/  @P3 IADD3.X R13, R8, UR11, RZ, P1, !PT ;  /* 0x0000000b080d3c10 */ /* 0x000fc80008ffe4ff */
[----:B------:R-:W-:Y:S01]  /*0a60*/  @P2 IADD3 R240, P0, R7, R2, RZ ;  /* 0x0000000207f02210 */ /* 0x000fe20007f1e0ff */
[----:B------:R-:W2:Y:S04]  /*0a70*/  @P3 LDG.E R237, desc[UR14][R12.64] ;  /* 0x0000000e0ced3981 */ /* 0x000ea8000c1e1900 */
[----:B------:R-:W-:Y:S02]  /*0a80*/  @P2 IMAD.X R241, R8, 0x1, R3, P0 ;  /* 0x0000000108f12824 */ /* 0x000fe400000e0603 */
[----:B------:R-:W4:Y:S03]  /*0a90*/  @!P2 LDC.64 R2, c[0x0][0x318] ;  /* 0x0000c600ff02ab82 */ /* 0x000f260000000a00 */
[----:B------:R-:W2:Y:S01]  /*0aa0*/  @P2 LDG.E R240, desc[UR14][R240.64] ;  /* 0x0000000ef0f02981 */ /* 0x000ea2000c1e1900 */
[----:B-1----:R-:W-:-:S02]  /*0ab0*/  ISETP.NE.AND P3, PT, R9, RZ, PT ;  /* 0x000000ff0900720c */ /* 0x002fc40003f65270 */
[----:B---3--:R-:W-:-:S04]  /*0ac0*/  ISETP.EQ.U32.AND P1, PT, R4, RZ, PT ;  /* 0x000000ff0400720c */ /* 0x008fc80003f22070 */
[----:B------:R-:W-:Y:S02]  /*0ad0*/  ISETP.EQ.OR.EX P1, PT, R5, RZ, !P3, P1 ;  /* 0x000000ff0500720c */ /* 0x000fe40005f22710 */
[----:B----4-:R-:W-:Y:S01]  /*0ae0*/  IADD3 R10, P0, R7, R4, RZ ;  /* 0x00000004070a7210 */ /* 0x010fe20007f1e0ff */
[----:B------:R-:W-:Y:S01]  /*0af0*/  IMAD.MOV.U32 R242, RZ, RZ, -0x1 ;  /* 0xfffffffffff27424 */ /* 0x000fe200078e00ff */
[----:B------:R-:W1:Y:S03]  /*0b00*/  @!P2 LDC R7, c[0x0][0x2cc] ;  /* 0x0000b300ff07ab82 */ /* 0x000e660000000800 */
[----:B------:R-:W-:Y:S01]  /*0b10*/  IMAD.X R11, R8, 0x1, R5, P0 ;  /* 0x00000001080b7824 */ /* 0x000fe200000e0605 */
[----:B------:R-:W-:-:S04]  /*0b20*/  @!P2 ISETP.NE.U32.AND P0, PT, R2, RZ, PT ;  /* 0x000000ff0200a20c */ /* 0x000fc80003f05070 */
[----:B------:R-:W-:Y:S01]  /*0b30*/  @!P2 ISETP.NE.AND.EX P0, PT, R3, RZ, PT, P0 ;  /* 0x000000ff0300a20c */ /* 0x000fe20003f05300 */
[----:B-----5:R3:W5:Y:S01]  /*0b40*/  @!P1 LDG.E R242, desc[UR14][R10.64] ;  /* 0x0000000e0af29981 */ /* 0x020762000c1e1900 */
[----:B------:R-:W4:Y:S01]  /*0b50*/  LDC R3, c[0x0][0x2c8] ;  /* 0x0000b200ff037b82 */ /* 0x000f220000000800 */
[----:B------:R-:W-:-:S04]  /*0b60*/  ISETP.NE.U32.AND P1, PT, R4, RZ, PT ;  /* 0x000000ff0400720c */ /* 0x000fc80003f25070 */
[----:B------:R-:W-:Y:S02]  /*0b70*/  ISETP.NE.AND.EX P1, PT, R5, RZ, PT, P1 ;  /* 0x000000ff0500720c */ /* 0x000fe40003f25310 */
[----:B-1----:R-:W-:Y:S01]  /*0b80*/  @!P2 SEL R2, R7, RZ, P0 ;  /* 0x000000ff0702a207 */ /* 0x002fe20000000000 */
[----:B--2---:R-:W-:-:S06]  /*0b90*/  @P5 IMAD.IADD R239, R6, 0x1, -R23 ;  /* 0x0000000106ef5824 */ /* 0x004fcc00078e0a17 */
[----:B------:R-:W1:Y:S01]  /*0ba0*/  @!P5 LDC R239, c[0x0][0x2c4] ;  /* 0x0000b100ffefdb82 */ /* 0x000e620000000800 */
[----:B------:R-:W-:-:S03]  /*0bb0*/  @P2 IMAD.IADD R240, R240, 0x1, -R237 ;  /* 0x00000001f0f02824 */ /* 0x000fc600078e0aed */
[----:B---34-:R-:W-:Y:S05]  /*0bc0*/  @!P1 BRA `(.L_x_458) ;  /* 0x00000000000c9947 */ /* 0x018fea0003800000 */
[----:B------:R-:W2:Y:S02]  /*0bd0*/  @P3 LDG.E R3, desc[UR14][R10.64+0x4] ;  /* 0x0000040e0a033981 */ /* 0x000ea4000c1e1900 */
[----:B--2--5:R-:W-:-:S06]  /*0be0*/  @P3 IADD3 R3, R3, -R242, RZ ;  /* 0x800000f203033210 */ /* 0x024fcc0007ffe0ff */
[----:B------:R2:W5:Y:S02]  /*0bf0*/  @!P3 LDG.E R3, desc[UR14][R10.64] ;  /* 0x0000000e0a03b981 */ /* 0x000564000c1e1900 */
.L_x_458:
[----:B------:R-:W-:Y:S01]  /*0c00*/  IMAD.SHL.U32 R225, R211, 0x40, RZ ;  /* 0x00000040d3e17824 */ /* 0x000fe200078e00ff */
[----:B-----5:R-:W-:-:S04]  /*0c10*/  @!P2 IADD3 R240, R2, R3, -R237 ;  /* 0x0000000302f0a210 */ /* 0x020fc80007ffe8ed */
[----:B------:R-:W-:-:S13]  /*0c20*/  ISETP.GT.AND P0, PT, R240, R225, PT ;  /* 0x000000e1f000720c */ /* 0x000fda0003f04270 */
[----:B------:R-:W-:Y:S05]  /*0c30*/  @!P0 BRA `(.L_x_459) ;  /* 0x0000008000888947 */ /* 0x000fea0003800000 */
[----:B------:R-:W2:Y:S01]  /*0c40*/  LDC R9, c[0x0][0x278] ;  /* 0x00009e00ff097b82 */ /* 0x000ea20000000800 */
[----:B------:R-:W-:Y:S01]  /*0c50*/  IABS R6, R214 ;  /* 0x000000d600067213 */ /* 0x000fe20000000000 */
[----:B------:R-:W3:Y:S01]  /*0c60*/  S2R R16, SR_CTAID.X ;  /* 0x0000000000107919 */ /* 0x000ee20000002500 */
[----:B------:R-:W-:Y:S02]  /*0c70*/  ISETP.NE.AND P0, PT, R242, -0x1, PT ;  /* 0xfffffffff200780c */ /* 0x000fe40003f05270 */
[----:B------:R-:W-:Y:S02]  /*0c80*/  ISETP.NE.AND P1, PT, R23, -0x1, PT ;  /* 0xffffffff1700780c */ /* 0x000fe40003f25270 */
[----:B------:R-:W-:Y:S01]  /*0c90*/  SHF.L.U32 R37, R208, 0x7, RZ ;  /* 0x00000007d0257819 */ /* 0x000fe200000006ff */
[----:B------:R-:W4:Y:S01]  /*0ca0*/  LDC R7, c[0x0][0x394] ;  /* 0x0000e500ff077b82 */ /* 0x000f220000000800 */
[----:B------:R-:W-:Y:S02]  /*0cb0*/  SHF.R.S32.HI R215, RZ, 0x1f, R214 ;  /* 0x0000001fffd77819 */ /* 0x000fe400000114d6 */
[----:B------:R-:W-:-:S05]  /*0cc0*/  SEL R37, R37, RZ, P5 ;  /* 0x000000ff25257207 */ /* 0x000fca0002800000 */
[----:B------:R-:W5:Y:S01]  /*0cd0*/  LDC.64 R4, c[0x0][0x228] ;  /* 0x00008a00ff047b82 */ /* 0x000f620000000a00 */
[----:B------:R-:W-:Y:S01]  /*0ce0*/  @P0 IMAD.IADD R34, R237, 0x1, R242 ;  /* 0x00000001ed220824 */ /* 0x000fe200078e02f2 */
[----:B--2---:R-:W-:-:S06]  /*0cf0*/  IABS R10, R9 ;  /* 0x00000009000a7213 */ /* 0x004fcc0000000000 */
[----:B------:R-:W2:Y:S01]  /*0d00*/  LDC R31, c[0x0][0x2d4] ;  /* 0x0000b500ff1f7b82 */ /* 0x000ea20000000800 */
[----:B------:R-:W1:Y:S07]  /*0d10*/  I2F.RP R8, R10 ;  /* 0x0000000a00087306 */ /* 0x000e6e0000209400 */
[----:B------:R-:W3:Y:S01]  /*0d20*/  LDC R28, c[0x0][0x2dc] ;  /* 0x0000b700ff1c7b82 */ /* 0x000ee20000000800 */
[----:B-----5:R-:W-:-:S07]  /*0d30*/  IMAD R21, R15, R4, RZ ;  /* 0x000000040f157224 */ /* 0x020fce00078e02ff */
[----:B------:R-:W3:Y:S01]  /*0d40*/  LDC R29, c[0x0][0x270] ;  /* 0x00009c00ff1d7b82 */ /* 0x000ee20000000800 */
[C---:B------:R-:W-:Y:S01]  /*0d50*/  IMAD.WIDE.U32 R18, R208.reuse, R4, RZ ;  /* 0x00000004d0127225 */ /* 0x040fe200078e00ff */
[----:B-1----:R-:W1:Y:S03]  /*0d60*/  MUFU.RCP R2, R8 ;  /* 0x0000000800027308 */ /* 0x002e660000001000 */
[----:B------:R-:W-:-:S03]  /*0d70*/  IMAD R21, R208, R5, R21 ;  /* 0x00000005d0157224 */ /* 0x000fc600078e0215 */
[----:B------:R-:W5:Y:S01]  /*0d80*/  LDC.U8 R4, c[0x0][0x3d8] ;  /* 0x0000f600ff047b82 */ /* 0x000f620000000000 */
[----:B--2---:R-:W-:Y:S01]  /*0d90*/  SHF.R.S32.HI R5, RZ, 0x1f, R31 ;  /* 0x0000001fff057819 */ /* 0x004fe2000001141f */
[----:B------:R-:W-:Y:S01]  /*0da0*/  IMAD.WIDE.U32 R26, R208, R31, RZ ;  /* 0x0000001fd01a7225 */ /* 0x000fe200078e00ff */
[----:B------:R-:W-:-:S05]  /*0db0*/  IADD3 R21, R19, R21, RZ ;  /* 0x0000001513157210 */ /* 0x000fca0007ffe0ff */
[----:B------:R-:W2:Y:S01]  /*0dc0*/  LDC.U8 R19, c[0x0][0x480] ;  /* 0x00012000ff137b82 */ /* 0x000ea20000000000 */
[----:B-1----:R-:W-:Y:S01]  /*0dd0*/  IADD3 R2, R2, 0xffffffe, RZ ;  /* 0x0ffffffe02027810 */ /* 0x002fe20007ffe0ff */
[----:B------:R-:W-:-:S03]  /*0de0*/  VIADD R8, R239, 0x3f ;  /* 0x0000003fef087836 */ /* 0x000fc60000000000 */
[----:B------:R-:W1:Y:S01]  /*0df0*/  F2I.FTZ.U32.TRUNC.NTZ R3, R2 ;  /* 0x0000000200037305 */ /* 0x000e62000021f000 */
[----:B---3--:R-:W-:-:S04]  /*0e00*/  IMAD.WIDE R40, R28, R29, RZ ;  /* 0x0000001d1c287225 */ /* 0x008fc800078e02ff */
[----:B------:R-:W-:Y:S01]  /*0e10*/  IMAD.WIDE.U32 R32, R40, R23, RZ ;  /* 0x0000001728207225 */ /* 0x000fe200078e00ff */
[----:B-----5:R-:W-:-:S03]  /*0e20*/  ISETP.NE.AND P2, PT, R4, RZ, PT ;  /* 0x000000ff0400720c */ /* 0x020fc60003f45270 */
[----:B------:R-:W-:Y:S02]  /*0e30*/  IMAD R4, R41, R23, RZ ;  /* 0x0000001729047224 */ /* 0x000fe400078e02ff */
        /* <DEDUP_REMOVED lines=8> */
[----:B------:R-:W-:Y:S01]  /*0ec0*/  LEA.HI R11, R11, R8, RZ, 0x6 ;  /* 0x000000080b0b7211 */ /* 0x000fe200078f30ff */
[----:B------:R-:W-:Y:S02]  /*0ed0*/  IMAD R8, R5, R208, RZ ;  /* 0x000000d005087224 */ /* 0x000fe400078e02ff */
[----:B------:R-:W-:Y:S01]  /*0ee0*/  IMAD R17, R10, R17, R6 ;  /* 0x000000110a117224 */ /* 0x000fe200078e0206 */
[----:B------:R-:W-:Y:S01]  /*0ef0*/  IADD3 R6, R239, 0x40, R225 ;  /* 0x00000040ef067810 */ /* 0x000fe20007ffe0e1 */
[----:B------:R-:W-:Y:S01]  /*0f00*/  IMAD R5, R15, R31, R8 ;  /* 0x0000001f0f057224 */ /* 0x000fe200078e0208 */
[----:B------:R-:W-:Y:S02]  /*0f10*/  SHF.R.S32.HI R11, RZ, 0x6, R11 ;  /* 0x00000006ff0b7819 */ /* 0x000fe4000001140b */
[----:B----4-:R-:W-:-:S02]  /*0f20*/  IADD3 R7, R6, R7, -R240 ;  /* 0x0000000706077210 */ /* 0x010fc40007ffe8f0 */
[----:B------:R-:W-:Y:S02]  /*0f30*/  ISETP.GT.U32.AND P4, PT, R10, R17, PT ;  /* 0x000000110a00720c */ /* 0x000fe40003f84070 */
[----:B------:R-:W-:Y:S01]  /*0f40*/  LOP3.LUT R8, R214, R9, RZ, 0x3c, !PT ;  /* 0x00000009d6087212 */ /* 0x000fe200078e3cff */
[----:B------:R-:W-:Y:S01]  /*0f50*/  VIADD R7, R7, 0x3f ;  /* 0x0000003f07077836 */ /* 0x000fe20000000000 */
[----:B------:R-:W-:Y:S01]  /*0f60*/  IADD3 R24, R27, R5, RZ ;  /* 0x000000051b187210 */ /* 0x000fe20007ffe0ff */
[----:B-1----:R-:W-:Y:S01]  /*0f70*/  IMAD.WIDE.U32 R12, R23, R2, RZ ;  /* 0x00000002170c7225 */ /* 0x002fe200078e00ff */
[----:B------:R-:W-:Y:S02]  /*0f80*/  ISETP.GE.AND P3, PT, R8, RZ, PT ;  /* 0x000000ff0800720c */ /* 0x000fe40003f66270 */
[----:B------:R-:W-:Y:S01]  /*0f90*/  SHF.R.S32.HI R238, RZ, 0x1f, R7 ;  /* 0x0000001fffee7819 */ /* 0x000fe20000011407 */
[----:B------:R-:W-:Y:S01]  /*0fa0*/  IMAD R5, R41, R26, RZ ;  /* 0x0000001a29057224 */ /* 0x000fe200078e02ff */
[----:B------:R-:W-:Y:S01]  /*0fb0*/  SEL R25, R18, R12, !P1 ;  /* 0x0000000c12197207 */ /* 0x000fe20004800000 */
[----:B------:R-:W-:Y:S01]  /*0fc0*/  IMAD.WIDE.U32 R26, R40, R26, RZ ;  /* 0x0000001a281a7225 */ /* 0x000fe200078e00ff */
[----:B------:R-:W-:-:S02]  /*0fd0*/  LEA.HI R238, R238, R7, RZ, 0x6 ;  /* 0x00000007eeee7211 */ /* 0x000fc400078f30ff */
[----:B------:R-:W1:Y:S01]  /*0fe0*/  @P0 LDC.64 R6, c[0x0][0x250] ;  /* 0x00009400ff060b82 */ /* 0x000e620000000a00 */
[----:B------:R-:W-:Y:S01]  /*0ff0*/  @!P4 IMAD.IADD R17, R17, 0x1, -R10 ;  /* 0x000000011111c824 */ /* 0x000fe200078e0a0a */
[----:B------:R-:W-:Y:S01]  /*1000*/  SHF.R.S32.HI R238, RZ, 0x6, R238 ;  /* 0x00000006ffee7819 */ /* 0x000fe200000114ee */
[----:B------:R-:W-:Y:S01]  /*1010*/  IMAD R24, R40, R24, R5 ;  /* 0x0000001828187224 */ /* 0x000fe200078e0205 */
[----:B------:R-:W-:Y:S02]  /*1020*/  @!P4 IADD3 R14, R14, 0x1, RZ ;  /* 0x000000010e0ec810 */ /* 0x000fe40007ffe0ff */
[----:B------:R-:W-:Y:S01]  /*1030*/  ISETP.GE.U32.AND P6, PT, R17, R10, PT ;  /* 0x0000000a1100720c */ /* 0x000fe20003fc6070 */
[----:B------:R-:W-:Y:S01]  /*1040*/  IMAD R10, R23, R3, RZ ;  /* 0x00000003170a7224 */ /* 0x000fe200078e02ff */
[----:B------:R-:W-:Y:S01]  /*1050*/  VIMNMX R238, R11, R238, PT ;  /* 0x000000ee0bee7248 */ /* 0x000fe20003fe0100 */
[----:B------:R-:W3:Y:S01]  /*1060*/  LDC R17, c[0x0][0x2c4] ;  /* 0x0000b100ff117b82 */ /* 0x000ee20000000800 */
[----:B------:R-:W-:Y:S01]  /*1070*/  ISETP.NE.AND P4, PT, R9, RZ, PT ;  /* 0x000000ff0900720c */ /* 0x000fe20003f85270 */
[----:B------:R-:W-:-:S02]  /*1080*/  @P1 IMAD.IADD R21, R13, 0x1, R10 ;  /* 0x000000010d151824 */ /* 0x000fc400078e020a */
[----:B------:R-:W-:Y:S01]  /*1090*/  IMAD.IADD R24, R27, 0x1, R24 ;  /* 0x000000011b187824 */ /* 0x000fe200078e0218 */
[----:B------:R-:W-:Y:S01]  /*10a0*/  SEL R27, R26, R32, !P1 ;  /* 0x000000201a1b7207 */ /* 0x000fe20004800000 */
[----:B------:R-:W-:Y:S01]  /*10b0*/  @P1 IMAD.IADD R24, R33, 0x1, R4 ;  /* 0x0000000121181824 */ /* 0x000fe200078e0204 */
[----:B------:R-:W-:Y:S01]  /*10c0*/  SHF.L.U64.HI R33, R208, 0x7, R15 ;  /* 0x00000007d0217819 */ /* 0x000fe2000001020f */
[----:B------:R-:W4:Y:S01]  /*10d0*/  @P1 LDC.64 R12, c[0x0][0x420] ;  /* 0x00010800ff0c1b82 */ /* 0x000f220000000a00 */
[----:B------:R-:W-:Y:S02]  /*10e0*/  LEA R26, R238, 0xffffffc0, 0x6 ;  /* 0xffffffc0ee1a7811 */ /* 0x000fe400078e30ff */
[----:B------:R-:W-:Y:S02]  /*10f0*/  @P6 IADD3 R14, R14, 0x1, RZ ;  /* 0x000000010e0e6810 */ /* 0x000fe40007ffe0ff */
[----:B------:R-:W-:Y:S01]  /*1100*/  SEL R33, R33, RZ, P5 ;  /* 0x000000ff21217207 */ /* 0x000fe20002800000 */
[----:B-1----:R-:W-:-:S02]  /*1110*/  @P0 IMAD R18, R34, R7, RZ ;  /* 0x0000000722120224 */ /* 0x002fc400078e02ff */
[----:B------:R-:W1:Y:S01]  /*1120*/  @!P1 LDC.64 R10, c[0x0][0x418] ;  /* 0x00010600ff0a9b82 */ /* 0x000e620000000a00 */
[----:B------:R-:W-:-:S04]  /*1130*/  @P0 IMAD.WIDE.U32 R34, R34, R6, RZ ;  /* 0x0000000622220225 */ /* 0x000fc800078e00ff */
[----:B------:R-:W-:Y:S01]  /*1140*/  @!P3 IMAD.MOV R14, RZ, RZ, -R14 ;  /* 0x000000ffff0eb224 */ /* 0x000fe200078e0a0e */
[----:B------:R-:W-:Y:S02]  /*1150*/  @!P4 LOP3.LUT R14, RZ, R9, RZ, 0x33, !PT ;  /* 0x00000009ff0ec212 */ /* 0x000fe400078e33ff */
[----:B------:R-:W5:Y:S01]  /*1160*/  LDC.64 R4, c[0x0][0x488] ;  /* 0x00012200ff047b82 */ /* 0x000f620000000a00 */
[----:B------:R-:W-:Y:S01]  /*1170*/  @P0 IADD3 R18, R35, R18, RZ ;  /* 0x0000001223120210 */ /* 0x000fe20007ffe0ff */
[----:B---3--:R-:W-:Y:S01]  /*1180*/  @P2 IMAD R30, R208, R17, RZ ;  /* 0x00000011d01e2224 */ /* 0x008fe200078e02ff */
[----:B------:R-:W-:Y:S02]  /*1190*/  IADD3 R36, P3, R26, R37, RZ ;  /* 0x000000251a247210 */ /* 0x000fe40007f7e0ff */
[----:B------:R-:W-:Y:S01]  /*11a0*/  @P0 MOV R20, R34 ;  /* 0x0000002200140202 */ /* 0x000fe20000000f00 */
[----:B------:R-:W-:Y:S01]  /*11b0*/  IMAD R34, R214, R28, RZ ;  /* 0x0000001cd6227224 */ /* 0x000fe200078e02ff */
[----:B------:R-:W-:Y:S01]  /*11c0*/  @P2 SEL R30, R30, R23, !P1 ;  /* 0x000000171e1e2207 */ /* 0x000fe20004800000 */
[----:B------:R-:W3:Y:S01]  /*11d0*/  @P0 LDC.64 R8, c[0x0][0x248] ;  /* 0x00009200ff080b82 */ /* 0x000ee20000000a00 */
[----:B----4-:R-:W-:Y:S01]  /*11e0*/  @P1 IMAD.WIDE.U32 R38, R23, R12, RZ ;  /* 0x0000000c17261225 */ /* 0x010fe200078e00ff */
[----:B------:R-:W-:-:S03]  /*11f0*/  SHF.R.S32.HI R12, RZ, 0x1f, R26 ;  /* 0x0000001fff0c7819 */ /* 0x000fc6000001141a */
[----:B------:R-:W-:Y:S02]  /*1200*/  @P1 IMAD R13, R23, R13, R39 ;  /* 0x0000000d170d1224 */ /* 0x000fe400078e0227 */
[----:B------:R-:W-:Y:S01]  /*1210*/  IMAD.X R32, R12, 0x1, R33, P3 ;  /* 0x000000010c207824 */ /* 0x000fe200018e0621 */
[----:B------:R-:W4:Y:S01]  /*1220*/  @P2 LDC R35, c[0x0][0x2e4] ;  /* 0x0000b900ff232b82 */ /* 0x000f220000000800 */
[-C--:B-1----:R-:W-:Y:S01]  /*1230*/  @!P1 IMAD R22, R15, R10.reuse, RZ ;  /* 0x0000000a0f169224 */ /* 0x082fe200078e02ff */
[----:B--2---:R-:W-:Y:S01]  /*1240*/  ISETP.NE.AND P3, PT, R19, RZ, PT ;  /* 0x000000ff1300720c */ /* 0x004fe20003f65270 */
[----:B------:R-:W-:Y:S01]  /*1250*/  @!P1 IMAD.WIDE.U32 R42, R208, R10, RZ ;  /* 0x0000000ad02a9225 */ /* 0x000fe200078e00ff */
[----:B------:R-:W-:-:S03]  /*1260*/  @P1 MOV R10, R38 ;  /* 0x00000026000a1202 */ /* 0x000fc60000000f00 */
[----:B------:R-:W-:Y:S01]  /*1270*/  @!P1 IMAD R22, R208, R11, R22 ;  /* 0x0000000bd0169224 */ /* 0x000fe200078e0216 */
[----:B------:R-:W-:Y:S01]  /*1280*/  @!P1 MOV R10, R42 ;  /* 0x0000002a000a9202 */ /* 0x000fe20000000f00 */
[----:B------:R-:W-:Y:S02]  /*1290*/  IMAD R11, R41, R36, RZ ;  /* 0x00000024290b7224 */ /* 0x000fe400078e02ff */
[----:B------:R-:W-:Y:S02]  /*12a0*/  @!P1 IMAD.IADD R13, R43, 0x1, R22 ;  /* 0x000000012b0d9824 */ /* 0x000fe400078e0216 */
[----:B------:R-:W-:Y:S02]  /*12b0*/  IMAD R11, R40, R32, R11 ;  /* 0x00000020280b7224 */ /* 0x000fe400078e020b */
[----:B-----5:R-:W-:-:S04]  /*12c0*/  IMAD.WIDE.U32 R32, R16, R4, RZ ;  /* 0x0000000410207225 */ /* 0x020fc800078e00ff */
[----:B------:R-:W-:Y:S02]  /*12d0*/  @P0 IMAD.IADD R4, R237, 0x1, R242 ;  /* 0x00000001ed040824 */ /* 0x000fe400078e02f2 */
[----:B------:R-:W-:Y:S02]  /*12e0*/  @!P2 IMAD R22, R208, R29, R214 ;  /* 0x0000001dd016a224 */ /* 0x000fe400078e02d6 */
[----:B------:R-:W-:Y:S02]  /*12f0*/  IMAD R5, R16, R5, R33 ;  /* 0x0000000510057224 */ /* 0x000fe400078e0221 */
[C---:B---3--:R-:W-:Y:S02]  /*1300*/  @P0 IMAD R19, R4.reuse, R9, RZ ;  /* 0x0000000904130224 */ /* 0x048fe400078e02ff */
[----:B------:R-:W-:Y:S01]  /*1310*/  @P0 IMAD.WIDE.U32 R38, R4, R8, RZ ;  /* 0x0000000804260225 */ /* 0x000fe200078e00ff */
[----:B------:R-:W-:-:S03]  /*1320*/  SEL R33, R5, RZ, P3 ;  /* 0x000000ff05217207 */ /* 0x000fc60001800000 */
[----:B----4-:R-:W-:Y:S01]  /*1330*/  @P2 IMAD R35, R214, R35, R30 ;  /* 0x00000023d6232224 */ /* 0x010fe200078e021e */
[----:B------:R-:W-:Y:S01]  /*1340*/  SEL R30, R32, RZ, P3 ;  /* 0x000000ff201e7207 */ /* 0x000fe20001800000 */
[----:B------:R-:W-:Y:S01]  /*1350*/  @!P2 IMAD R35, R22, R17, RZ ;  /* 0x000000111623a224 */ /* 0x000fe200078e02ff */
[----:B------:R-:W-:Y:S01]  /*1360*/  SHF.R.S32.HI R17, RZ, 0x1f, R225 ;  /* 0x0000001fff117819 */ /* 0x000fe200000114e1 */
        /* <DEDUP_REMOVED lines=17> */
.L_x_460:
        /* <DEDUP_REMOVED lines=13> */
.L_x_461:
        /* <DEDUP_REMOVED lines=10> */
.L_x_462:
[----:B------:R-:W-:-:S04]  /*15f0*/  IMAD R4, R208, R29, R214 ;  /* 0x0000001dd0047224 */ /* 0x000fc800078e02d6 */
[----:B------:R-:W-:-:S07]  /*1600*/  IMAD R23, R4, R31, RZ ;  /* 0x0000001f04177224 */ /* 0x000fce00078e02ff */
.L_x_463:
[----:B------:R-:W1:Y:S01]  /*1610*/  S2R R11, SR_TID.X ;  /* 0x00000000000b7919 */ /* 0x000e620000002100 */
[----:B------:R-:W2:Y:S01]  /*1620*/  LDC.64 R4, c[0x0][0x420] ;  /* 0x00010800ff047b82 */ /* 0x000ea20000000a00 */
[----:B------:R-:W-:Y:S01]  /*1630*/  IMAD R28, R28, R29, RZ ;  /* 0x0000001d1c1c7224 */ /* 0x000fe200078e02ff */
[----:B------:R-:W-:Y:S01]  /*1640*/  IADD3 R42, P4, R206, R10, RZ ;  /* 0x0000000ace2a7210 */ /* 0x000fe20007f9e0ff */
[----:B------:R-:W-:Y:S01]  /*1650*/  IMAD.IADD R23, R26, 0x1, R23 ;  /* 0x000000011a177824 */ /* 0x000fe200078e0217 */
[----:B------:R-:W-:Y:S01]  /*1660*/  SHF.R.S32.HI R207, RZ, 0x1f, R206 ;  /* 0x0000001fffcf7819 */ /* 0x000fe200000114ce */
[----:B------:R-:W-:Y:S01]  /*1670*/  IMAD.SHL.U32 R29, R28, 0x40, RZ ;  /* 0x000000401c1d7824 */ /* 0x000fe200078e00ff */
[----:B------:R-:W-:Y:S01]  /*1680*/  ULDC UR4, c[0x0][0x398] ;  /* 0x0000e60000047ab9 */ /* 0x000fe20000000800 */
[----:B------:R-:W-:Y:S01]  /*1690*/  IMAD.IADD R35, R26, 0x1, R35 ;  /* 0x000000011a237824 */ /* 0x000fe200078e0223 */
[----:B------:R-:W3:Y:S01]  /*16a0*/  LDC.64 R40, c[0x0][0x478] ;  /* 0x00011e00ff287b82 */ /* 0x000ee20000000a00 */
[----:B------:R-:W-:Y:S01]  /*16b0*/  IMAD.X R43, R207, 0x1, R13, P4 ;  /* 0x00000001cf2b7824 */ /* 0x000fe200020e060d */
[----:B------:R-:W-:Y:S01]  /*16c0*/  IADD3 R34, P2, P1, R36, R29, R34 ;  /* 0x0000001d24227210 */ /* 0x000fe2000795e022 */
[----:B------:R-:W-:Y:S01]  /*16d0*/  ULDC.64 UR6, c[0x0][0x428] ;  /* 0x00010a0000067ab9 */ /* 0x000fe20000000a00 */
[----:B------:R-:W-:Y:S01]  /*16e0*/  SHF.R.S32.HI R29, RZ, 0x1f, R29 ;  /* 0x0000001fff1d7819 */ /* 0x000fe2000001141d */
[----:B------:R-:W-:Y:S01]  /*16f0*/  ULDC.64 UR8, c[0x0][0x210] ;  /* 0x0000840000087ab9 */ /* 0x000fe20000000a00 */
[----:B------:R-:W-:Y:S01]  /*1700*/  IADD3 R37, P4, R205, R26, RZ ;  /* 0x0000001acd257210 */ /* 0x000fe20007f9e0ff */
[----:B------:R-:W-:Y:S01]  /*1710*/  BSSY B1, `(.L_x_459) ;  /* 0x0000774000017945 */ /* 0x000fe20003800000 */
[----:B------:R-:W-:-:S02]  /*1720*/  IADD3.X R32, R39, R29, R32, P2, P1 ;  /* 0x0000001d27207210 */ /* 0x000fc400017e2420 */
[----:B------:R-:W-:Y:S02]  /*1730*/  IADD3 R27, P2, P1, R30, R34, R27 ;  /* 0x000000221e1b7210 */ /* 0x000fe4000795e01b */
[----:B------:R-:W-:Y:S02]  /*1740*/  IADD3 R34, -R240, R239, R225 ;  /* 0x000000eff0227210 */ /* 0x000fe40007ffe1e1 */
[----:B------:R-:W-:Y:S01]  /*1750*/  SHF.R.S32.HI R13, RZ, 0x1f, R205 ;  /* 0x0000001fff0d7819 */ /* 0x000fe200000114cd */
[-C--:B--2---:R-:W-:Y:S01]  /*1760*/  IMAD R29, R12, R4.reuse, RZ ;  /* 0x000000040c1d7224 */ /* 0x084fe200078e02ff */
[----:B------:R-:W-:Y:S01]  /*1770*/  IADD3 R34, R34, -UR4, RZ ;  /* 0x8000000422227c10 */ /* 0x000fe2000fffe0ff */
[C---:B------:R-:W-:Y:S01]  /*1780*/  IMAD.WIDE.U32 R42, R26.reuse, R4, R42 ;  /* 0x000000041a2a7225 */ /* 0x040fe200078e002a */
[----:B------:R-:W-:Y:S02]  /*1790*/  IADD3.X R24, R33, R32, R24, P2, P1 ;  /* 0x0000002021187210 */ /* 0x000fe400017e2418 */
[----:B------:R-:W-:Y:S01]  /*17a0*/  SHF.R.S32.HI R39, RZ, 0x1f, R34 ;  /* 0x0000001fff277819 */ /* 0x000fe20000011422 */
[----:B------:R-:W-:Y:S01]  /*17b0*/  IMAD R29, R26, R5, R29 ;  /* 0x000000051a1d7224 */ /* 0x000fe200078e021d */
[----:B-1----:R-:W-:Y:S01]  /*17c0*/  SHF.R.S32.HI R10, RZ, 0x1f, R11 ;  /* 0x0000001fff0a7819 */ /* 0x002fe2000001140b */
[----:B------:R-:W-:-:S02]  /*17d0*/  IMAD.X R33, R13, 0x1, R12, P4 ;  /* 0x000000010d217824 */ /* 0x000fc400020e060c */
[----:B------:R-:W-:Y:S01]  /*17e0*/  IMAD.IADD R43, R43, 0x1, R29 ;  /* 0x000000012b2b7824 */ /* 0x000fe200078e021d */
[----:B------:R-:W-:Y:S01]  /*17f0*/  LEA.HI R30, R10, R11, RZ, 0x5 ;  /* 0x0000000b0a1e7211 */ /* 0x000fe200078f28ff */
[-C--:B------:R-:W-:Y:S02]  /*1800*/  IMAD R12, R33, R2.reuse, RZ ;  /* 0x00000002210c7224 */ /* 0x080fe400078e02ff */
[----:B------:R-:W-:Y:S01]  /*1810*/  IMAD.WIDE.U32 R32, R37, R2, R206 ;  /* 0x0000000225207225 */ /* 0x000fe200078e00ce */
[----:B------:R-:W-:Y:S02]  /*1820*/  LOP3.LUT R26, R30, 0xffffffe0, RZ, 0xc0, !PT ;  /* 0xffffffe01e1a7812 */ /* 0x000fe400078ec0ff */
[----:B------:R-:W-:Y:S01]  /*1830*/  SHF.R.S32.HI R30, RZ, 0x5, R30 ;  /* 0x00000005ff1e7819 */ /* 0x000fe2000001141e */
[----:B------:R-:W-:Y:S01]  /*1840*/  IMAD.WIDE.U32 R42, R214, UR6, R42 ;  /* 0x00000006d62a7c25 */ /* 0x000fe2000f8e002a */
[----:B------:R-:W-:-:S03]  /*1850*/  IADD3 R32, P2, R25, R32, RZ ;  /* 0x0000002019207210 */ /* 0x000fc60007f5e0ff */
[----:B------:R-:W-:Y:S01]  /*1860*/  IMAD.IADD R31, R11, 0x1, -R26 ;  /* 0x000000010b1f7824 */ /* 0x000fe200078e0a1a */
[----:B------:R-:W-:Y:S01]  /*1870*/  LEA.HI R26, R39, R34, RZ, 0x6 ;  /* 0x00000022271a7211 */ /* 0x000fe200078f30ff */
[----:B------:R-:W-:Y:S02]  /*1880*/  IMAD R12, R37, R3, R12 ;  /* 0x00000003250c7224 */ /* 0x000fe400078e020c */
[----:B------:R-:W-:Y:S01]  /*1890*/  IMAD R30, R30, R28, R31 ;  /* 0x0000001c1e1e7224 */ /* 0x000fe200078e021f */
[----:B------:R-:W-:Y:S01]  /*18a0*/  SHF.R.S32.HI R223, RZ, 0x6, R26 ;  /* 0x00000006ffdf7819 */ /* 0x000fe2000001141a */
[----:B------:R-:W1:Y:S01]  /*18b0*/  LDC.64 R28, c[0x0][0x2b0] ;  /* 0x0000ac00ff1c7b82 */ /* 0x000e620000000a00 */
[----:B------:R-:W-:Y:S01]  /*18c0*/  IMAD R31, R215, UR6, RZ ;  /* 0x00000006d71f7c24 */ /* 0x000fe2000f8e02ff */
[----:B------:R-:W-:Y:S01]  /*18d0*/  IADD3.X R33, R21, R33, R12, P2, !PT ;  /* 0x0000002115217210 */ /* 0x000fe200017fe40c */
[----:B------:R-:W-:Y:S01]  /*18e0*/  IMAD R12, R13, R4, RZ ;  /* 0x000000040d0c7224 */ /* 0x000fe200078e02ff */
[----:B------:R-:W-:Y:S01]  /*18f0*/  IADD3 R27, P1, R30, R27, RZ ;  /* 0x0000001b1e1b7210 */ /* 0x000fe20007f3e0ff */
[----:B------:R-:W-:Y:S01]  /*1900*/  IMAD R31, R214, UR7, R31 ;  /* 0x00000007d61f7c24 */ /* 0x000fe2000f8e021f */
[----:B------:R-:W-:Y:S01]  /*1910*/  ULDC.64 UR6, c[0x0][0x400] ;  /* 0x0001000000067ab9 */ /* 0x000fe20000000a00 */
[----:B------:R-:W-:Y:S01]  /*1920*/  VIMNMX R223, RZ, R223, !PT ;  /* 0x000000dfffdf7248 */ /* 0x000fe20007fe0100 */
[----:B---3--:R-:W-:Y:S01]  /*1930*/  IMAD.WIDE R226, R23, 0x4, R40 ;  /* 0x0000000417e27825 */ /* 0x008fe200078e0228 */
[----:B------:R-:W-:-:S02]  /*1940*/  LEA.HI.X.SX32 R24, R30, R24, 0x1, P1 ;  /* 0x000000181e187211 */ /* 0x000fc400008f0eff */
[----:B------:R-:W-:Y:S01]  /*1950*/  LEA R244, P1, R27, UR6, 0x2 ;  /* 0x000000061bf47c11 */ /* 0x000fe2000f8210ff */
[----:B------:R-:W-:Y:S01]  /*1960*/  IMAD R23, R205, R5, R12 ;  /* 0x00000005cd177224 */ /* 0x000fe200078e020c */
[C---:B------:R-:W-:Y:S01]  /*1970*/  ISETP.GT.AND P4, PT, R238.reuse, R223, PT ;  /* 0x000000dfee00720c */ /* 0x040fe20003f84270 */
[----:B------:R-:W-:Y:S01]  /*1980*/  VIADD R238, R238, 0xffffffff ;  /* 0xffffffffeeee7836 */ /* 0x000fe20000000000 */
[----:B------:R-:W-:Y:S01]  /*1990*/  LEA.HI.X R245, R27, UR7, R24, 0x2, P1 ;  /* 0x000000071bf57c11 */ /* 0x000fe200088f1418 */
[----:B------:R-:W-:Y:S01]  /*19a0*/  ULDC.64 UR6, c[0x0][0x258] ;  /* 0x0000960000067ab9 */ /* 0x000fe20000000a00 */
[----:B------:R-:W-:Y:S01]  /*19b0*/  IADD3 R25, R43, R31, RZ ;  /* 0x0000001f2b197210 */ /* 0x000fe20007ffe0ff */
[----:B------:R-:W-:Y:S02]  /*19c0*/  IMAD.MOV.U32 R24, RZ, RZ, R42 ;  /* 0x000000ffff187224 */ /* 0x000fe400078e002a */
[----:B------:R-:W-:Y:S02]  /*19d0*/  IMAD R21, R215, UR6, RZ ;  /* 0x00000006d7157c24 */ /* 0x000fe4000f8e02ff */
[----:B------:R-:W-:-:S04]  /*19e0*/  IMAD.WIDE.U32 R26, R205, R4, R24 ;  /* 0x00000004cd1a7225 */ /* 0x000fc800078e0018 */
[----:B-1----:R-:W-:Y:S01]  /*19f0*/  IMAD.WIDE R228, R35, 0x4, R28 ;  /* 0x0000000423e47825 */ /* 0x002fe200078e021c */
[----:B------:R-:W-:-:S03]  /*1a00*/  IADD3 R24, R27, R23, RZ ;  /* 0x000000171b187210 */ /* 0x000fc60007ffe0ff */
[C---:B------:R-:W-:Y:S02]  /*1a10*/  IMAD R21, R214.reuse, UR7, R21 ;  /* 0x00000007d6157c24 */ /* 0x040fe4000f8e0215 */
[----:B------:R-:W-:Y:S01]  /*1a20*/  IMAD.WIDE.U32 R28, R214, UR6, R32 ;  /* 0x00000006d61c7c25 */ /* 0x000fe2000f8e0020 */
[----:B------:R-:W-:Y:S02]  /*1a30*/  ULDC.64 UR6, c[0x0][0x3e0] ;  /* 0x0000f80000067ab9 */ /* 0x000fe40000000a00 */
[----:B------:R-:W-:Y:S01]  /*1a40*/  LEA R246, P1, R26, UR6, 0x1 ;  /* 0x000000061af67c11 */ /* 0x000fe2000f8208ff */
[----:B------:R-:W-:Y:S01]  /*1a50*/  IMAD.IADD R21, R29, 0x1, R21 ;  /* 0x000000011d157824 */ /* 0x000fe200078e0215 */
[----:B------:R-:W-:Y:S02]  /*1a60*/  LEA R248, P2, R28, UR8, 0x1 ;  /* 0x000000081cf87c11 */ /* 0x000fe4000f8408ff */
[----:B------:R-:W-:Y:S02]  /*1a70*/  LEA.HI.X R247, R26, UR7, R24, 0x1, P1 ;  /* 0x000000071af77c11 */ /* 0x000fe400088f0c18 */
        /* <DEDUP_REMOVED lines=25> */
.L_x_465:
        /* <DEDUP_REMOVED lines=13> */
.L_x_466:
[----:B------:R-:W-:Y:S01]  /*1ce0*/  IMAD R240, R211, -0x40, R240 ;  /* 0xffffffc0d3f07824 */ /* 0x000fe200078e02f0 */
[----:B------:R-:W-:Y:S01]  /*1cf0*/  ULDC.64 UR6, c[0x0][0x468] ;  /* 0x00011a0000067ab9 */ /* 0x000fe20000000a00 */
[-C--:B------:R-:W-:Y:S01]  /*1d00*/  IMAD R6, R17, R4.reuse, RZ ;  /* 0x0000000411067224 */ /* 0x080fe200078e02ff */
[----:B------:R-:W-:Y:S01]  /*1d10*/  IADD3 R7, R205, 0x20, RZ ;  /* 0x00000020cd077810 */ /* 0x000fe20007ffe0ff */
[----:B------:R-:W-:Y:S01]  /*1d20*/  IMAD.WIDE.U32 R14, R225, R4, R206 ;  /* 0x00000004e10e7225 */ /* 0x000fe200078e00ce */
        /* <DEDUP_REMOVED lines=27> */
.L_x_468:
[----:B------:R-:W-:Y:S05]  /*1ee0*/  BSYNC B0 ;  /* 0x0000000000007941 */ /* 0x000fea0003800000 */
.L_x_467:
[----:B------:R-:W-:Y:S04]  /*1ef0*/  BSSY B0, `(.L_x_469) ;  /* 0x0000013000007945 */ /* 0x000fe80003800000 */
[----:B------:R-:W-:Y:S05]  /*1f00*/  @P3 BRA `(.L_x_470) ;  /* 0x0000000000443947 */ /* 0x000fea0003800000 */
[----:B------:R-:W-:Y:S01]  /*1f10*/  IADD3 R7, P0, R205, 0x20, RZ ;  /* 0x00000020cd077810 */ /* 0x000fe20007f1e0ff */
[----:B------:R-:W-:Y:S01]  /*1f20*/  ULDC UR4, c[0x0][0x2d0] ;  /* 0x0000b40000047ab9 */ /* 0x000fe20000000800 */
[----:B------:R-:W-:Y:S01]  /*1f30*/  ULDC.64 UR6, c[0x0][0x3f0] ;  /* 0x0000fc0000067ab9 */ /* 0x000fe20000000a00 */
[----:B------:R-:W-:Y:S02]  /*1f40*/  ISETP.GE.AND P2, PT, R206, UR4, PT ;  /* 0x00000004ce007c0c */ /* 0x000fe4000bf46270 */
[----:B------:R-:W-:Y:S01]  /*1f50*/  IMAD.X R11, RZ, RZ, R13, P0 ;  /* 0x000000ffff0b7224 */ /* 0x000fe200000e060d */
[----:B------:R-:W-:Y:S02]  /*1f60*/  ISETP.GE.AND P1, PT, R210, UR4, PT ;  /* 0x00000004d2007c0c */ /* 0x000fe4000bf26270 */
[----:B------:R-:W-:Y:S01]  /*1f70*/  ISETP.GE.AND P0, PT, R209, UR4, PT ;  /* 0x00000004d1007c0c */ /* 0x000fe2000bf06270 */
[----:B------:R-:W-:Y:S02]  /*1f80*/  IMAD R6, R11, R4, RZ ;  /* 0x000000040b067224 */ /* 0x000fe400078e02ff */
[----:B------:R-:W-:-:S02]  /*1f90*/  IMAD.MOV.U32 R11, RZ, RZ, R9 ;  /* 0x000000ffff0b7224 */ /* 0x000fc400078e0009 */
[C---:B------:R-:W-:Y:S02]  /*1fa0*/  IMAD R6, R7.reuse, R5, R6 ;  /* 0x0000000507067224 */ /* 0x040fe400078e0206 */
[----:B------:R-:W-:-:S04]  /*1fb0*/  IMAD.WIDE.U32 R10, R7, R4, R10 ;  /* 0x00000004070a7225 */ /* 0x000fc800078e000a */
[----:B------:R-:W-:Y:S01]  /*1fc0*/  IMAD.IADD R5, R11, 0x1, R6 ;  /* 0x000000010b057824 */ /* 0x000fe200078e0206 */
[----:B------:R-:W-:-:S04]  /*1fd0*/  LEA R4, P5, R10, UR6, 0x1 ;  /* 0x000000060a047c11 */ /* 0x000fc8000f8a08ff */
[----:B------:R-:W-:-:S05]  /*1fe0*/  LEA.HI.X R5, R10, UR7, R5, 0x1, P5 ;  /* 0x000000070a057c11 */ /* 0x000fca000a8f0c05 */
[----:B------:R2:W-:Y:S04]  /*1ff0*/  @!P2 STG.E.128 desc[UR14][R4.64], RZ ;  /* 0x000000ff0400a986 */ /* 0x0005e8000c101d0e */
[----:B------:R2:W-:Y:S04]  /*2000*/  @!P1 STG.E.128 desc[UR14][R4.64+0x80], RZ ;  /* 0x000080ff04009986 */ /* 0x0005e8000c101d0e */
[----:B------:R2:W-:Y:S02]  /*2010*/  @!P0 STG.E.128 desc[UR14][R4.64+0x100], RZ ;  /* 0x000100ff04008986 */ /* 0x0005e4000c101d0e */
.L_x_470:
[----:B------:R-:W-:Y:S05]  /*2020*/  BSYNC B0 ;  /* 0x0000000000007941 */ /* 0x000fea0003800000 */
.L_x_469:
        /* <DEDUP_REMOVED lines=28> */
.L_x_472:
[----:B------:R-:W-:Y:S05]  /*21f0*/  BSYNC B0 ;  /* 0x0000000000007941 */ /* 0x000fea0003800000 */
.L_x_471:
        /* <DEDUP_REMOVED lines=20> */
.L_x_464:
        /* <DEDUP_REMOVED lines=33> */
.L_x_475:
[----:B------:R-:W-:Y:S05]  /*2550*/  BSYNC B0 ;  /* 0x0000000000007941 */ /* 0x000fea0003800000 */
.L_x_474:
        /* <DEDUP_REMOVED lines=11> */
[----:B------:R-:W-:Y:S01]  /*2610*/  ISETP.GE.AND P2, PT, R210, UR13, PT ;  /* 0x0000000dd2007c0c */ /* 0x000fe2000bf46270 */
[----:B------:R-:W-:Y:S01]  /*2620*/  IMAD.SHL.U32 R27, R5, 0x20, RZ ;  /* 0x00000020051b7824 */ /* 0x000fe200078e00ff */
[----:B------:R-:W-:-:S04]  /*2630*/  IADD3 R25, P6, R26, R30, RZ ;  /* 0x0000001e1a197210 */ /* 0x000fc80007fde0ff */
[----:B------:R-:W-:-:S05]  /*2640*/  IADD3.X R24, R24, R31, R27, P6, !PT ;  /* 0x0000001f18187210 */ /* 0x000fca00037fe41b */
        /* <DEDUP_REMOVED lines=23> */
.L_x_477:
[----:B------:R-:W-:Y:S05]  /*27c0*/  BSYNC B0 ;  /* 0x0000000000007941 */ /* 0x000fea0003800000 */
.L_x_476:
        /* <DEDUP_REMOVED lines=16> */
.L_x_479:
        /* <DEDUP_REMOVED lines=29> */
.L_x_480:
[----:B------:R-:W-:Y:S05]  /*2aa0*/  BSYNC B0 ;  /* 0x0000000000007941 */ /* 0x000fea0003800000 */
.L_x_478:
        /* <DEDUP_REMOVED lines=17> */
.L_x_482:
        /* <DEDUP_REMOVED lines=37> */
.L_x_483:
[----:B------:R-:W-:Y:S05]  /*2e10*/  BSYNC B0 ;  /* 0x0000000000007941 */ /* 0x000fea0003800000 */
.L_x_481:
        /* <DEDUP_REMOVED lines=10> */
[----:B------:R-:W-:Y:S02]  /*2ec0*/  IMAD R4, R17, R6, RZ ;  /* 0x0000000611047224 */ /* 0x000fe400078e02ff */
[----:B------:R-:W-:Y:S01]  /*2ed0*/  IMAD R5, R16, UR6, RZ ;  /* 0x0000000610057c24 */ /* 0x000fe2000f8e02ff */
[----:B------:R-:W-:Y:S01]  /*2ee0*/  IADD3.X R25, R19, R25, R22, P1, !PT ;  /* 0x0000001913197210 */ /* 0x000fe20000ffe416 */
[----:B------:R1:W-:Y:S01]  /*2ef0*/  @P6 STS.128 [R213+0x12000], RZ ;  /* 0x012000ffd5006388 */ /* 0x0003e20000000c00 */
[----:B------:R-:W-:Y:S01]  /*2f00*/  IADD3 R22, P1, R20, R26, RZ ;  /* 0x0000001a14167210 */ /* 0x000fe20007f3e0ff */
[----:B------:R-:W-:Y:S02]  /*2f10*/  IMAD R3, R225, R7, R4 ;  /* 0x00000007e1037224 */ /* 0x000fe400078e0204 */
[----:B------:R1:W-:Y:S01]  /*2f20*/  @P6 STS.128 [R213+0x14000], RZ ;  /* 0x014000ffd5006388 */ /* 0x0003e20000000c00 */
[----:B------:R-:W-:-:S02]  /*2f30*/  IMAD R5, R14, UR7, R5 ;  /* 0x000000070e057c24 */ /* 0x000fc4000f8e0205 */
        /* <DEDUP_REMOVED lines=40> */
.L_x_485:
[----:B------:R-:W-:Y:S05]  /*31c0*/  BSYNC B0 ;  /* 0x0000000000007941 */ /* 0x000fea0003800000 */
.L_x_484:
        /* <DEDUP_REMOVED lines=41> */
.L_x_487:
[----:B------:R-:W-:Y:S05]  /*3460*/  BSYNC B0 ;  /* 0x0000000000007941 */ /* 0x000fea0003800000 */
.L_x_486:
[----:B------:R2:W-:Y:S01]  /*3470*/  @P6 STS.128 [R213+0x18000], RZ ;  /* 0x018000ffd5006388 */ /* 0x0005e20000000c00 */
[----:B------:R-:W-:Y:S01]  /*3480*/  ULDC.64 UR6, c[0x0][0x268] ;  /* 0x00009a0000067ab9 */ /* 0x000fe20000000a00 */
[----:B------:R-:W-:Y:S01]  /*3490*/  BSSY B0, `(.L_x_488) ;  /* 0x000002b000007945 */ /* 0x000fe20003800000 */
[----:B-1----:R-:W-:Y:S01]  /*34a0*/  IMAD R3, R16, UR6, RZ ;  /* 0x0000000610037c24 */ /* 0x002fe2000f8e02ff */
        /* <DEDUP_REMOVED lines=41> */
.L_x_489:
[----:B------:R-:W-:Y:S05]  /*3740*/  BSYNC B0 ;  /* 0x0000000000007941 */ /* 0x000fea0003800000 */
.L_x_488:
        /* <DEDUP_REMOVED lines=42> */
.L_x_491:
[----:B------:R-:W-:Y:S05]  /*39f0*/  BSYNC B0 ;  /* 0x0000000000007941 */ /* 0x000fea0003800000 */
.L_x_490:
        /* <DEDUP_REMOVED lines=9> */
[----:B------:R-:W-:-:S07]  /*3a90*/  IMAD.MOV.U32 R190, RZ, RZ, 0x20 ;  /* 0x00000020ffbe7424 */ /* 0x000fce00078e00ff */
[----:B------:R-:W2:Y:S01]  /*3aa0*/  LDC R221, c[0x0][0x394] ;  /* 0x0000e500ffdd7b82 */ /* 0x000ea20000000800 */
[----:B------:R-:W-:Y:S02]  /*3ab0*/  IMAD R222, R211, 0x40, R202 ;  /* 0x00000040d3de7824 */ /* 0x000fe400078e02ca */
[----:B------:R-:W-:Y:S02]  /*3ac0*/  IMAD.MOV.U32 R189, RZ, RZ, 0x40 ;  /* 0x00000040ffbd7424 */ /* 0x000fe400078e00ff */
[----:B------:R-:W-:Y:S02]  /*3ad0*/  VIADD R192, R199, 0x3000 ;  /* 0x00003000c7c07836 */ /* 0x000fe40000000000 */
[----:B------:R-:W-:Y:S01]  /*3ae0*/  VIADD R191, R200, 0x3000 ;  /* 0x00003000c8bf7836 */ /* 0x000fe20000000000 */
[----:B-1----:R-:W1:Y:S01]  /*3af0*/  @P3 LDC.64 R2, c[0x0][0x3d0] ;  /* 0x0000f400ff023b82 */ /* 0x002e620000000a00 */
[----:B------:R-:W-:Y:S02]  /*3b00*/  IMAD.IADD R241, R225, 0x1, R239 ;  /* 0x00000001e1f17824 */ /* 0x000fe400078e02ef */
[----:B------:R-:W-:Y:S01]  /*3b10*/  IMAD.MOV.U32 R233, RZ, RZ, RZ ;  /* 0x000000ffffe97224 */ /* 0x000fe200078e00ff */
[----:B------:R-:W-:Y:S01]  /*3b20*/  CS2R R142, SRZ ;  /* 0x00000000008e7805 */ /* 0x000fe2000001ff00 */
[----:B------:R-:W-:Y:S01]  /*3b30*/  IMAD.MOV.U32 R230, RZ, RZ, R236 ;  /* 0x000000ffffe67224 */ /* 0x000fe200078e00ec */
        /* <DEDUP_REMOVED lines=18> */
[-C--:B-1----:R-:W-:Y:S01]  /*3c60*/  @P3 IMAD R15, R15, R2.reuse, RZ ;  /* 0x000000020f0f3224 */ /* 0x082fe200078e02ff */
[----:B------:R-:W-:Y:S01]  /*3c70*/  CS2R R112, SRZ ;  /* 0x0000000000707805 */ /* 0x000fe2000001ff00 */
[----:B------:R-:W-:Y:S01]  /*3c80*/  @P3 IMAD.WIDE.U32 R4, R208, R2, R214 ;  /* 0x00000002d0043225 */ /* 0x000fe200078e00d6 */
[----:B------:R-:W-:-:S02]  /*3c90*/  CS2R R106, SRZ ;  /* 0x00000000006a7805 */ /* 0x000fc4000001ff00 */
[----:B------:R-:W-:Y:S02]  /*3ca0*/  CS2R R104, SRZ ;  /* 0x0000000000687805 */ /* 0x000fe4000001ff00 */
[----:B------:R-:W-:Y:S01]  /*3cb0*/  CS2R R102, SRZ ;  /* 0x0000000000667805 */ /* 0x000fe2000001ff00 */
[----:B------:R-:W-:Y:S01]  /*3cc0*/  @P3 IMAD R3, R208, R3, R15 ;  /* 0x00000003d0033224 */ /* 0x000fe200078e020f */
[----:B------:R-:W-:Y:S02]  /*3cd0*/  @P3 LEA R8, P1, R4, UR6, 0x2 ;  /* 0x0000000604083c11 */ /* 0x000fe4000f8210ff */
[----:B------:R-:W-:Y:S02]  /*3ce0*/  CS2R R100, SRZ ;  /* 0x0000000000647805 */ /* 0x000fe4000001ff00 */
[----:B------:R-:W-:Y:S01]  /*3cf0*/  IADD3 R243, -R239, R203, -R222 ;  /* 0x000000cbeff37210 */ /* 0x000fe20007ffe9de */
[----:B------:R-:W-:Y:S01]  /*3d00*/  @P3 IMAD.IADD R3, R5, 0x1, R3 ;  /* 0x0000000105033824 */ /* 0x000fe200078e0203 */
[----:B------:R-:W-:-:S02]  /*3d10*/  SEL R192, R192, R199, !P0 ;  /* 0x000000c7c0c07207 */ /* 0x000fc40004000000 */
[----:B------:R-:W-:Y:S02]  /*3d20*/  CS2R R62, SRZ ;  /* 0x00000000003e7805 */ /* 0x000fe4000001ff00 */
[----:B------:R-:W-:Y:S02]  /*3d30*/  SEL R191, R191, R200, !P0 ;  /* 0x000000c8bfbf7207 */ /* 0x000fe40004000000 */
[----:B------:R-:W-:Y:S02]  /*3d40*/  CS2R R60, SRZ ;  /* 0x00000000003c7805 */ /* 0x000fe4000001ff00 */
[----:B------:R-:W-:Y:S02]  /*3d50*/  @P3 LEA.HI.X R9, R4, UR7, R3, 0x2, P1 ;  /* 0x0000000704093c11 */ /* 0x000fe400088f1403 */
[----:B------:R-:W-:Y:S02]  /*3d60*/  CS2R R66, SRZ ;  /* 0x0000000000427805 */ /* 0x000fe4000001ff00 */
[----:B------:R-:W-:-:S02]  /*3d70*/  IADD3 R6, P1, R231, R228, RZ ;  /* 0x000000e4e7067210 */ /* 0x000fc40007f3e0ff */
[----:B------:R-:W-:Y:S02]  /*3d80*/  CS2R R64, SRZ ;  /* 0x0000000000407805 */ /* 0x000fe4000001ff00 */
[----:B------:R-:W-:Y:S01]  /*3d90*/  LEA.HI R4, R10, R11, RZ, 0x4 ;  /* 0x0000000b0a047211 */ /* 0x000fe200078f20ff */
[----:B------:R-:W3:Y:S01]  /*3da0*/  @P3 LDG.E R2, desc[UR14][R8.64] ;  /* 0x0000000e08023981 */ /* 0x000ee2000c1e1900 */
[----:B------:R-:W-:Y:S01]  /*3db0*/  VIADD R3, R203, 0x8 ;  /* 0x00000008cb037836 */ /* 0x000fe20000000000 */
[----:B------:R-:W-:Y:S01]  /*3dc0*/  IADD3 R241, -R240, 0x40, R241 ;  /* 0x00000040f0f17810 */ /* 0x000fe20007ffe1f1 */
[----:B------:R-:W-:Y:S01]  /*3dd0*/  IMAD.X R7, R212, 0x1, R229, P1 ;  /* 0x00000001d4077824 */ /* 0x000fe200008e06e5 */
[----:B------:R-:W-:Y:S02]  /*3de0*/  LOP3.LUT R4, R4, 0xfffffff0, RZ, 0xc0, !PT ;  /* 0xfffffff004047812 */ /* 0x000fe400078ec0ff */
[----:B------:R-:W-:Y:S02]  /*3df0*/  CS2R R58, SRZ ;  /* 0x00000000003a7805 */ /* 0x000fe4000001ff00 */
[----:B------:R-:W-:-:S02]  /*3e00*/  ISETP.GE.AND P2, PT, R3, R12, PT ;  /* 0x0000000c0300720c */ /* 0x000fc40003f46270 */
[----:B------:R-:W-:Y:S01]  /*3e10*/  CS2R R56, SRZ ;  /* 0x0000000000387805 */ /* 0x000fe2000001ff00 */
[----:B------:R1:W5:Y:S01]  /*3e20*/  @!P4 LDG.E R234, desc[UR14][R6.64] ;  /* 0x0000000e06eac981 */ /* 0x000362000c1e1900 */
[----:B------:R-:W4:Y:S01]  /*3e30*/  @P3 LDC R3, c[0x0][0x2e8] ;  /* 0x0000ba00ff033b82 */ /* 0x000f220000000800 */
[----:B------:R-:W-:Y:S01]  /*3e40*/  IMAD.IADD R11, R11, 0x1, -R4 ;  /* 0x000000010b0b7824 */ /* 0x000fe200078e0a04 */
[----:B------:R-:W-:Y:S02]  /*3e50*/  CS2R R54, SRZ ;  /* 0x0000000000367805 */ /* 0x000fe4000001ff00 */
[----:B------:R-:W-:Y:S02]  /*3e60*/  CS2R R52, SRZ ;  /* 0x0000000000347805 */ /* 0x000fe4000001ff00 */
[----:B------:R-:W-:Y:S02]  /*3e70*/  CS2R R46, SRZ ;  /* 0x00000000002e7805 */ /* 0x000fe4000001ff00 */
[----:B------:R-:W-:-:S02]  /*3e80*/  CS2R R44, SRZ ;  /* 0x00000000002c7805 */ /* 0x000fc4000001ff00 */
[----:B------:R-:W-:Y:S02]  /*3e90*/  SHF.R.S32.HI R4, RZ, 0x1f, R11 ;  /* 0x0000001fff047819 */ /* 0x000fe4000001140b */
[----:B------:R-:W-:Y:S02]  /*3ea0*/  CS2R R50, SRZ ;  /* 0x0000000000327805 */ /* 0x000fe4000001ff00 */
[----:B------:R-:W-:Y:S02]  /*3eb0*/  CS2R R48, SRZ ;  /* 0x0000000000307805 */ /* 0x000fe4000001ff00 */
[----:B------:R-:W-:Y:S02]  /*3ec0*/  CS2R R42, SRZ ;  /* 0x00000000002a7805 */ /* 0x000fe4000001ff00 */
[----:B------:R-:W-:Y:S01]  /*3ed0*/  LEA.HI R4, R4, R11, RZ, 0x3 ;  /* 0x0000000b04047211 */ /* 0x000fe200078f18ff */
[----:B------:R1:W5:Y:S01]  /*3ee0*/  @!P2 LDG.E R235, desc[UR14][R6.64+0x20] ;  /* 0x0000200e06eba981 */ /* 0x000362000c1e1900 */
[----:B------:R-:W-:-:S02]  /*3ef0*/  CS2R R40, SRZ ;  /* 0x0000000000287805 */ /* 0x000fc4000001ff00 */
[----:B------:R-:W-:Y:S02]  /*3f00*/  CS2R R38, SRZ ;  /* 0x0000000000267805 */ /* 0x000fe4000001ff00 */
[----:B------:R-:W-:Y:S02]  /*3f10*/  LOP3.LUT R4, R4, 0xfffffff8, RZ, 0xc0, !PT ;  /* 0xfffffff804047812 */ /* 0x000fe400078ec0ff */
[----:B------:R-:W-:Y:S02]  /*3f20*/  CS2R R36, SRZ ;  /* 0x0000000000247805 */ /* 0x000fe4000001ff00 */
[----:B------:R-:W-:Y:S02]  /*3f30*/  CS2R R30, SRZ ;  /* 0x00000000001e7805 */ /* 0x000fe4000001ff00 */
[----:B------:R-:W-:Y:S02]  /*3f40*/  CS2R R28, SRZ ;  /* 0x00000000001c7805 */ /* 0x000fe4000001ff00 */
[----:B------:R-:W-:Y:S01]  /*3f50*/  CS2R R34, SRZ ;  /* 0x0000000000227805 */ /* 0x000fe2000001ff00 */
[----:B------:R-:W-:Y:S01]  /*3f60*/  IMAD.IADD R11, R11, 0x1, -R4 ;  /* 0x000000010b0b7824 */ /* 0x000fe200078e0a04 */
[----:B------:R-:W-:-:S02]  /*3f70*/  CS2R R32, SRZ ;  /* 0x0000000000207805 */ /* 0x000fc4000001ff00 */
[----:B------:R-:W-:Y:S02]  /*3f80*/  CS2R R26, SRZ ;  /* 0x00000000001a7805 */ /* 0x000fe4000001ff00 */
[----:B------:R-:W-:Y:S02]  /*3f90*/  CS2R R24, SRZ ;  /* 0x0000000000187805 */ /* 0x000fe4000001ff00 */
[----:B------:R-:W-:Y:S01]  /*3fa0*/  CS2R R22, SRZ ;  /* 0x0000000000167805 */ /* 0x000fe2000001ff00 */
[----:B----4-:R-:W3:Y:S01]  /*3fb0*/  @P3 MUFU.RCP R3, R3 ;  /* 0x0000000300033308 */ /* 0x010ee20000001000 */
[----:B------:R-:W-:Y:S02]  /*3fc0*/  R2P PR, R11, 0x6 ;  /* 0x000000060b007804 */ /* 0x000fe40000000000 */
[----:B------:R-:W-:Y:S02]  /*3fd0*/  CS2R R20, SRZ ;  /* 0x0000000000147805 */ /* 0x000fe4000001ff00 */
[----:B------:R-:W-:Y:S01]  /*3fe0*/  LEA R192, R192, UR5, 0x1 ;  /* 0x00000005c0c07c11 */ /* 0x000fe2000f8e08ff */
[----:B------:R-:W-:Y:S01]  /*3ff0*/  IMAD.IADD R243, R243, 0x1, R240 ;  /* 0x00000001f3f37824 */ /* 0x000fe200078e02f0 */
[----:B------:R-:W-:Y:S01]  /*4000*/  LEA R191, R191, UR5, 0x1 ;  /* 0x00000005bfbf7c11 */ /* 0x000fe2000f8e08ff */
[----:B------:R-:W-:Y:S01]  /*4010*/  VIADD R241, R241, -UR4 ;  /* 0x80000004f1f17c36 */ /* 0x000fe20008000000 */
[----:B------:R-:W-:Y:S01]  /*4020*/  SEL R190, R190, 0xffffffe0, !P1 ;  /* 0xffffffe0bebe7807 */ /* 0x000fe20004800000 */
[----:B------:R-:W-:Y:S01]  /*4030*/  ULDC UR6, c[0x0][0x2d0] ;  /* 0x0000b40000067ab9 */ /* 0x000fe20000000800 */
[----:B------:R-:W-:Y:S01]  /*4040*/  SEL R189, R189, 0xffffffc0, !P2 ;  /* 0xffffffc0bdbd7807 */ /* 0x000fe20005000000 */
[----:B------:R-:W-:Y:S01]  /*4050*/  ULDC UR7, c[0x0][0x398] ;  /* 0x0000e60000077ab9 */ /* 0x000fe20000000800 */
[----:B------:R-:W-:Y:S01]  /*4060*/  ULDC UR4, c[0x0][0x2dc] ;  /* 0x0000b70000047ab9 */ /* 0x000fe20000000800 */
[C---:B------:R-:W-:Y:S01]  /*4070*/  IMAD.IADD R188, R193.reuse, 0x1, R190 ;  /* 0x00000001c1bc7824 */ /* 0x040fe200078e02be */
[----:B------:R-:W-:Y:S01]  /*4080*/  ULDC UR8, c[0x0][0x2ec] ;  /* 0x0000bb0000087ab9 */ /* 0x000fe20000000800 */
[----:B---3--:R-:W-:Y:S01]  /*4090*/  @P3 FMUL.FTZ R233, R2, R3 ;  /* 0x0000000302e93220 */ /* 0x008fe20000410000 */
[----:B------:R-:W-:-:S02]  /*40a0*/  IMAD.IADD R2, R193, 0x1, R189 ;  /* 0x00000001c1027824 */ /* 0x000fc400078e02bd */
[----:B-12---:R-:W-:-:S07]  /*40b0*/  IMAD.IADD R3, R189, 0x1, R188 ;  /* 0x00000001bd037824 */ /* 0x006fce00078e02bc */
.L_x_496:
[----:B------:R-:W0:Y:S01]  /*40c0*/  LDGDEPBAR ;  /* 0x00000000000079af */ /* 0x000e220000000000 */
[----:B------:R-:W-:Y:S01]  /*40d0*/  IMAD.IADD R150, R191, 0x1, R190 ;  /* 0x00000001bf967824 */ /* 0x000fe200078e02be */
[----:B------:R-:W-:Y:S01]  /*40e0*/  IADD3 R154, P0, R231, R226, RZ ;  /* 0x000000e2e79a7210 */ /* 0x000fe20007f1e0ff */
[--C-:B------:R-:W-:Y:S02]  /*40f0*/  IMAD.IADD R149, R191, 0x1, R189.reuse ;  /* 0x00000001bf957824 */ /* 0x100fe400078e02bd */
[----:B------:R-:W-:Y:S02]  /*4100*/  IMAD.IADD R148, R150, 0x1, R189 ;  /* 0x0000000196947824 */ /* 0x000fe400078e02bd */
        /* <DEDUP_REMOVED lines=10> */
[----:B------:R-:W-:Y:S04]  /*41b0*/  LDSM.16.M88.4 R96, [R196+0x800] ;  /* 0x00080000c460783b */ /* 0x000fe80000000200 */
[----:B-----5:R-:W5:Y:S04]  /*41c0*/  LDG.E R152, desc[UR14][R154.64] ;  /* 0x0000000e9a987981 */ /* 0x020f68000c1e1900 */
[----:B------:R3:W5:Y:S01]  /*41d0*/  LDG.E R151, desc[UR14][R154.64+0x20] ;  /* 0x0000200e9a977981 */ /* 0x000762000c1e1900 */
[C---:B-1----:R-:W-:Y:S06]  /*41e0*/  HMMA.16816.F32 R4, R68.reuse, R72, RZ ;  /* 0x000000484404723c */ /* 0x042fec00000018ff */
[C---:B------:R-:W-:Y:S01]  /*41f0*/  HMMA.16816.F32 R8, R68.reuse, R74, RZ ;  /* 0x0000004a4408723c */ /* 0x040fe200000018ff */
[----:B------:R-:W1:Y:S05]  /*4200*/  LDSM.16.M88.4 R72, [R149] ;  /* 0x000000009548783b */ /* 0x000e6a0000000200 */
[C---:B--2---:R-:W-:Y:S01]  /*4210*/  HMMA.16816.F32 R12, R68.reuse, R76, RZ ;  /* 0x0000004c440c723c */ /* 0x044fe200000018ff */
[----:B---3--:R-:W-:Y:S05]  /*4220*/  IMAD.SHL.U32 R154, R238, 0x40, RZ ;  /* 0x00000040ee9a7824 */ /* 0x008fea00078e00ff */
[----:B------:R-:W-:Y:S01]  /*4230*/  HMMA.16816.F32 R16, R68, R78, RZ ;  /* 0x0000004e4410723c */ /* 0x000fe200000018ff */
[----:B------:R-:W-:Y:S04]  /*4240*/  LDSM.16.M88.4 R68, [R148] ;  /* 0x000000009444783b */ /* 0x000fe80000000200 */
[----:B------:R-:W2:Y:S01]  /*4250*/  LDSM.16.M88.4 R76, [R195] ;  /* 0x00000000c34c783b */ /* 0x000ea20000000200 */
[C---:B------:R-:W-:Y:S05]  /*4260*/  HMMA.16816.F32 R4, R80.reuse, R84, R4 ;  /* 0x000000545004723c */ /* 0x040fea0000001804 */
[----:B------:R-:W-:Y:S01]  /*4270*/  IMAD.IADD R153, R243, 0x1, R154 ;  /* 0x00000001f3997824 */ /* 0x000fe200078e029a */
[C---:B------:R-:W-:Y:S01]  /*4280*/  HMMA.16816.F32 R8, R80.reuse, R86, R8 ;  /* 0x000000565008723c */ /* 0x040fe20000001808 */
[----:B------:R-:W3:Y:S04]  /*4290*/  LDSM.16.M88.4 R84, [R195+0x800] ;  /* 0x00080000c354783b */ /* 0x000ee80000000200 */
[C---:B------:R-:W-:Y:S01]  /*42a0*/  VIADD R156, R153.reuse, 0x7 ;  /* 0x00000007999c7836 */ /* 0x040fe20000000000 */
[C---:B----4-:R-:W-:Y:S04]  /*42b0*/  HMMA.16816.F32 R12, R80.reuse, R88, R12 ;  /* 0x00000058500c723c */ /* 0x050fe8000000180c */
[----:B------:R-:W-:Y:S01]  /*42c0*/  ISETP.GE.AND P0, PT, R156, RZ, PT ;  /* 0x000000ff9c00720c */ /* 0x000fe20003f06270 */
[----:B------:R-:W-:Y:S01]  /*42d0*/  VIADD R157, R153, 0x8 ;  /* 0x00000008999d7836 */ /* 0x000fe20000000000 */
[----:B------:R-:W-:Y:S01]  /*42e0*/  HMMA.16816.F32 R16, R80, R90, R16 ;  /* 0x0000005a5010723c */ /* 0x000fe20000001810 */
[----:B------:R-:W-:Y:S03]  /*42f0*/  LDSM.16.M88.4 R80, [R191+0x2000] ;  /* 0x00200000bf50783b */ /* 0x000fe60000000200 */
[----:B------:R-:W-:Y:S01]  /*4300*/  ISETP.GE.AND P1, PT, R157, RZ, PT ;  /* 0x000000ff9d00720c */ /* 0x000fe20003f26270 */
[----:B------:R-:W4:Y:S01]  /*4310*/  LDSM.16.M88.4 R88, [R198+UR5+0x14000] ;  /* 0x01400005c658783b */ /* 0x000f220008000200 */
[C---:B-1----:R-:W-:Y:S05]  /*4320*/  HMMA.16816.F32 R4, R72.reuse, R92, R4 ;  /* 0x0000005c4804723c */ /* 0x042fea0000001804 */
[C---:B------:R-:W-:Y:S01]  /*4330*/  VIADD R158, R153.reuse, 0xffffffe7 ;  /* 0xffffffe7999e7836 */ /* 0x040fe20000000000 */
[C---:B------:R-:W-:Y:S01]  /*4340*/  HMMA.16816.F32 R8, R72.reuse, R94, R8 ;  /* 0x0000005e4808723c */ /* 0x040fe20000001808 */
[----:B------:R-:W1:Y:S04]  /*4350*/  LDSM.16.M88.4 R92, [R198+UR5+0x14800] ;  /* 0x01480005c65c783b */ /* 0x000e680008000200 */
[C---:B------:R-:W-:Y:S01]  /*4360*/  @!P0 IADD3 R156, -R153.reuse, -0x7, RZ ;  /* 0xfffffff9999c8810 */ /* 0x040fe20007ffe1ff */
[C---:B------:R-:W-:Y:S03]  /*4370*/  HMMA.16816.F32 R12, R72.reuse, R96, R12 ;  /* 0x00000060480c723c */ /* 0x040fe6000000180c */
[----:B------:R-:W-:Y:S02]  /*4380*/  ISETP.GE.AND P0, PT, R158, RZ, PT ;  /* 0x000000ff9e00720c */ /* 0x000fe40003f06270 */
[----:B------:R-:W-:Y:S01]  /*4390*/  VIADD R163, R153, 0xfffffff8 ;  /* 0xfffffff899a37836 */ /* 0x000fe20000000000 */
[----:B------:R-:W-:Y:S01]  /*43a0*/  HMMA.16816.F32 R16, R72, R98, R16 ;  /* 0x000000624810723c */ /* 0x000fe20000001810 */
[----:B------:R-:W-:Y:S03]  /*43b0*/  LDSM.16.M88.4 R72, [R150+0x2000] ;  /* 0x002000009648783b */ /* 0x000fe60000000200 */
[----:B------:R-:W-:Y:S01]  /*43c0*/  ISETP.GE.AND P5, PT, R163, RZ, PT ;  /* 0x000000ffa300720c */ /* 0x000fe20003fa6270 */
[----:B------:R-:W-:Y:S01]  /*43d0*/  LDSM.16.M88.4 R96, [R197+0x2800] ;  /* 0x00280000c560783b */ /* 0x000fe20000000200 */
[C---:B--2---:R-:W-:Y:S05]  /*43e0*/  HMMA.16816.F32 R4, R68.reuse, R76, R4 ;  /* 0x0000004c4404723c */ /* 0x044fea0000001804 */
[C---:B------:R-:W-:Y:S01]  /*43f0*/  VIADD R162, R153.reuse, 0xfffffff7 ;  /* 0xfffffff799a27836 */ /* 0x040fe20000000000 */
[C---:B------:R-:W-:Y:S01]  /*4400*/  HMMA.16816.F32 R8, R68.reuse, R78, R8 ;  /* 0x0000004e4408723c */ /* 0x040fe20000001808 */
[----:B------:R-:W2:Y:S03]  /*4410*/  LDSM.16.M88.4 R76, [R197+0x2000] ;  /* 0x00200000c54c783b */ /* 0x000ea60000000200 */
[----:B------:R-:W-:Y:S01]  /*4420*/  ISETP.GE.AND P4, PT, R162, RZ, PT ;  /* 0x000000ffa200720c */ /* 0x000fe20003f86270 */
[----:B------:R-:W-:Y:S01]  /*4430*/  VIADD R161, R153, 0xfffffff0 ;  /* 0xfffffff099a17836 */ /* 0x000fe20000000000 */
[C---:B---3--:R-:W-:Y:S04]  /*4440*/  HMMA.16816.F32 R12, R68.reuse, R84, R12 ;  /* 0x00000054440c723c */ /* 0x048fe8000000180c */
[----:B------:R-:W-:Y:S01]  /*4450*/  ISETP.GE.AND P3, PT, R161, RZ, PT ;  /* 0x000000ffa100720c */ /* 0x000fe20003f66270 */
[C---:B------:R-:W-:Y:S01]  /*4460*/  VIADD R160, R153.reuse, 0xffffffef ;  /* 0xffffffef99a07836 */ /* 0x040fe20000000000 */
[----:B------:R-:W-:Y:S01]  /*4470*/  HMMA.16816.F32 R16, R68, R86, R16 ;  /* 0x000000564410723c */ /* 0x000fe20000001810 */
[----:B------:R-:W-:Y:S03]  /*4480*/  LDSM.16.M88.4 R68, [R149+0x2000] ;  /* 0x002000009544783b */ /* 0x000fe60000000200 */
[----:B------:R-:W-:Y:S01]  /*4490*/  ISETP.GE.AND P2, PT, R160, RZ, PT ;  /* 0x000000ffa000720c */ /* 0x000fe20003f46270 */
[----:B------:R-:W3:Y:S01]  /*44a0*/  LDSM.16.M88.4 R84, [R196+0x2000] ;  /* 0x00200000c454783b */ /* 0x000ee20000000200 */
[C---:B----4-:R-:W-:Y:S05]  /*44b0*/  HMMA.16816.F32 R4, R80.reuse, R88, R4 ;  /* 0x000000585004723c */ /* 0x050fea0000001804 */
[C---:B------:R-:W-:Y:S01]  /*44c0*/  IADD3 R164, R153.reuse, -0x1, RZ ;  /* 0xffffffff99a47810 */ /* 0x040fe20007ffe0ff */
[C---:B------:R-:W-:Y:S01]  /*44d0*/  HMMA.16816.F32 R8, R80.reuse, R90, R8 ;  /* 0x0000005a5008723c */ /* 0x040fe20000001808 */
[----:B------:R-:W4:Y:S02]  /*44e0*/  LDSM.16.M88.4 R88, [R196+0x2800] ;  /* 0x00280000c458783b */ /* 0x000f240000000200 */
[----:B------:R-:W-:Y:S02]  /*44f0*/  ISETP.GE.AND P6, PT, R164, RZ, PT ;  /* 0x000000ffa400720c */ /* 0x000fe40003fc6270 */
[C---:B------:R-:W-:Y:S01]  /*4500*/  IADD3 R159, R153.reuse, -0x18, RZ ;  /* 0xffffffe8999f7810 */ /* 0x040fe20007ffe0ff */
[C---:B-1----:R-:W-:Y:S05]  /*4510*/  HMMA.16816.F32 R12, R80.reuse, R92, R12 ;  /* 0x0000005c500c723c */ /* 0x042fea000000180c */
[----:B------:R-:W-:Y:S01]  /*4520*/  @!P1 IADD3 R157, -R153, -0x8, RZ ;  /* 0xfffffff8999d9810 */ /* 0x000fe20007ffe1ff */
[----:B------:R-:W-:Y:S01]  /*4530*/  HMMA.16816.F32 R16, R80, R94, R16 ;  /* 0x0000005e5010723c */ /* 0x000fe20000001810 */
[----:B------:R-:W-:Y:S02]  /*4540*/  LDSM.16.M88.4 R80, [R195+0x2000] ;  /* 0x00200000c350783b */ /* 0x000fe40000000200 */
[----:B------:R-:W-:Y:S02]  /*4550*/  ISETP.GE.AND P1, PT, R159, RZ, PT ;  /* 0x000000ff9f00720c */ /* 0x000fe40003f26270 */
[----:B------:R-:W-:Y:S01]  /*4560*/  LDSM.16.M88.4 R92, [R195+0x2800] ;  /* 0x00280000c35c783b */ /* 0x000fe20000000200 */
[C---:B--2---:R-:W-:Y:S05]  /*4570*/  HMMA.16816.F32 R4, R72.reuse, R76, R4 ;  /* 0x0000004c4804723c */ /* 0x044fea0000001804 */
[C---:B------:R-:W-:Y:S01]  /*4580*/  @!P0 IADD3 R158, -R153.reuse, 0x19, RZ ;  /* 0x00000019999e8810 */ /* 0x040fe20007ffe1ff */
[C---:B------:R-:W-:Y:S01]  /*4590*/  HMMA.16816.F32 R8, R72.reuse, R78, R8 ;  /* 0x0000004e4808723c */ /* 0x040fe20000001808 */
[----:B------:R-:W1:Y:S02]  /*45a0*/  LDSM.16.M88.4 R76, [R148+0x2000] ;  /* 0x00200000944c783b */ /* 0x000e640000000200 */
[----:B------:R-:W-:Y:S02]  /*45b0*/  ISETP.GE.AND P0, PT, R154, R241, PT ;  /* 0x000000f19a00720c */ /* 0x000fe40003f06270 */
[----:B------:R-:W-:Y:S01]  /*45c0*/  IABS R155, R153 ;  /* 0x00000099009b7213 */ /* 0x000fe20000000000 */
[C---:B------:R-:W-:Y:S05]  /*45d0*/  HMMA.16816.F32 R12, R72.reuse, R96, R12 ;  /* 0x00000060480c723c */ /* 0x040fea000000180c */
[C---:B------:R-:W-:Y:S01]  /*45e0*/  @!P6 IADD3 R164, -R153.reuse, 0x1, RZ ;  /* 0x0000000199a4e810 */ /* 0x040fe20007ffe1ff */
[----:B------:R-:W-:Y:S01]  /*45f0*/  HMMA.16816.F32 R16, R72, R98, R16 ;  /* 0x000000624810723c */ /* 0x000fe20000001810 */
[----:B------:R-:W-:Y:S04]  /*4600*/  LDSM.16.M88.4 R72, [R191+0x4000] ;  /* 0x00400000bf48783b */ /* 0x000fe80000000200 */
[----:B------:R-:W-:Y:S01]  /*4610*/  LDSM.16.M88.4 R96, [R198+UR5+0x16800] ;  /* 0x01680005c660783b */ /* 0x000fe20008000200 */
[C---:B---3--:R-:W-:Y:S05]  /*4620*/  HMMA.16816.F32 R4, R68.reuse, R84, R4 ;  /* 0x000000544404723c */ /* 0x048fea0000001804 */
[C---:B------:R-:W-:Y:S01]  /*4630*/  @!P5 IADD3 R163, -R153.reuse, 0x8, RZ ;  /* 0x0000000899a3d810 */ /* 0x040fe20007ffe1ff */
[C---:B------:R-:W-:Y:S01]  /*4640*/  HMMA.16816.F32 R8, R68.reuse, R86, R8 ;  /* 0x000000564408723c */ /* 0x040fe20000001808 */
[----:B------:R-:W2:Y:S04]  /*4650*/  LDSM.16.M88.4 R84, [R198+UR5+0x16000] ;  /* 0x01600005c654783b */ /* 0x000ea80008000200 */
[C---:B------:R-:W-:Y:S01]  /*4660*/  @!P4 IADD3 R162, -R153.reuse, 0x9, RZ ;  /* 0x0000000999a2c810 */ /* 0x040fe20007ffe1ff */
[C---:B----4-:R-:W-:Y:S05]  /*4670*/  HMMA.16816.F32 R12, R68.reuse, R88, R12 ;  /* 0x00000058440c723c */ /* 0x050fea000000180c */
[C---:B------:R-:W-:Y:S01]  /*4680*/  @!P3 IADD3 R161, -R153.reuse, 0x10, RZ ;  /* 0x0000001099a1b810 */ /* 0x040fe20007ffe1ff */
[----:B------:R-:W-:Y:S01]  /*4690*/  HMMA.16816.F32 R16, R68, R90, R16 ;  /* 0x0000005a4410723c */ /* 0x000fe20000001810 */
[----:B------:R-:W-:Y:S04]  /*46a0*/  LDSM.16.M88.4 R68, [R150+0x4000] ;  /* 0x004000009644783b */ /* 0x000fe80000000200 */
[----:B------:R-:W-:Y:S01]  /*46b0*/  LDSM.16.M88.4 R88, [R197+0x4800] ;  /* 0x00480000c558783b */ /* 0x000fe20000000200 */
[C---:B-1----:R-:W-:Y:S05]  /*46c0*/  HMMA.16816.F32 R4, R76.reuse, R80, R4 ;  /* 0x000000504c04723c */ /* 0x042fea0000001804 */
[C---:B------:R-:W-:Y:S01]  /*46d0*/  @!P2 IADD3 R160, -R153.reuse, 0x11, RZ ;  /* 0x0000001199a0a810 */ /* 0x040fe20007ffe1ff */
[C---:B------:R-:W-:Y:S01]  /*46e0*/  HMMA.16816.F32 R8, R76.reuse, R82, R8 ;  /* 0x000000524c08723c */ /* 0x040fe20000001808 */
[----:B------:R-:W1:Y:S04]  /*46f0*/  LDSM.16.M88.4 R80, [R197+0x4000] ;  /* 0x00400000c550783b */ /* 0x000e680000000200 */
[----:B------:R-:W-:Y:S01]  /*4700*/  @!P1 IADD3 R159, -R153, 0x18, RZ ;  /* 0x00000018999f9810 */ /* 0x000fe20007ffe1ff */
[C---:B------:R-:W-:Y:S05]  /*4710*/  HMMA.16816.F32 R12, R76.reuse, R92, R12 ;  /* 0x0000005c4c0c723c */ /* 0x040fea000000180c */
[----:B------:R-:W-:Y:S01]  /*4720*/  I2FP.F32.S32 R157, R157 ;  /* 0x0000009d009d7245 */ /* 0x000fe20000201400 */
[----:B------:R-:W-:Y:S01]  /*4730*/  HMMA.16816.F32 R16, R76, R94, R16 ;  /* 0x0000005e4c10723c */ /* 0x000fe20000001810 */
[----:B------:R-:W-:Y:S04]  /*4740*/  LDSM.16.M88.4 R76, [R149+0x4000] ;  /* 0x00400000954c783b */ /* 0x000fe80000000200 */
[----:B------:R-:W-:Y:S01]  /*4750*/  LDSM.16.M88.4 R92, [R196+0x4800] ;  /* 0x00480000c45c783b */ /* 0x000fe20000000200 */
[C---:B--2---:R-:W-:Y:S05]  /*4760*/  HMMA.16816.F32 R4, R72.reuse, R84, R4 ;  /* 0x000000544804723c */ /* 0x044fea0000001804 */
[----:B------:R-:W-:Y:S01]  /*4770*/  I2FP.F32.S32 R156, R156 ;  /* 0x0000009c009c7245 */ /* 0x000fe20000201400 */
[C---:B------:R-:W-:Y:S01]  /*4780*/  HMMA.16816.F32 R8, R72.reuse, R86, R8 ;  /* 0x000000564808723c */ /* 0x040fe20000001808 */
[----:B------:R-:W2:Y:S04]  /*4790*/  LDSM.16.M88.4 R84, [R196+0x4000] ;  /* 0x00400000c454783b */ /* 0x000ea80000000200 */
[----:B------:R-:W-:Y:S01]  /*47a0*/  I2FP.F32.S32 R164, R164 ;  /* 0x000000a400a47245 */ /* 0x000fe20000201400 */
[C---:B------:R-:W-:Y:S05]  /*47b0*/  HMMA.16816.F32 R12, R72.reuse, R96, R12 ;  /* 0x00000060480c723c */ /* 0x040fea000000180c */
[----:B------:R-:W-:Y:S01]  /*47c0*/  I2FP.F32.S32 R155, R155 ;  /* 0x0000009b009b7245 */ /* 0x000fe20000201400 */
[----:B------:R-:W-:Y:S01]  /*47d0*/  HMMA.16816.F32 R16, R72, R98, R16 ;  /* 0x000000624810723c */ /* 0x000fe20000001810 */
[----:B------:R-:W-:Y:S04]  /*47e0*/  LDSM.16.M88.4 R72, [R148+0x4000] ;  /* 0x004000009448783b */ /* 0x000fe80000000200 */
[----:B------:R-:W-:Y:S01]  /*47f0*/  LDSM.16.M88.4 R96, [R195+0x4800] ;  /* 0x00480000c360783b */ /* 0x000fe20000000200 */
[C---:B-1----:R-:W-:Y:S05]  /*4800*/  HMMA.16816.F32 R4, R68.reuse, R80, R4 ;  /* 0x000000504404723c */ /* 0x042fea0000001804 */
[----:B------:R-:W-:Y:S01]  /*4810*/  I2FP.F32.S32 R163, R163 ;  /* 0x000000a300a37245 */ /* 0x000fe20000201400 */
[C---:B------:R-:W-:Y:S01]  /*4820*/  HMMA.16816.F32 R8, R68.reuse, R82, R8 ;  /* 0x000000524408723c */ /* 0x040fe20000001808 */
[----:B------:R-:W1:Y:S04]  /*4830*/  LDSM.16.M88.4 R80, [R195+0x4000] ;  /* 0x00400000c350783b */ /* 0x000e680000000200 */
[----:B------:R-:W-:Y:S01]  /*4840*/  I2FP.F32.S32 R162, R162 ;  /* 0x000000a200a27245 */ /* 0x000fe20000201400 */
[C---:B------:R-:W-:Y:S05]  /*4850*/  HMMA.16816.F32 R12, R68.reuse, R88, R12 ;  /* 0x00000058440c723c */ /* 0x040fea000000180c */
[----:B------:R-:W-:Y:S01]  /*4860*/  I2FP.F32.S32 R161, R161 ;  /* 0x000000a100a17245 */ /* 0x000fe20000201400 */
[----:B------:R-:W-:Y:S05]  /*4870*/  HMMA.16816.F32 R16, R68, R90, R16 ;  /* 0x0000005a4410723c */ /* 0x000fea0000001810 */
[----:B------:R-:W-:Y:S01]  /*4880*/  I2FP.F32.S32 R160, R160 ;  /* 0x000000a000a07245 */ /* 0x000fe20000201400 */
[C---:B--2---:R-:W-:Y:S05]  /*4890*/  HMMA.16816.F32 R4, R76.reuse, R84, R4 ;  /* 0x000000544c04723c */ /* 0x044fea0000001804 */
[----:B------:R-:W-:Y:S01]  /*48a0*/  I2FP.F32.S32 R159, R159 ;  /* 0x0000009f009f7245 */ /* 0x000fe20000201400 */
[C---:B------:R-:W-:Y:S05]  /*48b0*/  HMMA.16816.F32 R8, R76.reuse, R86, R8 ;  /* 0x000000564c08723c */ /* 0x040fea0000001808 */
[----:B------:R-:W-:Y:S01]  /*48c0*/  I2FP.F32.S32 R158, R158 ;  /* 0x0000009e009e7245 */ /* 0x000fe20000201400 */
[C---:B------:R-:W-:Y:S05]  /*48d0*/  HMMA.16816.F32 R12, R76.reuse, R92, R12 ;  /* 0x0000005c4c0c723c */ /* 0x040fea000000180c */
[----:B------:R-:W-:Y:S01]  /*48e0*/  IMAD.MOV.U32 R153, RZ, RZ, R221 ;  /* 0x000000ffff997224 */ /* 0x000fe200078e00dd */
[----:B------:R-:W-:Y:S06]  /*48f0*/  HMMA.16816.F32 R16, R76, R94, R16 ;  /* 0x0000005e4c10723c */ /* 0x000fec0000001810 */
[C---:B-1----:R-:W-:Y:S06]  /*4900*/  HMMA.16816.F32 R4, R72.reuse, R80, R4 ;  /* 0x000000504804723c */ /* 0x042fec0000001804 */
[C---:B------:R-:W-:Y:S06]  /*4910*/  HMMA.16816.F32 R8, R72.reuse, R82, R8 ;  /* 0x000000524808723c */ /* 0x040fec0000001808 */
[C---:B------:R-:W-:Y:S06]  /*4920*/  HMMA.16816.F32 R12, R72.reuse, R96, R12 ;  /* 0x00000060480c723c */ /* 0x040fec000000180c */
[----:B------:R-:W-:Y:S06]  /*4930*/  HMMA.16816.F32 R16, R72, R98, R16 ;  /* 0x000000624810723c */ /* 0x000fec0000001810 */
[-C--:B------:R-:W-:Y:S01]  /*4940*/  FFMA.FTZ R6, R157, -R233.reuse, R6 ;  /* 0x800000e99d067223 */ /* 0x080fe20000010006 */
[-C--:B------:R-:W-:Y:S01]  /*4950*/  FFMA.FTZ R7, R156, -R233.reuse, R7 ;  /* 0x800000e99c077223 */ /* 0x080fe20000010007 */
[CC--:B------:R-:W-:Y:S03]  /*4960*/  FFMA.FTZ R5, R164.reuse, -R233.reuse, R5 ;  /* 0x800000e9a4057223 */ /* 0x0c0fe60000010005 */
[CC--:B------:R-:W-:Y:S01]  /*4970*/  FFMA.FTZ R4, R155.reuse, -R233.reuse, R4 ;  /* 0x800000e99b047223 */ /* 0x0c0fe20000010004 */
[-C--:B------:R-:W-:Y:S01]  /*4980*/  FFMA.FTZ R11, R164, -R233.reuse, R11 ;  /* 0x800000e9a40b7223 */ /* 0x080fe2000001000b */
[-C--:B------:R-:W-:Y:S01]  /*4990*/  FFMA.FTZ R10, R155, -R233.reuse, R10 ;  /* 0x800000e99b0a7223 */ /* 0x080fe2000001000a */
[CC--:B------:R-:W-:Y:S01]  /*49a0*/  FFMA.FTZ R8, R163.reuse, -R233.reuse, R8 ;  /* 0x800000e9a3087223 */ /* 0x0c0fe20000010008 */
[CC--:B------:R-:W-:Y:S03]  /*49b0*/  FFMA.FTZ R9, R162.reuse, -R233.reuse, R9 ;  /* 0x800000e9a2097223 */ /* 0x0c0fe60000010009 */
[-C--:B------:R-:W-:Y:S01]  /*49c0*/  FFMA.FTZ R14, R163, -R233.reuse, R14 ;  /* 0x800000e9a30e7223 */ /* 0x080fe2000001000e */
[-C--:B------:R-:W-:Y:S01]  /*49d0*/  FFMA.FTZ R15, R162, -R233.reuse, R15 ;  /* 0x800000e9a20f7223 */ /* 0x080fe2000001000f */
[CC--:B------:R-:W-:Y:S01]  /*49e0*/  FFMA.FTZ R12, R161.reuse, -R233.reuse, R12 ;  /* 0x800000e9a10c7223 */ /* 0x0c0fe2000001000c */
[CC--:B------:R-:W-:Y:S03]  /*49f0*/  FFMA.FTZ R13, R160.reuse, -R233.reuse, R13 ;  /* 0x800000e9a00d7223 */ /* 0x0c0fe6000001000d */
[-C--:B------:R-:W-:Y:S01]  /*4a00*/  FFMA.FTZ R18, R161, -R233.reuse, R18 ;  /* 0x800000e9a1127223 */ /* 0x080fe20000010012 */
[-C--:B------:R-:W-:Y:S01]  /*4a10*/  FFMA.FTZ R19, R160, -R233.reuse, R19 ;  /* 0x800000e9a0137223 */ /* 0x080fe20000010013 */
[-C--:B------:R-:W-:Y:S01]  /*4a20*/  FFMA.FTZ R16, R159, -R233.reuse, R16 ;  /* 0x800000e99f107223 */ /* 0x080fe20000010010 */
[----:B------:R-:W-:Y:S01]  /*4a30*/  FFMA.FTZ R17, R158, -R233, R17 ;  /* 0x800000e99e117223 */ /* 0x000fe20000010011 */
[----:B------:R-:W-:Y:S06]  /*4a40*/  @!P0 BRA `(.L_x_492) ;  /* 0x0000000000248947 */ /* 0x000fec0003800000 */
[----:B------:R-:W-:Y:S01]  /*4a50*/  IADD3 R68, R154, 0x40, RZ ;  /* 0x000000409a447810 */ /* 0x000fe20007ffe0ff */
[C---:B------:R-:W-:Y:S02]  /*4a60*/  IMAD.IADD R69, R225.reuse, 0x1, R239 ;  /* 0x00000001e1457824 */ /* 0x040fe400078e02ef */
[----:B------:R-:W-:Y:S02]  /*4a70*/  VIADD R71, R225, 0x40 ;  /* 0x00000040e1477836 */ /* 0x000fe40000000000 */
[----:B------:R-:W-:Y:S01]  /*4a80*/  IMAD.MOV.U32 R153, RZ, RZ, R232 ;  /* 0x000000ffff997224 */ /* 0x000fe200078e00e8 */
[----:B------:R-:W-:Y:S02]  /*4a90*/  IADD3 R69, R232, R69, -R240 ;  /* 0x00000045e8457210 */ /* 0x000fe40007ffe8f0 */
[----:B------:R-:W-:Y:S02]  /*4aa0*/  ISETP.LT.AND P0, PT, R71, R240, PT ;  /* 0x000000f04700720c */ /* 0x000fe40003f01270 */
[----:B------:R-:W-:Y:S11]  /*4ab0*/  ISETP.GE.AND P1, PT, R68, R69, PT ;  /* 0x000000454400720c */ /* 0x000ff60003f26270 */
[----:B------:R-:W-:Y:S02]  /*4ac0*/  @!UPT UIADD3 URZ, URZ, URZ, URZ ;  /* 0x0000003f3f3ff290 */ /* 0x000fe4000fffe03f */
[----:B------:R-:W-:Y:S05]  /*4ad0*/  @!P1 BRA P0, `(.L_x_493) ;  /* 0x0000000400089947 */ /* 0x000fea0000000000 */
.L_x_492:
[--C-:B------:R-:W-:Y:S01]  /*4ae0*/  IADD3 R70, R240, 0x1, -R239.reuse ;  /* 0x00000001f0467810 */ /* 0x100fe20007ffe8ef */
[----:B------:R-:W-:Y:S01]  /*4af0*/  IMAD.IADD R69, R203, 0x1, R154 ;  /* 0x00000001cb457824 */ /* 0x000fe200078e029a */
[-C--:B------:R-:W-:Y:S01]  /*4b00*/  IADD3 R68, -R153, R240.reuse, -R239 ;  /* 0x000000f099447210 */ /* 0x080fe20007ffe9ef */
[----:B------:R-:W-:Y:S02]  /*4b10*/  VIADD R80, R222, 0x1 ;  /* 0x00000001de507836 */ /* 0x000fe40000000000 */
[----:B------:R-:W-:Y:S01]  /*4b20*/  VIADD R73, R70, UR7 ;  /* 0x0000000746497c36 */ /* 0x000fe20008000000 */
[-C--:B------:R-:W-:Y:S01]  /*4b30*/  VIADDMNMX R75, R68, R69.reuse, RZ, !PT ;  /* 0x00000045444b7246 */ /* 0x080fe200078001ff */
[----:B------:R-:W-:Y:S02]  /*4b40*/  VIADD R71, R69, 0x8 ;  /* 0x0000000845477836 */ /* 0x000fe40000000000 */
[C---:B------:R-:W-:Y:S01]  /*4b50*/  VIADD R78, R222.reuse, 0x8 ;  /* 0x00000008de4e7836 */ /* 0x040fe20000000000 */
[----:B------:R-:W-:Y:S01]  /*4b60*/  VIADDMNMX R73, R73, R69, R240, PT ;  /* 0x0000004549497246 */ /* 0x000fe200038001f0 */
[C---:B------:R-:W-:Y:S01]  /*4b70*/  VIADD R76, R222.reuse, 0x9 ;  /* 0x00000009de4c7836 */ /* 0x040fe20000000000 */
[CC--:B------:R-:W-:Y:S01]  /*4b80*/  ISETP.GE.AND P0, PT, R222.reuse, R75.reuse, PT ;  /* 0x0000004bde00720c */ /* 0x0c0fe20003f06270 */
[----:B------:R-:W-:Y:S01]  /*4b90*/  VIADD R74, R222, 0x10 ;  /* 0x00000010de4a7836 */ /* 0x000fe20000000000 */
[----:B------:R-:W-:Y:S01]  /*4ba0*/  ISETP.GE.AND P6, PT, R80, R75, PT ;  /* 0x0000004b5000720c */ /* 0x000fe20003fc6270 */
[C---:B------:R-:W-:Y:S01]  /*4bb0*/  VIADD R72, R222.reuse, 0x11 ;  /* 0x00000011de487836 */ /* 0x040fe20000000000 */
[----:B------:R-:W-:Y:S01]  /*4bc0*/  IADD3 R69, R71, UR7, R70 ;  /* 0x0000000747457c10 */ /* 0x000fe2000fffe046 */
[----:B------:R-:W-:Y:S01]  /*4bd0*/  VIADD R70, R222, 0x18 ;  /* 0x00000018de467836 */ /* 0x000fe20000000000 */
[----:B------:R-:W-:Y:S01]  /*4be0*/  VIADDMNMX R71, R68, R71, RZ, !PT ;  /* 0x0000004744477246 */ /* 0x000fe200078001ff */
[C---:B------:R-:W-:Y:S01]  /*4bf0*/  VIADD R68, R222.reuse, 0x19 ;  /* 0x00000019de447836 */ /* 0x040fe20000000000 */
[-C--:B------:R-:W-:Y:S01]  /*4c00*/  ISETP.GE.OR P0, PT, R222, R73.reuse, !P0 ;  /* 0x00000049de00720c */ /* 0x080fe20004706670 */
[----:B------:R-:W-:Y:S01]  /*4c10*/  IMAD.MOV.U32 R232, RZ, RZ, R153 ;  /* 0x000000ffffe87224 */ /* 0x000fe200078e0099 */
[----:B------:R-:W-:Y:S02]  /*4c20*/  ISETP.GE.OR P6, PT, R80, R73, !P6 ;  /* 0x000000495000720c */ /* 0x000fe400077c6670 */
[----:B------:R-:W-:Y:S02]  /*4c30*/  FSEL R4, R4, -INF , !P0 ;  /* 0xff80000004047808 */ /* 0x000fe40004000000 */
[----:B------:R-:W-:Y:S02]  /*4c40*/  FSEL R5, R5, -INF , !P6 ;  /* 0xff80000005057808 */ /* 0x000fe40007000000 */
[-C--:B------:R-:W-:Y:S02]  /*4c50*/  ISETP.GE.AND P5, PT, R78, R75.reuse, PT ;  /* 0x0000004b4e00720c */ /* 0x080fe40003fa6270 */
[-C--:B------:R-:W-:Y:S02]  /*4c60*/  ISETP.GE.AND P4, PT, R76, R75.reuse, PT ;  /* 0x0000004b4c00720c */ /* 0x080fe40003f86270 */
[-C--:B------:R-:W-:Y:S02]  /*4c70*/  ISETP.GE.AND P3, PT, R74, R75.reuse, PT ;  /* 0x0000004b4a00720c */ /* 0x080fe40003f66270 */
[-C--:B------:R-:W-:Y:S02]  /*4c80*/  ISETP.GE.AND P2, PT, R72, R75.reuse, PT ;  /* 0x0000004b4800720c */ /* 0x080fe40003f46270 */
[-C--:B------:R-:W-:Y:S02]  /*4c90*/  ISETP.GE.AND P1, PT, R70, R75.reuse, PT ;  /* 0x0000004b4600720c */ /* 0x080fe40003f26270 */
[----:B------:R-:W-:Y:S02]  /*4ca0*/  ISETP.GE.AND P0, PT, R68, R75, PT ;  /* 0x0000004b4400720c */ /* 0x000fe40003f06270 */
        /* <DEDUP_REMOVED lines=37> */
.L_x_493:
[C---:B------:R-:W-:Y:S01]  /*4f00*/  FMUL.FTZ R68, R234.reuse, 1.4426950216293334961 ;  /* 0x3fb8aa3bea447820 */ /* 0x040fe20000410000 */
[----:B------:R-:W-:Y:S01]  /*4f10*/  FSETP.NEU.FTZ.AND P0, PT, R234, -INF , PT ;  /* 0xff800000ea00780b */ /* 0x000fe20003f1d000 */
[C---:B------:R-:W-:Y:S01]  /*4f20*/  FMUL.FTZ R69, R235.reuse, 1.4426950216293334961 ;  /* 0x3fb8aa3beb457820 */ /* 0x040fe20000410000 */
        /* <DEDUP_REMOVED lines=9> */
[----:B------:R-:W-:Y:S01]  /*4fc0*/  FFMA.FTZ R161, R12, UR8, -R68 ;  /* 0x000000080ca17c23 */ /* 0x000fe20008010844 */
[--C-:B------:R-:W-:Y:S01]  /*4fd0*/  FFMA.FTZ R157, R6, UR8, -R4.reuse ;  /* 0x00000008069d7c23 */ /* 0x100fe20008010804 */
[--C-:B------:R-:W-:Y:S01]  /*4fe0*/  FFMA.FTZ R156, R7, UR8, -R4.reuse ;  /* 0x00000008079c7c23 */ /* 0x100fe20008010804 */
[--C-:B------:R-:W-:Y:S01]  /*4ff0*/  FFMA.FTZ R155, R10, UR8, -R4.reuse ;  /* 0x000000080a9b7c23 */ /* 0x100fe20008010804 */
[----:B------:R-:W-:Y:S01]  /*5000*/  FFMA.FTZ R154, R11, UR8, -R4 ;  /* 0x000000080b9a7c23 */ /* 0x000fe20008010804 */
[----:B------:R-:W-:Y:S01]  /*5010*/  MUFU.EX2 R165, R165 ;  /* 0x000000a500a57308 */ /* 0x000fe20000000800 */
[----:B------:R-:W-:Y:S01]  /*5020*/  FFMA.FTZ R160, R13, UR8, -R68 ;  /* 0x000000080da07c23 */ /* 0x000fe20008010844 */
[--C-:B------:R-:W-:Y:S01]  /*5030*/  FFMA.FTZ R153, R14, UR8, -R4.reuse ;  /* 0x000000080e997c23 */ /* 0x100fe20008010804 */
[----:B------:R-:W-:Y:S01]  /*5040*/  FFMA.FTZ R150, R15, UR8, -R4 ;  /* 0x000000080f967c23 */ /* 0x000fe20008010804 */
[----:B------:R-:W-:Y:S01]  /*5050*/  FFMA.FTZ R159, R16, UR8, -R68 ;  /* 0x00000008109f7c23 */ /* 0x000fe20008010844 */
[----:B------:R-:W-:Y:S01]  /*5060*/  FFMA.FTZ R149, R18, UR8, -R4 ;  /* 0x0000000812957c23 */ /* 0x000fe20008010804 */
        /* <DEDUP_REMOVED lines=42> */
[----:B------:R-:W-:Y:S05]  /*5310*/  LDSM.16.M88.4 R84, [R97+0xc000] ;  /* 0x00c000006154783b */ /* 0x000fea0000000200 */
[----:B------:R-:W4:Y:S05]  /*5320*/  LDSM.16.M88.4 R88, [R196+0x6000] ;  /* 0x00600000c458783b */ /* 0x000f2a0000000200 */
        /* <DEDUP_REMOVED lines=11> */
[----:B------:R-:W3:Y:S05]  /*53e0*/  LDSM.16.M88.4 R72, [R195+0x6800] ;  /* 0x00680000c348783b */ /* 0x000eea0000000200 */
[C---:B------:R-:W-:Y:S01]  /*53f0*/  HMMA.16816.F32 R4, R84.reuse, R88, R4 ;  /* 0x000000585404723c */ /* 0x040fe20000001804 */
[----:B------:R-:W-:Y:S05]  /*5400*/  LDSM.16.M88.4 R80, [R99+0xe000] ;  /* 0x00e000006350783b */ /* 0x000fea0000000200 */
[C---:B------:R-:W-:Y:S01]  /*5410*/  HMMA.16816.F32 R8, R84.reuse, R90, R8 ;  /* 0x0000005a5408723c */ /* 0x040fe20000001808 */
[----:B------:R-:W4:Y:S05]  /*5420*/  LDSM.16.M88.4 R88, [R198+UR5+0x1a000] ;  /* 0x01a00005c658783b */ /* 0x000f2a0008000200 */
[C---:B-1----:R-:W-:Y:S06]  /*5430*/  HMMA.16816.F32 R12, R84.reuse, R68, R12 ;  /* 0x00000044540c723c */ /* 0x042fec000000180c */
[----:B------:R-:W-:Y:S01]  /*5440*/  HMMA.16816.F32 R16, R84, R70, R16 ;  /* 0x000000465410723c */ /* 0x000fe20000001810 */
[----:B------:R-:W1:Y:S05]  /*5450*/  LDSM.16.M88.4 R68, [R198+UR5+0x1a800] ;  /* 0x01a80005c644783b */ /* 0x000e6a0008000200 */
[C---:B--2---:R-:W-:Y:S01]  /*5460*/  HMMA.16816.F32 R4, R76.reuse, R92, R4 ;  /* 0x0000005c4c04723c */ /* 0x044fe20000001804 */
[----:B------:R-:W-:Y:S05]  /*5470*/  LDSM.16.M88.4 R84, [R98+0xe000] ;  /* 0x00e000006254783b */ /* 0x000fea0000000200 */
[C---:B------:R-:W-:Y:S01]  /*5480*/  HMMA.16816.F32 R8, R76.reuse, R94, R8 ;  /* 0x0000005e4c08723c */ /* 0x040fe20000001808 */
[----:B------:R-:W2:Y:S05]  /*5490*/  LDSM.16.M88.4 R92, [R197+0x8000] ;  /* 0x00800000c55c783b */ /* 0x000eaa0000000200 */
[C---:B---3--:R-:W-:Y:S06]  /*54a0*/  HMMA.16816.F32 R12, R76.reuse, R72, R12 ;  /* 0x000000484c0c723c */ /* 0x048fec000000180c */
[----:B------:R-:W-:Y:S01]  /*54b0*/  HMMA.16816.F32 R16, R76, R74, R16 ;  /* 0x0000004a4c10723c */ /* 0x000fe20000001810 */
[----:B------:R-:W3:Y:S05]  /*54c0*/  LDSM.16.M88.4 R72, [R197+0x8800] ;  /* 0x00880000c548783b */ /* 0x000eea0000000200 */
[C---:B----4-:R-:W-:Y:S01]  /*54d0*/  HMMA.16816.F32 R4, R80.reuse, R88, R4 ;  /* 0x000000585004723c */ /* 0x050fe20000001804 */
[----:B------:R-:W-:Y:S05]  /*54e0*/  LDSM.16.M88.4 R76, [R97+0xe000] ;  /* 0x00e00000614c783b */ /* 0x000fea0000000200 */
[C---:B------:R-:W-:Y:S01]  /*54f0*/  HMMA.16816.F32 R8, R80.reuse, R90, R8 ;  /* 0x0000005a5008723c */ /* 0x040fe20000001808 */
[----:B------:R-:W4:Y:S05]  /*5500*/  LDSM.16.M88.4 R88, [R196+0x8000] ;  /* 0x00800000c458783b */ /* 0x000f2a0000000200 */
[C---:B-1----:R-:W-:Y:S06]  /*5510*/  HMMA.16816.F32 R12, R80.reuse, R68, R12 ;  /* 0x00000044500c723c */ /* 0x042fec000000180c */
[----:B------:R-:W-:Y:S01]  /*5520*/  HMMA.16816.F32 R16, R80, R70, R16 ;  /* 0x000000465010723c */ /* 0x000fe20000001810 */
[----:B------:R-:W1:Y:S05]  /*5530*/  LDSM.16.M88.4 R68, [R196+0x8800] ;  /* 0x00880000c444783b */ /* 0x000e6a0000000200 */
        /* <DEDUP_REMOVED lines=43> */
[C---:B-----5:R-:W-:Y:S01]  /*57f0*/  FADD.FTZ R4, -R152.reuse, R4 ;  /* 0x0000000498047221 */ /* 0x060fe20000010100 */
[C---:B------:R-:W-:Y:S01]  /*5800*/  FADD.FTZ R5, -R152.reuse, R5 ;  /* 0x0000000598057221 */ /* 0x040fe20000010100 */
[C---:B------:R-:W-:Y:S03]  /*5810*/  FADD.FTZ R6, -R151.reuse, R6 ;  /* 0x0000000697067221 */ /* 0x040fe60000010100 */
[C---:B------:R-:W-:Y:S01]  /*5820*/  FADD.FTZ R7, -R151.reuse, R7 ;  /* 0x0000000797077221 */ /* 0x040fe20000010100 */
[C---:B------:R-:W-:Y:S01]  /*5830*/  FADD.FTZ R8, -R152.reuse, R8 ;  /* 0x0000000898087221 */ /* 0x040fe20000010100 */
[----:B------:R-:W-:Y:S01]  /*5840*/  FADD.FTZ R9, -R152, R9 ;  /* 0x0000000998097221 */ /* 0x000fe20000010100 */
[C---:B------:R-:W-:Y:S01]  /*5850*/  FADD.FTZ R10, -R151.reuse, R10 ;  /* 0x0000000a970a7221 */ /* 0x040fe20000010100 */
        /* <DEDUP_REMOVED lines=9> */
[C---:B------:R-:W-:Y:S01]  /*58f0*/  FADD.FTZ R16, -R152.reuse, R16 ;  /* 0x0000001098107221 */ /* 0x040fe20000010100 */
[----:B------:R-:W-:Y:S01]  /*5900*/  FADD.FTZ R17, -R152, R17 ;  /* 0x0000001198117221 */ /* 0x000fe20000010100 */
        /* <DEDUP_REMOVED lines=39> */
[C---:B--2---:R-:W-:Y:S01]  /*5b80*/  LEA.HI.X R248, R5.reuse, R8, R4, 0x5, P5 ;  /* 0x0000000805f87211 */ /* 0x044fe200028f2c04 */
[--C-:B------:R-:W-:Y:S01]  /*5b90*/  IMAD.IADD R236, R236, 0x1, R7.reuse ;  /* 0x00000001ecec7824 */ /* 0x100fe200078e0207 */
[----:B------:R-:W-:Y:S01]  /*5ba0*/  @!P3 LEA R8, P5, R5, R10, 0x6 ;  /* 0x0000000a0508b211 */ /* 0x000fe200078a30ff */
[--C-:B------:R-:W-:Y:S01]  /*5bb0*/  IMAD.IADD R230, R230, 0x1, R7.reuse ;  /* 0x00000001e6e67824 */ /* 0x100fe200078e0207 */
[-CC-:B------:R-:W-:Y:S01]  /*5bc0*/  @!P2 LEA.HI.X R13, R9, R249.reuse, R248.reuse, 0x1, P4 ;  /* 0x000000f9090da211 */ /* 0x180fe200020f0cf8 */
        /* <DEDUP_REMOVED lines=54> */
.L_x_494:
        /* <DEDUP_REMOVED lines=137> */
.L_x_495:
        /* <DEDUP_REMOVED lines=82> */
[----:B------:R2:W-:Y:S03]  /*6ce0*/  REDG.E.ADD.F32.FTZ.RN.STRONG.GPU desc[UR14][R162.64], R5 ;  /* 0x00000005a20079a6 */ /* 0x0005e6000c10f38e */
[-C--:B------:R-:W-:Y:S01]  /*6cf0*/  LEA.HI.X.SX32 R167, R157, R245.reuse, 0x2, P0 ;  /* 0x000000f59da77211 */ /* 0x080fe200000f16ff */
[----:B------:R-:W-:Y:S01]  /*6d00*/  REDG.E.ADD.F32.FTZ.RN.STRONG.GPU desc[UR14][R168.64], R6 ;  /* 0x00000006a80079a6 */ /* 0x000fe2000c10f38e */
[CC--:B------:R-:W-:Y:S01]  /*6d10*/  LEA R164, P1, R159.reuse, R244.reuse, 0x2 ;  /* 0x000000f49fa47211 */ /* 0x0c0fe200078210ff */
[C---:B------:R-:W-:Y:S02]  /*6d20*/  IMAD R157, R250.reuse, 0x30, RZ ;  /* 0x00000030fa9d7824 */ /* 0x040fe400078e02ff */
[----:B------:R3:W-:Y:S01]  /*6d30*/  REDG.E.ADD.F32.FTZ.RN.STRONG.GPU desc[UR14][R166.64], R7 ;  /* 0x00000007a60079a6 */ /* 0x0007e2000c10f38e */
[-C--:B------:R-:W-:Y:S01]  /*6d40*/  LEA.HI.X.SX32 R165, R159, R245.reuse, 0x2, P1 ;  /* 0x000000f59fa57211 */ /* 0x080fe200008f16ff */
[C---:B------:R-:W-:Y:S01]  /*6d50*/  IMAD R159, R250.reuse, 0x38, RZ ;  /* 0x00000038fa9f7824 */ /* 0x040fe200078e02ff */
        /* <DEDUP_REMOVED lines=211> */
[----:B------:R-:W-:Y:S01]  /*7a90*/  ISETP.GT.AND P2, PT, R238, R223, PT ;  /* 0x000000dfee00720c */ /* 0x000fe20003f44270 */
        /* <DEDUP_REMOVED lines=74> */
[----:B------:R1:W-:Y:S01]  /*7f40*/  STS [R216], R101 ;  /* 0x00000065d8007388 */ /* 0x0003e20000000800 */
[----:B------:R-:W-:Y:S01]  /*7f50*/  F2FP.F16.F32.PACK_AB R131, R131, R130 ;  /* 0x000000828383723e */ /* 0x000fe200000000ff */
[----:B------:R-:W-:Y:S01]  /*7f60*/  FMUL.FTZ R140, R140, UR4 ;  /* 0x000000048c8c7c20 */ /* 0x000fe20008410000 */
[----:B------:R-:W-:Y:S01]  /*7f70*/  FMUL.FTZ R141, R141, UR4 ;  /* 0x000000048d8d7c20 */ /* 0x000fe20008410000 */
[----:B------:R1:W-:Y:S01]  /*7f80*/  STS [R216+0x400], R103 ;  /* 0x00040067d8007388 */ /* 0x0003e20000000800 */
[----:B------:R-:W-:Y:S01]  /*7f90*/  FMUL.FTZ R142, R142, UR4 ;  /* 0x000000048e8e7c20 */ /* 0x000fe20008410000 */
[----:B------:R-:W-:Y:S01]  /*7fa0*/  FMUL.FTZ R143, R143, UR4 ;  /* 0x000000048f8f7c20 */ /* 0x000fe20008410000 */
[----:B------:R-:W-:Y:S01]  /*7fb0*/  F2FP.F16.F32.PACK_AB R121, R121, R120 ;  /* 0x000000787979723e */ /* 0x000fe200000000ff */
[----:B------:R1:W-:Y:S01]  /*7fc0*/  STS [R218], R113 ;  /* 0x00000071da007388 */ /* 0x0003e20000000800 */
[----:B------:R-:W-:Y:S01]  /*7fd0*/  F2FP.F16.F32.PACK_AB R123, R123, R122 ;  /* 0x0000007a7b7b723e */ /* 0x000fe200000000ff */
[----:B------:R-:W2:Y:S01]  /*7fe0*/  @P0 LDC.64 R2, c[0x0][0x450] ;  /* 0x00011400ff020b82 */ /* 0x000ea20000000a00 */
[----:B------:R-:W-:Y:S01]  /*7ff0*/  F2FP.F16.F32.PACK_AB R125, R125, R124 ;  /* 0x0000007c7d7d723e */ /* 0x000fe200000000ff */
[----:B------:R1:W-:Y:S01]  /*8000*/  STS [R218+0x400], R115 ;  /* 0x00040073da007388 */ /* 0x0003e20000000800 */
[----:B------:R-:W-:-:S02]  /*8010*/  F2FP.F16.F32.PACK_AB R127, R127, R126 ;  /* 0x0000007e7f7f723e */ /* 0x000fc400000000ff */
[----:B------:R-:W-:Y:S01]  /*8020*/  F2FP.F16.F32.PACK_AB R133, R133, R132 ;  /* 0x000000848585723e */ /* 0x000fe200000000ff */
[----:B------:R1:W-:Y:S01]  /*8030*/  STS [R216+0x1000], R105 ;  /* 0x00100069d8007388 */ /* 0x0003e20000000800 */
[----:B------:R-:W-:Y:S01]  /*8040*/  F2FP.F16.F32.PACK_AB R135, R135, R134 ;  /* 0x000000868787723e */ /* 0x000fe200000000ff */
[----:B------:R-:W3:Y:S01]  /*8050*/  @P0 LDC.64 R4, c[0x0][0x458] ;  /* 0x00011600ff040b82 */ /* 0x000ee20000000a00 */
[----:B------:R-:W-:Y:S01]  /*8060*/  F2FP.F16.F32.PACK_AB R145, R145, R144 ;  /* 0x000000909191723e */ /* 0x000fe200000000ff */
[----:B------:R1:W-:Y:S01]  /*8070*/  STS [R216+0x1400], R107 ;  /* 0x0014006bd8007388 */ /* 0x0003e20000000800 */
[----:B------:R-:W-:Y:S02]  /*8080*/  F2FP.F16.F32.PACK_AB R147, R147, R146 ;  /* 0x000000929393723e */ /* 0x000fe400000000ff */
[----:B------:R-:W-:Y:S01]  /*8090*/  F2FP.F16.F32.PACK_AB R137, R137, R136 ;  /* 0x000000888989723e */ /* 0x000fe200000000ff */
[----:B------:R1:W-:Y:S01]  /*80a0*/  STS [R218+0x1000], R109 ;  /* 0x0010006dda007388 */ /* 0x0003e20000000800 */
[----:B------:R-:W-:-:S02]  /*80b0*/  F2FP.F16.F32.PACK_AB R139, R139, R138 ;  /* 0x0000008a8b8b723e */ /* 0x000fc400000000ff */
[----:B------:R-:W-:Y:S01]  /*80c0*/  F2FP.F16.F32.PACK_AB R141, R141, R140 ;  /* 0x0000008c8d8d723e */ /* 0x000fe200000000ff */
[----:B------:R1:W-:Y:S01]  /*80d0*/  STS [R218+0x1400], R111 ;  /* 0x0014006fda007388 */ /* 0x0003e20000000800 */
[----:B------:R-:W-:Y:S02]  /*80e0*/  F2FP.F16.F32.PACK_AB R143, R143, R142 ;  /* 0x0000008e8f8f723e */ /* 0x000fe400000000ff */
        /* <DEDUP_REMOVED lines=29> */
[CC--:B------:R-:W-:Y:S02]  /*82c0*/  @P0 IADD3 R10, R237.reuse, R242.reuse, RZ ;  /* 0x000000f2ed0a0210 */ /* 0x0c0fe40007ffe0ff */
[----:B------:R-:W-:Y:S01]  /*82d0*/  @P0 IADD3 R8, R237, R242, RZ ;  /* 0x000000f2ed080210 */ /* 0x000fe20007ffe0ff */
[----:B------:R1:W-:Y:S01]  /*82e0*/  STS [R218+0x4000], R145 ;  /* 0x00400091da007388 */ /* 0x0003e20000000800 */
[----:B------:R-:W-:Y:S01]  /*82f0*/  F2FP.F16.F32.PACK_AB R61, R61, R60 ;  /* 0x0000003c3d3d723e */ /* 0x000fe200000000ff */
[C---:B--2---:R-:W-:Y:S01]  /*8300*/  @P0 IMAD R44, R10.reuse, R3, RZ ;  /* 0x000000030a2c0224 */ /* 0x044fe200078e02ff */
[----:B------:R-:W-:Y:S01]  /*8310*/  F2FP.F16.F32.PACK_AB R63, R63, R62 ;  /* 0x0000003e3f3f723e */ /* 0x000fe200000000ff */
[----:B------:R1:W-:Y:S01]  /*8320*/  STS [R218+0x4400], R147 ;  /* 0x00440093da007388 */ /* 0x0003e20000000800 */
[----:B------:R-:W-:-:S03]  /*8330*/  @P0 IMAD.WIDE.U32 R10, R10, R2, RZ ;  /* 0x000000020a0a0225 */ /* 0x000fc600078e00ff */
[----:B------:R1:W-:Y:S01]  /*8340*/  STS [R216+0x5000], R137 ;  /* 0x00500089d8007388 */ /* 0x0003e20000000800 */
[C---:B---3--:R-:W-:Y:S01]  /*8350*/  @P0 IMAD R6, R8.reuse, R5, RZ ;  /* 0x0000000508060224 */ /* 0x048fe200078e02ff */
[----:B------:R-:W-:Y:S01]  /*8360*/  @P0 IADD3 R44, R11, R44, RZ ;  /* 0x0000002c0b2c0210 */ /* 0x000fe20007ffe0ff */
[----:B------:R-:W-:Y:S01]  /*8370*/  @P0 IMAD.WIDE.U32 R8, R8, R4, RZ ;  /* 0x0000000408080225 */ /* 0x000fe200078e00ff */
[----:B------:R1:W-:Y:S01]  /*8380*/  STS [R216+0x5400], R139 ;  /* 0x0054008bd8007388 */ /* 0x0003e20000000800 */
[----:B------:R-:W-:Y:S02]  /*8390*/  SHF.R.S32.HI R11, RZ, 0x1f, R208 ;  /* 0x0000001fff0b7819 */ /* 0x000fe400000114d0 */
[----:B------:R-:W-:Y:S01]  /*83a0*/  @P0 IMAD.MOV.U32 R46, RZ, RZ, R10 ;  /* 0x000000ffff2e0224 */ /* 0x000fe200078e000a */
[----:B------:R1:W-:Y:S01]  /*83b0*/  STS [R218+0x5000], R141 ;  /* 0x0050008dda007388 */ /* 0x0003e20000000800 */
[----:B------:R-:W-:Y:S01]  /*83c0*/  @P0 IADD3 R6, R9, R6, RZ ;  /* 0x0000000609060210 */ /* 0x000fe20007ffe0ff */
[----:B------:R-:W-:-:S02]  /*83d0*/  @P0 IMAD.MOV.U32 R56, RZ, RZ, R8 ;  /* 0x000000ffff380224 */ /* 0x000fc400078e0008 */
        /* <DEDUP_REMOVED lines=33> */
[----:B-1----:R-:W-:-:S05]  /*85f0*/  IMAD.WIDE.U32 R46, R208, R8, R12 ;  /* 0x00000008d02e7225 */ /* 0x002fca00078e000c */
[----:B------:R-:W-:Y:S02]  /*8600*/  IADD3 R44, R47, R7, RZ ;  /* 0x000000072f2c7210 */ /* 0x000fe40007ffe0ff */
.L_x_497:
        /* <DEDUP_REMOVED lines=11> */
[----:B------:R-:W-:-:S07]  /*86c0*/  IADD3 R6, R57, R7, RZ ;  /* 0x0000000739067210 */ /* 0x000fce0007ffe0ff */
.L_x_498:
[----:B------:R-:W-:Y:S01]  /*86d0*/  STS [R218+0xb000], R61 ;  /* 0x00b0003dda007388 */ /* 0x000fe20000000800 */
[----:B-1----:R-:W-:Y:S01]  /*86e0*/  SHF.R.S32.HI R57, RZ, 0x1f, R225 ;  /* 0x0000001fff397819 */ /* 0x002fe200000114e1 */
[----:B------:R-:W-:Y:S01]  /*86f0*/  IMAD.MOV.U32 R62, RZ, RZ, R206 ;  /* 0x000000ffff3e7224 */ /* 0x000fe200078e00ce */
[----:B------:R-:W-:Y:S01]  /*8700*/  SHF.R.S32.HI R7, RZ, 0x1f, R214 ;  /* 0x0000001fff077819 */ /* 0x000fe200000114d6 */
[----:B------:R1:W-:Y:S01]  /*8710*/  STS [R218+0xb400], R63 ;  /* 0x00b4003fda007388 */ /* 0x0003e20000000800 */
[----:B------:R-:W-:Y:S01]  /*8720*/  IMAD R240, R211, -0x40, R240 ;  /* 0xffffffc0d3f07824 */ /* 0x000fe200078e02f0 */
[----:B------:R-:W-:Y:S01]  /*8730*/  ULDC.64 UR6, c[0x0][0x468] ;  /* 0x00011a0000067ab9 */ /* 0x000fe20000000a00 */
[----:B------:R-:W-:Y:S01]  /*8740*/  IMAD R48, R57, R2, RZ ;  /* 0x0000000239307224 */ /* 0x000fe200078e02ff */
[----:B------:R-:W-:Y:S01]  /*8750*/  BAR.SYNC.DEFER_BLOCKING 0x0 ;  /* 0x0000000000007b1d */ /* 0x000fe20000010000 */
[----:B------:R-:W-:Y:S02]  /*8760*/  SHF.R.S32.HI R59, RZ, 0x1f, R205 ;  /* 0x0000001fff3b7819 */ /* 0x000fe400000114cd */
[----:B------:R-:W-:Y:S01]  /*8770*/  ISETP.GE.AND P4, PT, R205, R240, PT ;  /* 0x000000f0cd00720c */ /* 0x000fe20003f86270 */
[----:B------:R-:W-:-:S02]  /*8780*/  IMAD R45, R225, R3, R48 ;  /* 0x00000003e12d7224 */ /* 0x000fc400078e0230 */
[----:B------:R-:W-:Y:S01]  /*8790*/  BSSY B0, `(.L_x_499) ;  /* 0x0000027000007945 */ /* 0x000fe20003800000 */
[----:B-1----:R-:W-:Y:S01]  /*87a0*/  SHF.R.S32.HI R63, RZ, 0x1f, R206 ;  /* 0x0000001fff3f7819 */ /* 0x002fe200000114ce */
[----:B------:R1:W2:Y:S02]  /*87b0*/  LDS.128 R40, [R213+0x13000] ;  /* 0x01300000d5287984 */ /* 0x0002a40000000c00 */
[----:B------:R-:W-:Y:S02]  /*87c0*/  IMAD.WIDE.U32 R50, R225, R2, R62 ;  /* 0x00000002e1327225 */ /* 0x000fe400078e003e */
[----:B------:R1:W3:Y:S01]  /*87d0*/  LDS.128 R36, [R213+0x15000] ;  /* 0x01500000d5247984 */ /* 0x0002e20000000c00 */
[----:B------:R-:W-:-:S03]  /*87e0*/  IADD3 R64, P0, R46, R50, RZ ;  /* 0x000000322e407210 */ /* 0x000fc60007f1e0ff */
        /* <DEDUP_REMOVED lines=9> */
[----:B------:R1:W1:Y:S03]  /*8880*/  LDS.128 R20, [R213+0x1a000] ;  /* 0x01a00000d5147984 */ /* 0x0002660000000c00 */
[----:B------:R-:W-:Y:S01]  /*8890*/  IMAD.IADD R61, R45, 0x1, R65 ;  /* 0x000000012d3d7824 */ /* 0x000fe200078e0241 */
        /* <DEDUP_REMOVED lines=22> */
.L_x_500:
[----:B------:R-:W-:Y:S05]  /*8a00*/  BSYNC B0 ;  /* 0x0000000000007941 */ /* 0x000fea0003800000 */
.L_x_499:
        /* <DEDUP_REMOVED lines=19> */
.L_x_502:
[----:B------:R-:W-:Y:S05]  /*8b40*/  BSYNC B0 ;  /* 0x0000000000007941 */ /* 0x000fea0003800000 */
.L_x_501:
        /* <DEDUP_REMOVED lines=28> */
.L_x_504:
[----:B------:R-:W-:Y:S05]  /*8d10*/  BSYNC B0 ;  /* 0x0000000000007941 */ /* 0x000fea0003800000 */
.L_x_503:
        /* <DEDUP_REMOVED lines=19> */
.L_x_473:
[----:B------:R-:W-:Y:S05]  /*8e50*/  BSYNC B1 ;  /* 0x0000000000017941 */ /* 0x000fea0003800000 */
.L_x_459:
[----:B-1-34-:R-:W1:Y:S02]  /*8e60*/  LDC R2, c[0x0][0xc] ;  /* 0x00000300ff027b82 */ /* 0x01ae640000000800 */
[----:B-1----:R-:W-:-:S04]  /*8e70*/  IADD3 R211, R2, R211, RZ ;  /* 0x000000d302d37210 */ /* 0x002fc80007ffe0ff */
[----:B------:R-:W-:-:S13]  /*8e80*/  ISETP.GE.AND P0, PT, R211, UR12, PT ;  /* 0x0000000cd3007c0c */ /* 0x000fda000bf06270 */
[----:B------:R-:W-:Y:S05]  /*8e90*/  @P0 BRA `(.L_x_505) ;  /* 0x0000000000040947 */ /* 0x000fea0003800000 */
[----:B------:R-:W-:Y:S05]  /*8ea0*/  BRA `(.L_x_506) ;  /* 0xffffff7800987947 */ /* 0x000fea000383ffff */
.L_x_505:
[----:B------:R-:W-:Y:S05]  /*8eb0*/  EXIT ;  /* 0x000000000000794d */ /* 0x000fea0003800000 */
.L_x_507:
        /* <DEDUP_REMOVED lines=12> */
.L_x_1593:


//--------------------- .text._ZN5flash27flash_bwd_convert_dq_kernelI23Flash_bwd_kernel_traitsILi192ELi64ELi64ELi8ELi4ELi2ELi2ELb1ELb1EN7cutlass6half_tE19Flash_kernel_traitsILi192ELi64ELi64ELi8ES3_EEEEvNS_16Flash_bwd_paramsEi --------------------------
	.section	.text._ZN5flash27flash_bwd_convert_dq_kernelI23Flash_bwd_kernel_traitsILi192ELi64ELi64ELi8ELi4ELi2ELi2ELb1ELb1EN7cutlass6half_tE19Flash_kernel_traitsILi192ELi64ELi64ELi8ES3_EEEEvNS_16Flash_bwd_paramsEi,"ax",@progbits
	.align	128
        .global         _ZN5flash27flash_bwd_convert_dq_kernelI23Flash_bwd_kernel_traitsILi192ELi64ELi64ELi8ELi4ELi2ELi2ELb1ELb1EN7cutlass6half_tE19Flash_kernel_traitsILi192ELi64ELi64ELi8ES3_EEEEvNS_16Flash_bwd_paramsEi
        .type           _ZN5flash27flash_bwd_convert_dq_kernelI23Flash_bwd_kernel_traitsILi192ELi64ELi64ELi8ELi4ELi2ELi2ELb1ELb1EN7cutlass6half_tE19Flash_kernel_traitsILi192ELi64ELi64ELi8ES3_EEEEvNS_16Flash_bwd_paramsEi,@function
        .size           _ZN5flash27flash_bwd_convert_dq_kernelI23Flash_bwd_kernel_traitsILi192ELi64ELi64ELi8ELi4ELi2ELi2ELb1ELb1EN7cutlass6half_tE19Flash_kernel_traitsILi192ELi64ELi64ELi8ES3_EEEEvNS_16Flash_bwd_paramsEi,(.L_x_1594 - _ZN5flash27flash_bwd_convert_dq_kernelI23Flash_bwd_kernel_traitsILi192ELi64ELi64ELi8ELi4ELi2ELi2ELb1ELb1EN7cutlass6half_tE19Flash_kernel_traitsILi192ELi64ELi64ELi8ES3_EEEEvNS_16Flash_bwd_paramsEi)
        .other          _ZN5flash27flash_bwd_convert_dq_kernelI23Flash_bwd_kernel_traitsILi192ELi64ELi64ELi8ELi4ELi2ELi2ELb1ELb1EN7cutlass6half_tE19Flash_kernel_traitsILi192ELi64ELi64ELi8ES3_EEEEvNS_16Flash_bwd_paramsEi,@"STO_CUDA_ENTRY STV_DEFAULT"
_ZN5flash27flash_bwd_convert_dq_kernelI23Flash_bwd_kernel_traitsILi192ELi64ELi64ELi8ELi4ELi2ELi2ELb1ELb1EN7cutlass6half_tE19Flash_kernel_traitsILi192ELi64ELi64ELi8ES3_EEEEvNS_16Flash_bwd_paramsEi:
.text._ZN5flash27flash_bwd_convert_dq_kernelI23Flash_bwd_kernel_traitsILi192ELi64ELi64ELi8ELi4ELi2ELi2ELb1ELb1EN7cutlass6half_tE19Flash_kernel_traitsILi192ELi64ELi64ELi8ES3_EEEEvNS_16Flash_bwd_paramsEi:
[----:B------:R-:W-:Y:S01]  /*0000*/  LDC R1, c[0x0][0x28] ;  /* 0x00000a00ff017b82 */ /* 0x000fe20000000800 */
[----:B------:R-:W0:Y:S07]  /*0010*/  S2R R44, SR_CTAID.Y ;  /* 0x00000000002c7919 */ /* 0x000e2e0000002600 */
[----:B------:R-:W0:Y:S01]  /*0020*/  LDC.64 R2, c[0x0][0x2f0] ;  /* 0x0000bc00ff027b82 */ /* 0x000e220000000a00 */
[----:B------:R-:W-:Y:S01]  /*0030*/  ULDC.64 UR4, c[0x0][0x2f0] ;  /* 0x0000bc0000047ab9 */ /* 0x000fe20000000a00 */
[----:B------:R-:W-:Y:S01]  /*0040*/  MOV R47, 0xffffffff ;  /* 0xffffffff002f7802 */ /* 0x000fe20000000f00 */
[----:B------:R-:W-:Y:S01]  /*0050*/  ULDC.64 UR6, c[0x0][0x208] ;  /* 0x0000820000067ab9 */ /* 0x000fe20000000a00 */
[----:B------:R-:W-:-:S04]  /*0060*/  ISETP.NE.U32.AND P0, PT, RZ, UR4, PT ;  /* 0x00000004ff007c0c */ /* 0x000fc8000bf05070 */
[----:B------:R-:W-:Y:S01]  /*0070*/  ISETP.NE.AND.EX P0, PT, RZ, UR5, PT, P0 ;  /* 0x00000005ff007c0c */ /* 0x000fe2000bf05300 */
[----:B0-----:R-:W-:-:S12]  /*0080*/  IMAD.WIDE R2, R44, 0x4, R2 ;  /* 0x000000042c027825 */ /* 0x001fd800078e0202 */
[----:B------:R-:W2:Y:S04]  /*0090*/  @P0 LDG.E R47, desc[UR6][R2.64] ;  /* 0x00000006022f0981 */ /* 0x000ea8000c1e1900 */
[----:B------:R-:W2:Y:S01]  /*00a0*/  @P0 LDG.E R80, desc[UR6][R2.64+0x4] ;  /* 0x0000040602500981 */ /* 0x000ea2000c1e1900 */
[----:B------:R-:W0:Y:S02]  /*00b0*/  S2R R79, SR_CTAID.X ;  /* 0x00000000004f7919 */ /* 0x000e240000002500 */
[----:B0-----:R-:W-:Y:S01]  /*00c0*/  SHF.L.U32 R79, R79, 0x6, RZ ;  /* 0x000000064f4f7819 */ /* 0x001fe200000006ff */
[----:B--2---:R-:W-:-:S06]  /*00d0*/  @P0 IMAD.IADD R80, R80, 0x1, -R47 ;  /* 0x0000000150500824 */ /* 0x004fcc00078e0a2f */
[----:B------:R-:W0:Y:S02]  /*00e0*/  @!P0 LDC R80, c[0x0][0x2c4] ;  /* 0x0000b100ff508b82 */ /* 0x000e240000000800 */
[----:B0-----:R-:W-:-:S13]  /*00f0*/  ISETP.GT.AND P1, PT, R80, R79, PT ;  /* 0x0000004f5000720c */ /* 0x001fda0003f24270 */
[----:B------:R-:W-:Y:S05]  /*0100*/  @!P1 EXIT ;  /* 0x000000000000994d */ /* 0x000fea0003800000 */
[----:B------:R-:W0:Y:S01]  /*0110*/  S2R R6, SR_TID.X ;  /* 0x0000000000067919 */ /* 0x000e220000002100 */
[----:B------:R-:W-:Y:S01]  /*0120*/  ISETP.NE.AND P2, PT, R47, -0x1, PT ;  /* 0xffffffff2f00780c */ /* 0x000fe20003f45270 */
[----:B------:R-:W1:Y:S01]  /*0130*/  LDC R75, c[0x0][0x490] ;  /* 0x00012400ff4b7b82 */ /* 0x000e620000000800 */
[----:B------:R-:W-:Y:S01]  /*0140*/  HFMA2.MMA R41, -RZ, RZ, 0, 0 ;  /* 0x00000000ff297435 */ /* 0x000fe200000001ff */
[----:B------:R-:W2:Y:S01]  /*0150*/  S2R R50, SR_TID.X ;  /* 0x0000000000327919 */ /* 0x000ea20000002100 */
[----:B------:R-:W-:Y:S02]  /*0160*/  SHF.R.S32.HI R51, RZ, 0x1f, R79 ;  /* 0x0000001fff337819 */ /* 0x000fe4000001144f */
[----:B------:R-:W-:Y:S02]  /*0170*/  CS2R R72, SRZ ;  /* 0x0000000000487805 */ /* 0x000fe4000001ff00 */
[----:B------:R-:W-:Y:S01]  /*0180*/  CS2R R70, SRZ ;  /* 0x0000000000467805 */ /* 0x000fe2000001ff00 */
[----:B------:R-:W3:Y:S01]  /*0190*/  S2R R74, SR_CTAID.Z ;  /* 0x00000000004a7919 */ /* 0x000ee20000002700 */
[----:B------:R-:W-:-:S02]  /*01a0*/  CS2R R68, SRZ ;  /* 0x0000000000447805 */ /* 0x000fc4000001ff00 */
[----:B------:R-:W-:Y:S02]  /*01b0*/  CS2R R66, SRZ ;  /* 0x0000000000427805 */ /* 0x000fe4000001ff00 */
[----:B------:R-:W-:Y:S02]  /*01c0*/  CS2R R64, SRZ ;  /* 0x0000000000407805 */ /* 0x000fe4000001ff00 */
[----:B------:R-:W-:Y:S02]  /*01d0*/  CS2R R62, SRZ ;  /* 0x00000000003e7805 */ /* 0x000fe4000001ff00 */
[----:B------:R-:W-:Y:S01]  /*01e0*/  CS2R R60, SRZ ;  /* 0x00000000003c7805 */ /* 0x000fe2000001ff00 */
[----:B------:R-:W4:Y:S01]  /*01f0*/  @P2 LDC.64 R4, c[0x0][0x448] ;  /* 0x00011200ff042b82 */ /* 0x000f220000000a00 */
        /* <DEDUP_REMOVED lines=15> */
[----:B-1----:R-:W-:Y:S02]  /*02f0*/  ISETP.GE.AND P1, PT, R75, 0x1, PT ;  /* 0x000000014b00780c */ /* 0x002fe40003f26270 */
[----:B0-----:R-:W-:-:S04]  /*0300*/  SHF.R.S32.HI R7, RZ, 0x1f, R6 ;  /* 0x0000001fff077819 */ /* 0x001fc80000011406 */
[CC--:B------:R-:W-:Y:S02]  /*0310*/  LEA.HI R0, R7.reuse, R6.reuse, RZ, 0x2 ;  /* 0x0000000607007211 */ /* 0x0c0fe400078f10ff */
[----:B------:R-:W-:Y:S01]  /*0320*/  LEA.HI R38, R7, R6, RZ, 0x3 ;  /* 0x0000000607267211 */ /* 0x000fe200078f18ff */
[C---:B----4-:R-:W-:Y:S01]  /*0330*/  @P2 IMAD.WIDE.U32 R82, R47.reuse, R4, RZ ;  /* 0x000000042f522225 */ /* 0x050fe200078e00ff */
[--C-:B------:R-:W-:Y:S02]  /*0340*/  SHF.R.S32.HI R76, RZ, 0x2, R0.reuse ;  /* 0x00000002ff4c7819 */ /* 0x100fe40000011400 */
[----:B------:R-:W-:Y:S01]  /*0350*/  SHF.R.S32.HI R3, RZ, 0x1f, R0 ;  /* 0x0000001fff037819 */ /* 0x000fe20000011400 */
[----:B------:R-:W-:Y:S01]  /*0360*/  @P2 IMAD R81, R47, R5, R83 ;  /* 0x000000052f512224 */ /* 0x000fe200078e0253 */
[----:B------:R-:W-:Y:S02]  /*0370*/  LOP3.LUT R78, R38, 0x1ffffff8, RZ, 0xc0, !PT ;  /* 0x1ffffff8264e7812 */ /* 0x000fe400078ec0ff */
[----:B------:R-:W-:-:S02]  /*0380*/  CS2R R4, SRZ ;  /* 0x0000000000047805 */ /* 0x000fc4000001ff00 */
[----:B------:R-:W-:Y:S02]  /*0390*/  LEA.HI R3, R3, R76, RZ, 0x3 ;  /* 0x0000004c03037211 */ /* 0x000fe400078f18ff */
[----:B------:R-:W-:Y:S01]  /*03a0*/  LOP3.LUT R77, R0, 0x3ffffffc, RZ, 0xc0, !PT ;  /* 0x3ffffffc004d7812 */ /* 0x000fe200078ec0ff */
[----:B------:R-:W-:Y:S01]  /*03b0*/  IMAD.IADD R78, R6, 0x1, -R78 ;  /* 0x00000001064e7824 */ /* 0x000fe200078e0a4e */
[----:B------:R-:W-:Y:S02]  /*03c0*/  LOP3.LUT R3, R3, 0xfffffff8, RZ, 0xc0, !PT ;  /* 0xfffffff803037812 */ /* 0x000fe400078ec0ff */
[CC--:B------:R-:W-:Y:S02]  /*03d0*/  LEA.HI R39, R7.reuse, R6.reuse, RZ, 0x5 ;  /* 0x0000000607277211 */ /* 0x0c0fe400078f28ff */
[----:B------:R-:W-:Y:S01]  /*03e0*/  LEA.HI R2, R7, R6, RZ, 0x6 ;  /* 0x0000000607027211 */ /* 0x000fe200078f30ff */
[----:B------:R-:W-:Y:S01]  /*03f0*/  IMAD.IADD R76, R76, 0x1, -R3 ;  /* 0x000000014c4c7824 */ /* 0x000fe200078e0a03 */
[----:B--2---:R-:W-:-:S02]  /*0400*/  SHF.R.S32.HI R3, RZ, 0x1f, R50 ;  /* 0x0000001fff037819 */ /* 0x004fc40000011432 */
[----:B------:R-:W-:Y:S02]  /*0410*/  IADD3 R77, -R77, R6, RZ ;  /* 0x000000064d4d7210 */ /* 0x000fe40007ffe1ff */
[----:B------:R-:W-:Y:S02]  /*0420*/  CS2R R6, SRZ ;  /* 0x0000000000067805 */ /* 0x000fe4000001ff00 */
[----:B------:R-:W-:Y:S02]  /*0430*/  LEA.HI R40, R3, R50, RZ, 0x5 ;  /* 0x0000003203287211 */ /* 0x000fe400078f28ff */
[----:B------:R-:W-:Y:S02]  /*0440*/  SHF.R.S32.HI R3, RZ, 0x5, R39 ;  /* 0x00000005ff037819 */ /* 0x000fe40000011427 */
[----:B------:R-:W-:Y:S02]  /*0450*/  SHF.R.S32.HI R2, RZ, 0x6, R2 ;  /* 0x00000006ff027819 */ /* 0x000fe40000011402 */
[----:B------:R-:W-:-:S02]  /*0460*/  SHF.R.S32.HI R0, RZ, 0x3, R38 ;  /* 0x00000003ff007819 */ /* 0x000fc40000011426 */
[----:B------:R-:W-:Y:S01]  /*0470*/  SHF.R.S32.HI R48, RZ, 0x5, R40 ;  /* 0x00000005ff307819 */ /* 0x000fe20000011428 */
[----:B---3--:R-:W-:Y:S06]  /*0480*/  @P2 BRA `(.L_x_508) ;  /* 0x00000000001c2947 */ /* 0x008fec0003800000 */
[----:B------:R-:W0:Y:S01]  /*0490*/  LDC.64 R38, c[0x0][0x430] ;  /* 0x00010c00ff267b82 */ /* 0x000e220000000a00 */
[----:B------:R-:W-:Y:S01]  /*04a0*/  SHF.R.S32.HI R43, RZ, 0x1f, R44 ;  /* 0x0000001fff2b7819 */ /* 0x000fe2000001142c */
[----:B------:R-:W-:-:S04]  /*04b0*/  IMAD.MOV.U32 R47, RZ, RZ, -0x1 ;  /* 0xffffffffff2f7424 */ /* 0x000fc800078e00ff */
[-C--:B0-----:R-:W-:Y:S02]  /*04c0*/  IMAD R43, R43, R38.reuse, RZ ;  /* 0x000000262b2b7224 */ /* 0x081fe400078e02ff */
[----:B------:R-:W-:-:S04]  /*04d0*/  IMAD.WIDE.U32 R82, R44, R38, RZ ;  /* 0x000000262c527225 */ /* 0x000fc800078e00ff */
[----:B------:R-:W-:-:S05]  /*04e0*/  IMAD R39, R44, R39, R43 ;  /* 0x000000272c277224 */ /* 0x000fca00078e022b */
[----:B------:R-:W-:-:S07]  /*04f0*/  IADD3 R81, R83, R39, RZ ;  /* 0x0000002753517210 */ /* 0x000fce0007ffe0ff */
.L_x_508:
[----:B------:R-:W-:Y:S05]  /*0500*/  @!P1 BRA `(.L_x_509) ;  /* 0x0000000c00349947 */ /* 0x000fea0003800000 */
[----:B------:R-:W0:Y:S01]  /*0510*/  LDC R45, c[0x0][0x2d4] ;  /* 0x0000b500ff2d7b82 */ /* 0x000e220000000800 */
[----:B------:R-:W-:Y:S01]  /*0520*/  IMAD.WIDE R38, R44, 0x80, RZ ;  /* 0x000000802c267825 */ /* 0x000fe200078e02ff */
[----:B------:R-:W-:Y:S01]  /*0530*/  LOP3.LUT R55, R40, 0xffffffe0, RZ, 0xc0, !PT ;  /* 0xffffffe028377812 */ /* 0x000fe200078ec0ff */
[----:B------:R-:W-:Y:S01]  /*0540*/  ULDC.64 UR10, c[0x0][0x488] ;  /* 0x00012200000a7ab9 */ /* 0x000fe20000000a00 */
[----:B------:R-:W-:Y:S01]  /*0550*/  UMOV UR4, URZ ;  /* 0x0000003f00047c82 */ /* 0x000fe20008000000 */
[----:B------:R-:W-:Y:S01]  /*0560*/  USHF.L.U64.HI UR5, UR10, 0x2, UR11 ;  /* 0x000000020a057899 */ /* 0x000fe2000801020b */
[----:B------:R-:W-:Y:S01]  /*0570*/  SEL R38, R38, RZ, P0 ;  /* 0x000000ff26267207 */ /* 0x000fe20000000000 */
[----:B------:R-:W-:Y:S01]  /*0580*/  ULDC.64 UR8, c[0x0][0x400] ;  /* 0x0001000000087ab9 */ /* 0x000fe20000000a00 */
[----:B------:R-:W1:Y:S01]  /*0590*/  LDC R52, c[0x0][0x270] ;  /* 0x00009c00ff347b82 */ /* 0x000e620000000800 */
[----:B------:R-:W-:Y:S02]  /*05a0*/  SEL R46, R39, RZ, P0 ;  /* 0x000000ff272e7207 */ /* 0x000fe40000000000 */
[----:B------:R-:W-:-:S02]  /*05b0*/  IADD3 R49, P0, R79, R38, RZ ;  /* 0x000000264f317210 */ /* 0x000fc40007f1e0ff */
[----:B------:R-:W-:Y:S02]  /*05c0*/  IADD3 R55, -R55, R50, RZ ;  /* 0x0000003237377210 */ /* 0x000fe40007ffe1ff */
[----:B------:R-:W-:Y:S01]  /*05d0*/  IADD3.X R51, R51, R46, RZ, P0, !PT ;  /* 0x0000002e33337210 */ /* 0x000fe200007fe4ff */
[----:B------:R-:W2:Y:S01]  /*05e0*/  LDC R53, c[0x0][0x2dc] ;  /* 0x0000b700ff357b82 */ /* 0x000ea20000000800 */
[----:B0-----:R-:W-:Y:S01]  /*05f0*/  IMAD.WIDE R44, R44, R45, RZ ;  /* 0x0000002d2c2c7225 */ /* 0x001fe200078e02ff */
[----:B-1----:R-:W-:-:S03]  /*0600*/  SHF.R.S32.HI R38, RZ, 0x1f, R52 ;  /* 0x0000001fff267819 */ /* 0x002fc60000011434 */
[-C--:B------:R-:W-:Y:S02]  /*0610*/  IMAD R45, R45, R52.reuse, RZ ;  /* 0x000000342d2d7224 */ /* 0x080fe400078e02ff */
[----:B------:R-:W-:Y:S02]  /*0620*/  IMAD R46, R51, R52, RZ ;  /* 0x00000034332e7224 */ /* 0x000fe400078e02ff */
[C---:B------:R-:W-:Y:S02]  /*0630*/  IMAD R57, R44.reuse, R38, R45 ;  /* 0x000000262c397224 */ /* 0x040fe400078e022d */
[----:B------:R-:W-:-:S04]  /*0640*/  IMAD.WIDE.U32 R44, R44, R52, RZ ;  /* 0x000000342c2c7225 */ /* 0x000fc800078e00ff */
[----:B--2---:R-:W-:-:S04]  /*0650*/  IMAD.WIDE R42, R52, R53, RZ ;  /* 0x00000035342a7225 */ /* 0x004fc800078e02ff */
[----:B------:R-:W-:Y:S02]  /*0660*/  IMAD R39, R43, R47, RZ ;  /* 0x0000002f2b277224 */ /* 0x000fe400078e02ff */
[----:B------:R-:W-:Y:S02]  /*0670*/  IMAD R73, R38, R49, R46 ;  /* 0x0000003126497224 */ /* 0x000fe400078e022e */
[----:B------:R-:W-:Y:S02]  /*0680*/  IMAD R59, R42, R41, R39 ;  /* 0x000000292a3b7224 */ /* 0x000fe400078e0227 */
[----:B------:R-:W-:Y:S01]  /*0690*/  IMAD.IADD R54, R45, 0x1, R57 ;  /* 0x000000012d367824 */ /* 0x000fe200078e0239 */
[----:B------:R-:W-:Y:S01]  /*06a0*/  SHF.R.S32.HI R57, RZ, 0x1f, R53 ;  /* 0x0000001fff397819 */ /* 0x000fe20000011435 */
[----:B------:R-:W-:-:S04]  /*06b0*/  IMAD.WIDE.U32 R38, R49, R52, RZ ;  /* 0x0000003431267225 */ /* 0x000fc800078e00ff */
[----:B------:R-:W-:Y:S01]  /*06c0*/  IMAD R45, R54, R53, RZ ;  /* 0x00000035362d7224 */ /* 0x000fe200078e02ff */
[----:B------:R-:W-:Y:S01]  /*06d0*/  IADD3 R54, R39, R73, RZ ;  /* 0x0000004927367210 */ /* 0x000fe20007ffe0ff */
[----:B------:R-:W-:Y:S01]  /*06e0*/  IMAD.WIDE.U32 R46, R42, R47, RZ ;  /* 0x0000002f2a2e7225 */ /* 0x000fe200078e00ff */
[----:B------:R-:W-:-:S03]  /*06f0*/  MOV R73, RZ ;  /* 0x000000ff00497202 */ /* 0x000fc60000000f00 */
[----:B------:R-:W-:-:S04]  /*0700*/  IMAD.WIDE.U32 R40, R44, R53, RZ ;  /* 0x000000352c287225 */ /* 0x000fc800078e00ff */
[----:B------:R-:W-:Y:S01]  /*0710*/  IMAD.IADD R50, R47, 0x1, R59 ;  /* 0x000000012f327824 */ /* 0x000fe200078e023b */
[----:B------:R-:W-:Y:S01]  /*0720*/  SEL R47, R40, R46, !P2 ;  /* 0x0000002e282f7207 */ /* 0x000fe20005000000 */
[-C--:B------:R-:W-:Y:S02]  /*0730*/  IMAD R54, R54, R53.reuse, RZ ;  /* 0x0000003536367224 */ /* 0x080fe400078e02ff */
[----:B------:R-:W-:Y:S02]  /*0740*/  IMAD R39, R57, R44, R45 ;  /* 0x0000002c39277224 */ /* 0x000fe400078e022d */
[-C--:B------:R-:W-:Y:S02]  /*0750*/  IMAD R59, R74, R53.reuse, RZ ;  /* 0x000000354a3b7224 */ /* 0x080fe400078e02ff */
[----:B------:R-:W-:Y:S01]  /*0760*/  IMAD R83, R52, R53, RZ ;  /* 0x0000003534537224 */ /* 0x000fe200078e02ff */
[----:B------:R-:W-:Y:S01]  /*0770*/  @!P2 IADD3 R50, R41, R39, RZ ;  /* 0x000000272932a210 */ /* 0x000fe20007ffe0ff */
[----:B------:R-:W-:-:S03]  /*0780*/  IMAD.WIDE.U32 R44, R38, R53, RZ ;  /* 0x00000035262c7225 */ /* 0x000fc600078e00ff */
[----:B------:R-:W-:Y:S01]  /*0790*/  SHF.L.U64.HI R87, R47, 0x2, R50 ;  /* 0x000000022f577819 */ /* 0x000fe20000010232 */
[----:B------:R-:W-:Y:S01]  /*07a0*/  IMAD R53, R57, R38, R54 ;  /* 0x0000002639357224 */ /* 0x000fe200078e0236 */
[----:B------:R-:W-:Y:S01]  /*07b0*/  IADD3 R38, P0, R59, R47, RZ ;  /* 0x0000002f3b267210 */ /* 0x000fe20007f1e0ff */
[----:B------:R-:W-:Y:S01]  /*07c0*/  IMAD R57, R48, R83, R55 ;  /* 0x0000005330397224 */ /* 0x000fe200078e0237 */
[----:B------:R-:W-:Y:S01]  /*07d0*/  SHF.L.U32 R55, R83, 0x3, RZ ;  /* 0x0000000353377819 */ /* 0x000fe200000006ff */
[----:B------:R-:W-:Y:S01]  /*07e0*/  IMAD.IADD R41, R45, 0x1, R53 ;  /* 0x000000012d297824 */ /* 0x000fe200078e0235 */
[----:B------:R-:W-:Y:S01]  /*07f0*/  LEA.HI.X.SX32 R39, R59, R50, 0x1, P0 ;  /* 0x000000323b277211 */ /* 0x000fe200000f0eff */
[----:B------:R-:W-:Y:S01]  /*0800*/  IMAD R51, R51, R42, RZ ;  /* 0x0000002a33337224 */ /* 0x000fe200078e02ff */
[----:B------:R-:W-:Y:S02]  /*0810*/  IADD3 R54, R55, 0x20, R55 ;  /* 0x0000002037367810 */ /* 0x000fe40007ffe037 */
[----:B------:R-:W-:Y:S01]  /*0820*/  SHF.L.U32 R40, R44, 0x2, RZ ;  /* 0x000000022c287819 */ /* 0x000fe200000006ff */
[----:B------:R-:W-:Y:S01]  /*0830*/  IMAD.WIDE.U32 R38, R42, R49, R38 ;  /* 0x000000312a267225 */ /* 0x000fe200078e0026 */
[----:B------:R-:W-:-:S02]  /*0840*/  SHF.L.U64.HI R41, R44, 0x2, R41 ;  /* 0x000000022c297819 */ /* 0x000fc40000010229 */
[----:B------:R-:W-:Y:S01]  /*0850*/  IADD3 R48, R55, R54, RZ ;  /* 0x0000003637307210 */ /* 0x000fe20007ffe0ff */
[----:B------:R-:W-:Y:S01]  /*0860*/  IMAD R51, R43, R49, R51 ;  /* 0x000000312b337224 */ /* 0x000fe200078e0233 */
[----:B------:R-:W-:Y:S01]  /*0870*/  SHF.R.S32.HI R43, RZ, 0x1f, R57 ;  /* 0x0000001fff2b7819 */ /* 0x000fe20000011439 */
[--C-:B------:R-:W-:Y:S01]  /*0880*/  IMAD.WIDE R52, R55, 0x4, R40.reuse ;  /* 0x0000000437347825 */ /* 0x100fe200078e0228 */
[----:B------:R-:W-:Y:S02]  /*0890*/  IADD3 R45, P0, R57, R38, RZ ;  /* 0x00000026392d7210 */ /* 0x000fe40007f1e0ff */
[----:B------:R-:W-:Y:S01]  /*08a0*/  SHF.L.U32 R47, R47, 0x2, RZ ;  /* 0x000000022f2f7819 */ /* 0x000fe200000006ff */
[----:B------:R-:W-:Y:S01]  /*08b0*/  IMAD.WIDE R40, R59, 0x4, R40 ;  /* 0x000000043b287825 */ /* 0x000fe200078e0228 */
[----:B------:R-:W-:Y:S02]  /*08c0*/  IADD3.X R56, R43, R39, R51, P0, !PT ;  /* 0x000000272b387210 */ /* 0x000fe400007fe433 */
[----:B------:R-:W-:Y:S01]  /*08d0*/  SHF.L.U32 R50, R45, 0x2, RZ ;  /* 0x000000022d327819 */ /* 0x000fe200000006ff */
[----:B------:R-:W-:Y:S01]  /*08e0*/  IMAD.IADD R46, R55, 0x1, R48 ;  /* 0x00000001372e7824 */ /* 0x000fe200078e0230 */
[----:B------:R-:W-:Y:S01]  /*08f0*/  SHF.L.U64.HI R51, R45, 0x2, R56 ;  /* 0x000000022d337819 */ /* 0x000fe20000010238 */
[----:B------:R-:W-:-:S03]  /*0900*/  IMAD.WIDE R38, R57, 0x4, R40 ;  /* 0x0000000439267825 */ /* 0x000fc600078e0228 */
[----:B------:R-:W-:Y:S01]  /*0910*/  IADD3 R44, R55, R46, RZ ;  /* 0x0000002e372c7210 */ /* 0x000fe20007ffe0ff */
[----:B------:R-:W-:Y:S01]  /*0920*/  IMAD.WIDE R52, R59, 0x4, R52 ;  /* 0x000000043b347825 */ /* 0x000fe200078e0234 */
[----:B------:R-:W-:-:S03]  /*0930*/  IADD3 R84, P0, R38, R47, RZ ;  /* 0x0000002f26547210 */ /* 0x000fc60007f1e0ff */
[----:B------:R-:W-:Y:S02]  /*0940*/  IMAD.IADD R42, R55, 0x1, R44 ;  /* 0x00000001372a7824 */ /* 0x000fe400078e022c */
[----:B------:R-:W-:-:S03]  /*0950*/  IMAD.WIDE R52, R57, 0x4, R52 ;  /* 0x0000000439347825 */ /* 0x000fc600078e0234 */
[----:B------:R-:W-:Y:S01]  /*0960*/  IADD3 R41, R55, R42, RZ ;  /* 0x0000002a37297210 */ /* 0x000fe20007ffe0ff */
[----:B------:R-:W-:Y:S01]  /*0970*/  IMAD.X R85, R39, 0x1, R87, P0 ;  /* 0x0000000127557824 */ /* 0x000fe200000e0657 */
[----:B------:R-:W-:Y:S01]  /*0980*/  IADD3 R86, P0, R52, R47, RZ ;  /* 0x0000002f34567210 */ /* 0x000fe20007f1e0ff */
[----:B------:R-:W-:-:S03]  /*0990*/  IMAD.WIDE R38, R83, 0x20, R50 ;  /* 0x0000002053267825 */ /* 0x000fc600078e0232 */
[----:B------:R-:W-:Y:S01]  /*09a0*/  IADD3.X R87, R53, R87, RZ, P0, !PT ;  /* 0x0000005735577210 */ /* 0x000fe200007fe4ff */
[----:B------:R-:W-:-:S04]  /*09b0*/  IMAD.WIDE R40, R41, 0x4, R50 ;  /* 0x0000000429287825 */ /* 0x000fc800078e0232 */
[----:B------:R-:W-:-:S04]  /*09c0*/  IMAD.WIDE R42, R42, 0x4, R50 ;  /* 0x000000042a2a7825 */ /* 0x000fc800078e0232 */
[----:B------:R-:W-:-:S04]  /*09d0*/  IMAD.WIDE R44, R44, 0x4, R50 ;  /* 0x000000042c2c7825 */ /* 0x000fc800078e0232 */
[----:B------:R-:W-:-:S04]  /*09e0*/  IMAD.WIDE R46, R46, 0x4, R50 ;  /* 0x000000042e2e7825 */ /* 0x000fc800078e0232 */
[----:B------:R-:W-:-:S04]  /*09f0*/  IMAD.WIDE R48, R48, 0x4, R50 ;  /* 0x0000000430307825 */ /* 0x000fc800078e0232 */
[----:B------:R-:W-:-:S04]  /*0a00*/  IMAD.WIDE R50, R54, 0x4, R50 ;  /* 0x0000000436327825 */ /* 0x000fc800078e0232 */
[----:B------:R-:W-:-:S07]  /*0a10*/  IMAD.WIDE R38, R55, 0x4, R38 ;  /* 0x0000000437267825 */ /* 0x000fce00078e0226 */
.L_x_510:
[----:B------:R-:W-:-:S04]  /*0a20*/  IADD3 R52, P0, R38, UR8, RZ ;  /* 0x0000000826347c10 */ /* 0x000fc8000ff1e0ff */
[----:B------:R-:W-:-:S03]  /*0a30*/  IADD3.X R53, R39, UR9, RZ, P0, !PT ;  /* 0x0000000927357c10 */ /* 0x000fc600087fe4ff */
[----:B------:R-:W-:-:S03]  /*0a40*/  IMAD.WIDE R54, R83, 0x20, R52 ;  /* 0x0000002053367825 */ /* 0x000fc600078e0234 */
[----:B------:R-:W2:Y:S04]  /*0a50*/  LDG.E R53, desc[UR6][R52.64] ;  /* 0x0000000634357981 */ /* 0x000ea8000c1e1900 */
[----:B------:R0:W3:Y:S01]  /*0a60*/  LDG.E R92, desc[UR6][R54.64] ;  /* 0x00000006365c7981 */ /* 0x0000e2000c1e1900 */
[----:B------:R-:W-:-:S05]  /*0a70*/  IMAD.WIDE R90, R83, 0x20, R54 ;  /* 0x00000020535a7825 */ /* 0x000fca00078e0236 */
[----:B------:R-:W4:Y:S01]  /*0a80*/  LDG.E R93, desc[UR6][R90.64] ;  /* 0x000000065a5d7981 */ /* 0x000f22000c1e1900 */
[----:B------:R-:W-:Y:S01]  /*0a90*/  IMAD.WIDE R56, R83, 0x20, R90 ;  /* 0x0000002053387825 */ /* 0x000fe200078e025a */
[----:B0-----:R-:W-:-:S03]  /*0aa0*/  IADD3 R54, P0, R84, UR8, RZ ;  /* 0x0000000854367c10 */ /* 0x001fc6000ff1e0ff */
[----:B------:R-:W-:Y:S01]  /*0ab0*/  IMAD.WIDE R58, R83, 0x20, R56 ;  /* 0x00000020533a7825 */ /* 0x000fe200078e0238 */
[----:B------:R-:W-:Y:S01]  /*0ac0*/  IADD3.X R55, R85, UR9, RZ, P0, !PT ;  /* 0x0000000955377c10 */ /* 0x000fe200087fe4ff */
[----:B------:R-:W5:Y:S02]  /*0ad0*/  LDG.E R56, desc[UR6][R56.64] ;  /* 0x0000000638387981 */ /* 0x000f64000c1e1900 */
[----:B------:R-:W-:Y:S02]  /*0ae0*/  IMAD.WIDE R88, R83, 0x20, R58 ;  /* 0x0000002053587825 */ /* 0x000fe400078e023a */
[----:B------:R-:W5:Y:S02]  /*0af0*/  LDG.E R90, desc[UR6][R54.64+0x100] ;  /* 0x00010006365a7981 */ /* 0x000f64000c1e1900 */
[----:B---3--:R-:W-:Y:S02]  /*0b00*/  FADD.FTZ R7, R92, R7 ;  /* 0x000000075c077221 */ /* 0x008fe40000010000 */
[----:B------:R-:W3:Y:S04]  /*0b10*/  LDG.E R57, desc[UR6][R58.64] ;  /* 0x000000063a397981 */ /* 0x000ee8000c1e1900 */
[----:B------:R-:W3:Y:S01]  /*0b20*/  LDG.E R88, desc[UR6][R88.64] ;  /* 0x0000000658587981 */ /* 0x000ee2000c1e1900 */
[----:B--2---:R-:W-:Y:S01]  /*0b30*/  FADD.FTZ R6, R53, R6 ;  /* 0x0000000635067221 */ /* 0x004fe20000010000 */
[----:B----4-:R-:W-:-:S02]  /*0b40*/  FADD.FTZ R8, R93, R8 ;  /* 0x000000085d087221 */ /* 0x010fc40000010000 */
[----:B------:R-:W2:Y:S01]  /*0b50*/  LDG.E R92, desc[UR6][R54.64+0x80] ;  /* 0x00008006365c7981 */ /* 0x000ea2000c1e1900 */
[----:B------:R-:W-:-:S03]  /*0b60*/  IADD3 R52, P0, R86, UR8, RZ ;  /* 0x0000000856347c10 */ /* 0x000fc6000ff1e0ff */
[----:B------:R-:W4:Y:S01]  /*0b70*/  LDG.E R93, desc[UR6][R54.64+0x180] ;  /* 0x00018006365d7981 */ /* 0x000f22000c1e1900 */
[----:B------:R-:W-:-:S03]  /*0b80*/  IADD3.X R53, R87, UR9, RZ, P0, !PT ;  /* 0x0000000957357c10 */ /* 0x000fc600087fe4ff */
[----:B------:R-:W4:Y:S04]  /*0b90*/  LDG.E R89, desc[UR6][R54.64] ;  /* 0x0000000636597981 */ /* 0x000f28000c1e1900 */
[----:B------:R-:W4:Y:S04]  /*0ba0*/  LDG.E R91, desc[UR6][R54.64+0x200] ;  /* 0x00020006365b7981 */ /* 0x000f28000c1e1900 */
[----:B------:R0:W4:Y:S01]  /*0bb0*/  LDG.E R59, desc[UR6][R54.64+0x280] ;  /* 0x00028006363b7981 */ /* 0x000122000c1e1900 */
[----:B-----5:R-:W-:Y:S01]  /*0bc0*/  FADD.FTZ R9, R56, R9 ;  /* 0x0000000938097221 */ /* 0x020fe20000010000 */
[----:B------:R-:W-:-:S02]  /*0bd0*/  FADD.FTZ R20, R90, R20 ;  /* 0x000000145a147221 */ /* 0x000fc40000010000 */
[----:B------:R-:W5:Y:S04]  /*0be0*/  LDG.E R56, desc[UR6][R52.64] ;  /* 0x0000000634387981 */ /* 0x000f68000c1e1900 */
[----:B------:R-:W5:Y:S01]  /*0bf0*/  LDG.E R58, desc[UR6][R52.64+0x80] ;  /* 0x00008006343a7981 */ /* 0x000f62000c1e1900 */
[----:B0-----:R-:W-:-:S03]  /*0c00*/  IADD3 R54, P0, R50, UR8, RZ ;  /* 0x0000000832367c10 */ /* 0x001fc6000ff1e0ff */
[----:B------:R-:W5:Y:S01]  /*0c10*/  LDG.E R90, desc[UR6][R52.64+0x200] ;  /* 0x00020006345a7981 */ /* 0x000f62000c1e1900 */
[----:B------:R-:W-:Y:S01]  /*0c20*/  IADD3.X R55, R51, UR9, RZ, P0, !PT ;  /* 0x0000000933377c10 */ /* 0x000fe200087fe4ff */
[----:B---3--:R-:W-:Y:S02]  /*0c30*/  FADD.FTZ R10, R57, R10 ;  /* 0x0000000a390a7221 */ /* 0x008fe40000010000 */
[----:B------:R-:W3:Y:S01]  /*0c40*/  LDG.E R57, desc[UR6][R52.64+0x280] ;  /* 0x0002800634397981 */ /* 0x000ee2000c1e1900 */
[----:B------:R-:W-:-:S03]  /*0c50*/  FADD.FTZ R11, R88, R11 ;  /* 0x0000000b580b7221 */ /* 0x000fc60000010000 */
[----:B------:R-:W3:Y:S01]  /*0c60*/  LDG.E R88, desc[UR6][R52.64+0x100] ;  /* 0x0001000634587981 */ /* 0x000ee2000c1e1900 */
[----:B--2---:R-:W-:-:S03]  /*0c70*/  FADD.FTZ R12, R92, R12 ;  /* 0x0000000c5c0c7221 */ /* 0x004fc60000010000 */
[----:B------:R0:W2:Y:S04]  /*0c80*/  LDG.E R92, desc[UR6][R52.64+0x180] ;  /* 0x00018006345c7981 */ /* 0x0000a8000c1e1900 */
[----:B------:R-:W2:Y:S01]  /*0c90*/  LDG.E R53, desc[UR6][R54.64] ;  /* 0x0000000636357981 */ /* 0x000ea2000c1e1900 */
[----:B0-----:R-:W-:Y:S01]  /*0ca0*/  IADD3 R52, P0, R48, UR8, RZ ;  /* 0x0000000830347c10 */ /* 0x001fe2000ff1e0ff */
[----:B----4-:R-:W-:Y:S01]  /*0cb0*/  FADD.FTZ R4, R89, R4 ;  /* 0x0000000459047221 */ /* 0x010fe20000010000 */
[----:B------:R-:W-:Y:S01]  /*0cc0*/  FADD.FTZ R28, R93, R28 ;  /* 0x0000001c5d1c7221 */ /* 0x000fe20000010000 */
[----:B------:R-:W-:Y:S01]  /*0cd0*/  FADD.FTZ R36, R91, R36 ;  /* 0x000000245b247221 */ /* 0x000fe20000010000 */
[----:B------:R-:W-:Y:S01]  /*0ce0*/  FADD.FTZ R66, R59, R66 ;  /* 0x000000423b427221 */ /* 0x000fe20000010000 */
[----:B------:R-:W4:Y:S04]  /*0cf0*/  LDG.E R91, desc[UR6][R54.64+0x80] ;  /* 0x00008006365b7981 */ /* 0x000f28000c1e1900 */
[----:B------:R-:W4:Y:S04]  /*0d00*/  LDG.E R89, desc[UR6][R54.64+0x100] ;  /* 0x0001000636597981 */ /* 0x000f28000c1e1900 */
[----:B------:R-:W4:Y:S04]  /*0d10*/  LDG.E R59, desc[UR6][R54.64+0x180] ;  /* 0x00018006363b7981 */ /* 0x000f28000c1e1900 */
[----:B------:R0:W4:Y:S01]  /*0d20*/  LDG.E R93, desc[UR6][R54.64+0x200] ;  /* 0x00020006365d7981 */ /* 0x000122000c1e1900 */
[----:B-----5:R-:W-:Y:S01]  /*0d30*/  FADD.FTZ R5, R56, R5 ;  /* 0x0000000538057221 */ /* 0x020fe20000010000 */
[----:B------:R-:W-:Y:S01]  /*0d40*/  FADD.FTZ R13, R58, R13 ;  /* 0x0000000d3a0d7221 */ /* 0x000fe20000010000 */
[----:B------:R-:W-:Y:S01]  /*0d50*/  FADD.FTZ R37, R90, R37 ;  /* 0x000000255a257221 */ /* 0x000fe20000010000 */
[----:B---3--:R-:W-:Y:S01]  /*0d60*/  FADD.FTZ R21, R88, R21 ;  /* 0x0000001558157221 */ /* 0x008fe20000010000 */
[----:B--2---:R-:W-:Y:S01]  /*0d70*/  FADD.FTZ R29, R92, R29 ;  /* 0x0000001d5c1d7221 */ /* 0x004fe20000010000 */
[----:B------:R-:W-:Y:S01]  /*0d80*/  FADD.FTZ R14, R53, R14 ;  /* 0x0000000e350e7221 */ /* 0x000fe20000010000 */
[----:B------:R-:W-:-:S02]  /*0d90*/  IADD3.X R53, R49, UR9, RZ, P0, !PT ;  /* 0x0000000931357c10 */ /* 0x000fc400087fe4ff */
[----:B0-----:R-:W-:-:S03]  /*0da0*/  IADD3 R54, P0, R46, UR8, RZ ;  /* 0x000000082e367c10 */ /* 0x001fc6000ff1e0ff */
[----:B------:R-:W2:Y:S01]  /*0db0*/  LDG.E R90, desc[UR6][R52.64] ;  /* 0x00000006345a7981 */ /* 0x000ea2000c1e1900 */
[----:B------:R-:W-:-:S03]  /*0dc0*/  IADD3.X R55, R47, UR9, RZ, P0, !PT ;  /* 0x000000092f377c10 */ /* 0x000fc600087fe4ff */
[----:B------:R-:W3:Y:S04]  /*0dd0*/  LDG.E R56, desc[UR6][R52.64+0x80] ;  /* 0x0000800634387981 */ /* 0x000ee8000c1e1900 */
[----:B------:R-:W5:Y:S04]  /*0de0*/  LDG.E R88, desc[UR6][R52.64+0x100] ;  /* 0x0001000634587981 */ /* 0x000f68000c1e1900 */
[----:B------:R-:W5:Y:S04]  /*0df0*/  LDG.E R58, desc[UR6][R52.64+0x180] ;  /* 0x00018006343a7981 */ /* 0x000f68000c1e1900 */
[----:B------:R0:W5:Y:S04]  /*0e00*/  LDG.E R92, desc[UR6][R52.64+0x200] ;  /* 0x00020006345c7981 */ /* 0x000168000c1e1900 */
[----:B------:R-:W5:Y:S01]  /*0e10*/  LDG.E R53, desc[UR6][R54.64] ;  /* 0x0000000636357981 */ /* 0x000f62000c1e1900 */
[----:B0-----:R-:W-:Y:S01]  /*0e20*/  IADD3 R52, P0, R44, UR8, RZ ;  /* 0x000000082c347c10 */ /* 0x001fe2000ff1e0ff */
[----:B------:R-:W-:Y:S01]  /*0e30*/  FADD.FTZ R67, R57, R67 ;  /* 0x0000004339437221 */ /* 0x000fe20000010000 */
[----:B----4-:R-:W-:Y:S01]  /*0e40*/  FADD.FTZ R22, R91, R22 ;  /* 0x000000165b167221 */ /* 0x010fe20000010000 */
[----:B------:R-:W-:Y:S01]  /*0e50*/  FADD.FTZ R30, R89, R30 ;  /* 0x0000001e591e7221 */ /* 0x000fe20000010000 */
[----:B------:R-:W-:Y:S01]  /*0e60*/  FADD.FTZ R60, R59, R60 ;  /* 0x0000003c3b3c7221 */ /* 0x000fe20000010000 */
[----:B------:R-:W4:Y:S04]  /*0e70*/  LDG.E R89, desc[UR6][R54.64+0x80] ;  /* 0x0000800636597981 */ /* 0x000f28000c1e1900 */
[----:B------:R-:W4:Y:S04]  /*0e80*/  LDG.E R59, desc[UR6][R54.64+0x100] ;  /* 0x00010006363b7981 */ /* 0x000f28000c1e1900 */
[----:B------:R-:W4:Y:S04]  /*0e90*/  LDG.E R57, desc[UR6][R54.64+0x180] ;  /* 0x0001800636397981 */ /* 0x000f28000c1e1900 */
[----:B------:R0:W4:Y:S01]  /*0ea0*/  LDG.E R91, desc[UR6][R54.64+0x200] ;  /* 0x00020006365b7981 */ /* 0x000122000c1e1900 */
[----:B--2---:R-:W-:Y:S01]  /*0eb0*/  FADD.FTZ R15, R90, R15 ;  /* 0x0000000f5a0f7221 */ /* 0x004fe20000010000 */
[----:B---3--:R-:W-:Y:S01]  /*0ec0*/  FADD.FTZ R23, R56, R23 ;  /* 0x0000001738177221 */ /* 0x008fe20000010000 */
[----:B-----5:R-:W-:Y:S01]  /*0ed0*/  FADD.FTZ R31, R88, R31 ;  /* 0x0000001f581f7221 */ /* 0x020fe20000010000 */
[----:B------:R-:W-:Y:S01]  /*0ee0*/  FADD.FTZ R61, R58, R61 ;  /* 0x0000003d3a3d7221 */ /* 0x000fe20000010000 */
[----:B------:R-:W-:Y:S01]  /*0ef0*/  FADD.FTZ R16, R53, R16 ;  /* 0x0000001035107221 */ /* 0x000fe20000010000 */
[----:B------:R-:W-:-:S05]  /*0f00*/  IADD3.X R53, R45, UR9, RZ, P0, !PT ;  /* 0x000000092d357c10 */ /* 0x000fca00087fe4ff */
[----:B------:R-:W2:Y:S04]  /*0f10*/  LDG.E R88, desc[UR6][R52.64+0x80] ;  /* 0x0000800634587981 */ /* 0x000ea8000c1e1900 */
[----:B------:R-:W3:Y:S04]  /*0f20*/  LDG.E R58, desc[UR6][R52.64+0x100] ;  /* 0x00010006343a7981 */ /* 0x000ee8000c1e1900 */
[----:B------:R-:W5:Y:S04]  /*0f30*/  LDG.E R56, desc[UR6][R52.64+0x180] ;  /* 0x0001800634387981 */ /* 0x000f68000c1e1900 */
[----:B------:R-:W5:Y:S01]  /*0f40*/  LDG.E R90, desc[UR6][R52.64+0x200] ;  /* 0x00020006345a7981 */ /* 0x000f62000c1e1900 */
[----:B0-----:R-:W-:Y:S01]  /*0f50*/  IADD3 R54, P0, R42, UR8, RZ ;  /* 0x000000082a367c10 */ /* 0x001fe2000ff1e0ff */
[----:B------:R-:W-:-:S02]  /*0f60*/  FADD.FTZ R69, R92, R69 ;  /* 0x000000455c457221 */ /* 0x000fc40000010000 */
[----:B------:R0:W5:Y:S01]  /*0f70*/  LDG.E R92, desc[UR6][R52.64] ;  /* 0x00000006345c7981 */ /* 0x000162000c1e1900 */
[----:B------:R-:W-:Y:S01]  /*0f80*/  IADD3.X R55, R43, UR9, RZ, P0, !PT ;  /* 0x000000092b377c10 */ /* 0x000fe200087fe4ff */
[----:B------:R-:W-:Y:S01]  /*0f90*/  FADD.FTZ R68, R93, R68 ;  /* 0x000000445d447221 */ /* 0x000fe20000010000 */
[----:B----4-:R-:W-:Y:S01]  /*0fa0*/  FADD.FTZ R24, R89, R24 ;  /* 0x0000001859187221 */ /* 0x010fe20000010000 */
[----:B------:R-:W-:Y:S01]  /*0fb0*/  FADD.FTZ R32, R59, R32 ;  /* 0x000000203b207221 */ /* 0x000fe20000010000 */
[----:B------:R-:W-:Y:S01]  /*0fc0*/  FADD.FTZ R62, R57, R62 ;  /* 0x0000003e393e7221 */ /* 0x000fe20000010000 */
[----:B------:R-:W-:Y:S01]  /*0fd0*/  FADD.FTZ R70, R91, R70 ;  /* 0x000000465b467221 */ /* 0x000fe20000010000 */
[----:B------:R-:W4:Y:S01]  /*0fe0*/  LDG.E R93, desc[UR6][R54.64] ;  /* 0x00000006365d7981 */ /* 0x000f22000c1e1900 */
[----:B0-----:R-:W-:-:S03]  /*0ff0*/  IADD3 R52, P0, R40, UR8, RZ ;  /* 0x0000000828347c10 */ /* 0x001fc6000ff1e0ff */
[----:B------:R-:W4:Y:S01]  /*1000*/  LDG.E R57, desc[UR6][R54.64+0x80] ;  /* 0x0000800636397981 */ /* 0x000f22000c1e1900 */
[----:B------:R-:W-:-:S03]  /*1010*/  IADD3.X R53, R41, UR9, RZ, P0, !PT ;  /* 0x0000000929357c10 */ /* 0x000fc600087fe4ff */
[----:B------:R-:W4:Y:S04]  /*1020*/  LDG.E R89, desc[UR6][R54.64+0x100] ;  /* 0x0001000636597981 */ /* 0x000f28000c1e1900 */
[----:B------:R-:W4:Y:S04]  /*1030*/  LDG.E R59, desc[UR6][R54.64+0x180] ;  /* 0x00018006363b7981 */ /* 0x000f28000c1e1900 */
[----:B------:R-:W4:Y:S04]  /*1040*/  LDG.E R91, desc[UR6][R54.64+0x200] ;  /* 0x00020006365b7981 */ /* 0x000f28000c1e1900 */
[----:B------:R-:W4:Y:S01]  /*1050*/  LDG.E R54, desc[UR6][R52.64+0x180] ;  /* 0x0001800634367981 */ /* 0x000f22000c1e1900 */
[----:B--2---:R-:W-:-:S03]  /*1060*/  FADD.FTZ R25, R88, R25 ;  /* 0x0000001958197221 */ /* 0x004fc60000010000 */
[----:B------:R-:W2:Y:S01]  /*1070*/  LDG.E R88, desc[UR6][R52.64+0x100] ;  /* 0x0001000634587981 */ /* 0x000ea2000c1e1900 */
[----:B---3--:R-:W-:-:S03]  /*1080*/  FADD.FTZ R33, R58, R33 ;  /* 0x000000213a217221 */ /* 0x008fc60000010000 */
[----:B------:R-:W3:Y:S01]  /*1090*/  LDG.E R58, desc[UR6][R52.64+0x80] ;  /* 0x00008006343a7981 */ /* 0x000ee2000c1e1900 */
[----:B-----5:R-:W-:-:S03]  /*10a0*/  FADD.FTZ R63, R56, R63 ;  /* 0x0000003f383f7221 */ /* 0x020fc60000010000 */
[----:B------:R-:W5:Y:S01]  /*10b0*/  LDG.E R56, desc[UR6][R52.64] ;  /* 0x0000000634387981 */ /* 0x000f62000c1e1900 */
[----:B------:R-:W-:-:S03]  /*10c0*/  FADD.FTZ R71, R90, R71 ;  /* 0x000000475a477221 */ /* 0x000fc60000010000 */
[----:B------:R-:W5:Y:S01]  /*10d0*/  LDG.E R90, desc[UR6][R52.64+0x200] ;  /* 0x00020006345a7981 */ /* 0x000f62000c1e1900 */
[----:B------:R-:W-:-:S06]  /*10e0*/  UIADD3 UR4, UR4, 0x1, URZ ;  /* 0x0000000104047890 */ /* 0x000fcc000fffe03f */
[----:B------:R-:W-:Y:S01]  /*10f0*/  ISETP.LE.AND P0, PT, R75, UR4, PT ;  /* 0x000000044b007c0c */ /* 0x000fe2000bf03270 */
[----:B------:R-:W-:Y:S01]  /*1100*/  ULEA UR8, UP0, UR10, UR8, 0x2 ;  /* 0x000000080a087291 */ /* 0x000fe2000f80103f */
[----:B------:R-:W-:-:S03]  /*1110*/  FADD.FTZ R17, R92, R17 ;  /* 0x000000115c117221 */ /* 0x000fc60000010000 */
[----:B------:R-:W-:Y:S01]  /*1120*/  UIADD3.X UR9, UR9, UR5, URZ, UP0, !UPT ;  /* 0x0000000509097290 */ /* 0x000fe200087fe43f */
[----:B----4-:R-:W-:Y:S01]  /*1130*/  FADD.FTZ R18, R93, R18 ;  /* 0x000000125d127221 */ /* 0x010fe20000010000 */
[----:B------:R-:W-:Y:S01]  /*1140*/  FADD.FTZ R26, R57, R26 ;  /* 0x0000001a391a7221 */ /* 0x000fe20000010000 */
[----:B------:R-:W-:Y:S01]  /*1150*/  FADD.FTZ R34, R89, R34 ;  /* 0x0000002259227221 */ /* 0x000fe20000010000 */
[----:B------:R-:W-:Y:S01]  /*1160*/  FADD.FTZ R64, R59, R64 ;  /* 0x000000403b407221 */ /* 0x000fe20000010000 */
[----:B------:R-:W-:Y:S01]  /*1170*/  FADD.FTZ R72, R91, R72 ;  /* 0x000000485b487221 */ /* 0x000fe20000010000 */
[----:B------:R-:W-:Y:S01]  /*1180*/  FADD.FTZ R65, R54, R65 ;  /* 0x0000004136417221 */ /* 0x000fe20000010000 */
[----:B--2---:R-:W-:Y:S01]  /*1190*/  FADD.FTZ R35, R88, R35 ;  /* 0x0000002358237221 */ /* 0x004fe20000010000 */
[----:B---3--:R-:W-:Y:S01]  /*11a0*/  FADD.FTZ R27, R58, R27 ;  /* 0x0000001b3a1b7221 */ /* 0x008fe20000010000 */
[----:B-----5:R-:W-:Y:S01]  /*11b0*/  FADD.FTZ R19, R56, R19 ;  /* 0x0000001338137221 */ /* 0x020fe20000010000 */
[----:B------:R-:W-:Y:S01]  /*11c0*/  FADD.FTZ R73, R90, R73 ;  /* 0x000000495a497221 */ /* 0x000fe20000010000 */
[----:B------:R-:W-:Y:S06]  /*11d0*/  @!P0 BRA `(.L_x_510) ;  /* 0xfffffff800108947 */ /* 0x000fec000383ffff */
.L_x_509:
[----:B------:R-:W0:Y:S01]  /*11e0*/  S2UR UR5, SR_CgaCtaId ;  /* 0x00000000000579c3 */ /* 0x000e220000008800 */
[----:B------:R-:W-:Y:S01]  /*11f0*/  LEA.HI R41, R3, R3, RZ, 0x1 ;  /* 0x0000000303297211 */ /* 0x000fe200078f08ff */
[----:B------:R-:W-:Y:S01]  /*1200*/  IMAD.SHL.U32 R38, R0, 0x40, RZ ;  /* 0x0000004000267824 */ /* 0x000fe200078e00ff */
[----:B------:R-:W-:Y:S01]  /*1210*/  SHF.L.U32 R39, R76, 0x6, RZ ;  /* 0x000000064c277819 */ /* 0x000fe200000006ff */
[----:B------:R-:W-:Y:S01]  /*1220*/  ULDC UR8, c[0x0][0x390] ;  /* 0x0000e40000087ab9 */ /* 0x000fe20000000800 */
[----:B------:R-:W-:Y:S01]  /*1230*/  LOP3.LUT R42, R41, 0x1ffffe, RZ, 0xc0, !PT ;  /* 0x001ffffe292a7812 */ /* 0x000fe200078ec0ff */
[----:B------:R-:W-:Y:S01]  /*1240*/  FMUL.FTZ R4, R4, UR8 ;  /* 0x0000000804047c20 */ /* 0x000fe20008410000 */
[----:B------:R-:W-:Y:S01]  /*1250*/  LOP3.LUT R41, R38, 0x1c0, RZ, 0xc0, !PT ;  /* 0x000001c026297812 */ /* 0x000fe200078ec0ff */
[----:B------:R-:W-:Y:S01]  /*1260*/  IMAD.SHL.U32 R38, R78, 0x8, RZ ;  /* 0x000000084e267824 */ /* 0x000fe200078e00ff */
[----:B------:R-:W-:Y:S01]  /*1270*/  SHF.L.U32 R40, R2, 0x3, RZ ;  /* 0x0000000302287819 */ /* 0x000fe200000006ff */
[----:B------:R-:W-:Y:S01]  /*1280*/  FMUL.FTZ R5, R5, UR8 ;  /* 0x0000000805057c20 */ /* 0x000fe20008410000 */
[----:B------:R-:W-:Y:S01]  /*1290*/  LOP3.LUT R39, R39, 0x1c0, RZ, 0xc0, !PT ;  /* 0x000001c027277812 */ /* 0x000fe200078ec0ff */
[----:B------:R-:W-:Y:S01]  /*12a0*/  FMUL.FTZ R6, R6, UR8 ;  /* 0x0000000806067c20 */ /* 0x000fe20008410000 */
[----:B------:R-:W-:Y:S01]  /*12b0*/  IADD3 R42, R3, -R42, RZ ;  /* 0x8000002a032a7210 */ /* 0x000fe20007ffe0ff */
[----:B------:R-:W-:Y:S01]  /*12c0*/  FMUL.FTZ R7, R7, UR8 ;  /* 0x0000000807077c20 */ /* 0x000fe20008410000 */
[----:B------:R-:W-:Y:S01]  /*12d0*/  SHF.R.U32.HI R3, RZ, 0x3, R41 ;  /* 0x00000003ff037819 */ /* 0x000fe20000011629 */
[----:B------:R-:W-:Y:S01]  /*12e0*/  UMOV UR4, 0x400 ;  /* 0x0000040000047882 */ /* 0x000fe20000000000 */
[----:B------:R-:W-:Y:S01]  /*12f0*/  LOP3.LUT R44, R41, 0x38, R38, 0xf8, !PT ;  /* 0x00000038292c7812 */ /* 0x000fe200078ef826 */
[----:B------:R-:W-:Y:S01]  /*1300*/  FMUL.FTZ R12, R12, UR8 ;  /* 0x000000080c0c7c20 */ /* 0x000fe20008410000 */
[----:B------:R-:W-:Y:S01]  /*1310*/  LOP3.LUT R40, R39, 0x18, R40, 0xf8, !PT ;  /* 0x0000001827287812 */ /* 0x000fe200078ef828 */
[----:B------:R-:W-:Y:S01]  /*1320*/  FMUL.FTZ R13, R13, UR8 ;  /* 0x000000080d0d7c20 */ /* 0x000fe20008410000 */
[----:B------:R-:W-:Y:S01]  /*1330*/  SHF.R.U32.HI R39, RZ, 0x3, R39 ;  /* 0x00000003ff277819 */ /* 0x000fe20000011627 */
[----:B------:R-:W-:Y:S01]  /*1340*/  FMUL.FTZ R9, R9, UR8 ;  /* 0x0000000809097c20 */ /* 0x000fe20008410000 */
[----:B------:R-:W-:Y:S01]  /*1350*/  F2FP.F16.F32.PACK_AB R4, R5, R4 ;  /* 0x000000040504723e */ /* 0x000fe200000000ff */
[----:B0-----:R-:W-:Y:S01]  /*1360*/  ULEA UR4, UR5, UR4, 0x18 ;  /* 0x0000000405047291 */ /* 0x001fe2000f8ec03f */
[----:B------:R-:W-:Y:S01]  /*1370*/  LOP3.LUT R41, R44, R3, RZ, 0x3c, !PT ;  /* 0x000000032c297212 */ /* 0x000fe200078e3cff */
[----:B------:R-:W-:Y:S01]  /*1380*/  FMUL.FTZ R14, R14, UR8 ;  /* 0x000000080e0e7c20 */ /* 0x000fe20008410000 */
[----:B------:R-:W-:Y:S01]  /*1390*/  F2FP.F16.F32.PACK_AB R5, R7, R6 ;  /* 0x000000060705723e */ /* 0x000fe200000000ff */
[----:B------:R-:W-:Y:S01]  /*13a0*/  FMUL.FTZ R6, R8, UR8 ;  /* 0x0000000808067c20 */ /* 0x000fe20008410000 */
[----:B------:R-:W-:Y:S01]  /*13b0*/  LEA R42, R42, R77, 0x9 ;  /* 0x0000004d2a2a7211 */ /* 0x000fe200078e48ff */
[----:B------:R-:W-:Y:S01]  /*13c0*/  FMUL.FTZ R7, R10, UR8 ;  /* 0x000000080a077c20 */ /* 0x000fe20008410000 */
[----:B------:R-:W-:Y:S01]  /*13d0*/  LOP3.LUT R3, R40, R39, RZ, 0x3c, !PT ;  /* 0x0000002728037212 */ /* 0x000fe200078e3cff */
[----:B------:R-:W-:Y:S01]  /*13e0*/  FMUL.FTZ R8, R11, UR8 ;  /* 0x000000080b087c20 */ /* 0x000fe20008410000 */
[----:B------:R-:W-:Y:S01]  /*13f0*/  LOP3.LUT P0, RZ, R76, 0x4, RZ, 0xc0, !PT ;  /* 0x000000044cff7812 */ /* 0x000fe2000780c0ff */
[----:B------:R-:W-:Y:S01]  /*1400*/  FMUL.FTZ R15, R15, UR8 ;  /* 0x000000080f0f7c20 */ /* 0x000fe20008410000 */
[----:B------:R-:W-:Y:S01]  /*1410*/  LEA R3, R42, R3, 0x1 ;  /* 0x000000032a037211 */ /* 0x000fe200078e08ff */
[----:B------:R-:W-:Y:S01]  /*1420*/  FMUL.FTZ R10, R16, UR8 ;  /* 0x00000008100a7c20 */ /* 0x000fe20008410000 */
[----:B------:R-:W-:Y:S01]  /*1430*/  F2FP.F16.F32.PACK_AB R7, R8, R7 ;  /* 0x000000070807723e */ /* 0x000fe200000000ff */
[----:B------:R-:W-:Y:S01]  /*1440*/  FMUL.FTZ R17, R17, UR8 ;  /* 0x0000000811117c20 */ /* 0x000fe20008410000 */
[----:B------:R-:W-:Y:S01]  /*1450*/  F2FP.F16.F32.PACK_AB R8, R13, R12 ;  /* 0x0000000c0d08723e */ /* 0x000fe200000000ff */
[----:B------:R-:W-:Y:S01]  /*1460*/  FMUL.FTZ R18, R18, UR8 ;  /* 0x0000000812127c20 */ /* 0x000fe20008410000 */
[----:B------:R-:W-:Y:S01]  /*1470*/  LEA R13, R3, UR4, 0x1 ;  /* 0x00000004030d7c11 */ /* 0x000fe2000f8e08ff */
[----:B------:R-:W-:Y:S01]  /*1480*/  FMUL.FTZ R19, R19, UR8 ;  /* 0x0000000813137c20 */ /* 0x000fe20008410000 */
[----:B------:R-:W-:Y:S01]  /*1490*/  F2FP.F16.F32.PACK_AB R6, R9, R6 ;  /* 0x000000060906723e */ /* 0x000fe200000000ff */
[----:B------:R-:W-:Y:S01]  /*14a0*/  FMUL.FTZ R20, R20, UR8 ;  /* 0x0000000814147c20 */ /* 0x000fe20008410000 */
        /* <DEDUP_REMOVED lines=8> */
[----:B------:R-:W-:Y:S01]  /*1530*/  IADD3 R15, R13, 0x40, RZ ;  /* 0x000000400d0f7810 */ /* 0x000fe20007ffe0ff */
[----:B------:R-:W-:Y:S01]  /*1540*/  FMUL.FTZ R24, R24, UR8 ;  /* 0x0000000818187c20 */ /* 0x000fe20008410000 */
[----:B------:R-:W-:Y:S01]  /*1550*/  FMUL.FTZ R25, R25, UR8 ;  /* 0x0000000819197c20 */ /* 0x000fe20008410000 */
[----:B------:R-:W-:Y:S01]  /*1560*/  FMUL.FTZ R26, R26, UR8 ;  /* 0x000000081a1a7c20 */ /* 0x000fe20008410000 */
[----:B------:R-:W-:Y:S01]  /*1570*/  FMUL.FTZ R27, R27, UR8 ;  /* 0x000000081b1b7c20 */ /* 0x000fe20008410000 */
[----:B------:R-:W-:-:S02]  /*1580*/  @P0 VIADD R15, R13, 0xffffffc0 ;  /* 0xffffffc00d0f0836 */ /* 0x000fc40000000000 */
        /* <DEDUP_REMOVED lines=22> */
[----:B------:R-:W-:Y:S01]  /*16f0*/  STS [R13], R4 ;  /* 0x000000040d007388 */ /* 0x000fe20000000800 */
[----:B------:R-:W-:Y:S01]  /*1700*/  F2FP.F16.F32.PACK_AB R24, R25, R24 ;  /* 0x000000181918723e */ /* 0x000fe200000000ff */
[----:B------:R-:W-:Y:S01]  /*1710*/  FMUL.FTZ R70, R70, UR8 ;  /* 0x0000000846467c20 */ /* 0x000fe20008410000 */
[----:B------:R-:W-:Y:S01]  /*1720*/  F2FP.F16.F32.PACK_AB R26, R27, R26 ;  /* 0x0000001a1b1a723e */ /* 0x000fe200000000ff */
[----:B------:R-:W-:Y:S01]  /*1730*/  STS [R13+0x400], R5 ;  /* 0x000400050d007388 */ /* 0x000fe20000000800 */
[----:B------:R-:W-:Y:S01]  /*1740*/  FMUL.FTZ R71, R71, UR8 ;  /* 0x0000000847477c20 */ /* 0x000fe20008410000 */
[----:B------:R-:W-:Y:S01]  /*1750*/  FMUL.FTZ R72, R72, UR8 ;  /* 0x0000000848487c20 */ /* 0x000fe20008410000 */
[----:B------:R-:W-:Y:S01]  /*1760*/  FMUL.FTZ R73, R73, UR8 ;  /* 0x0000000849497c20 */ /* 0x000fe20008410000 */
[----:B------:R-:W-:Y:S01]  /*1770*/  STS [R15], R8 ;  /* 0x000000080f007388 */ /* 0x000fe20000000800 */
[----:B------:R-:W-:Y:S01]  /*1780*/  F2FP.F16.F32.PACK_AB R32, R33, R32 ;  /* 0x000000202120723e */ /* 0x000fe200000000ff */
[----:B------:R-:W-:Y:S01]  /*1790*/  IMAD R2, R2, 0x200, R41 ;  /* 0x0000020002027824 */ /* 0x000fe200078e0229 */
[----:B------:R-:W-:Y:S01]  /*17a0*/  F2FP.F16.F32.PACK_AB R34, R35, R34 ;  /* 0x000000222322723e */ /* 0x000fe200000000ff */
[----:B------:R-:W-:Y:S01]  /*17b0*/  STS [R15+0x400], R9 ;  /* 0x000400090f007388 */ /* 0x000fe20000000800 */
[----:B------:R-:W-:Y:S01]  /*17c0*/  F2FP.F16.F32.PACK_AB R36, R37, R36 ;  /* 0x000000242524723e */ /* 0x000fe200000000ff */
[----:B------:R-:W-:Y:S01]  /*17d0*/  ULDC.64 UR10, c[0x0][0x448] ;  /* 0x00011200000a7ab9 */ /* 0x000fe20000000a00 */
[----:B------:R-:W-:Y:S01]  /*17e0*/  F2FP.F16.F32.PACK_AB R60, R61, R60 ;  /* 0x0000003c3d3c723e */ /* 0x000fe200000000ff */
[----:B------:R-:W-:Y:S01]  /*17f0*/  STS [R13+0x1000], R6 ;  /* 0x001000060d007388 */ /* 0x000fe20000000800 */
[----:B------:R-:W-:Y:S01]  /*1800*/  F2FP.F16.F32.PACK_AB R66, R67, R66 ;  /* 0x000000424342723e */ /* 0x000fe200000000ff */
[----:B------:R-:W-:Y:S01]  /*1810*/  BSSY B0, `(.L_x_511) ;  /* 0x0000044000007945 */ /* 0x000fe20003800000 */
        /* <DEDUP_REMOVED lines=8> */
[----:B------:R-:W-:Y:S02]  /*18a0*/  SHF.R.S32.HI R12, RZ, 0x1f, R79 ;  /* 0x0000001fff0c7819 */ /* 0x000fe4000001144f */
[----:B------:R-:W-:Y:S01]  /*18b0*/  SHF.R.S32.HI R39, RZ, 0x1f, R38 ;  /* 0x0000001fff277819 */ /* 0x000fe20000011426 */
[----:B------:R-:W-:Y:S01]  /*18c0*/  STS [R13+0x2000], R20 ;  /* 0x002000140d007388 */ /* 0x000fe20000000800 */
[----:B------:R-:W-:Y:S01]  /*18d0*/  SHF.R.S32.HI R29, RZ, 0x1f, R0 ;  /* 0x0000001fff1d7819 */ /* 0x000fe20000011400 */
[----:B------:R-:W-:Y:S01]  /*18e0*/  IMAD R12, R12, UR10, RZ ;  /* 0x0000000a0c0c7c24 */ /* 0x000fe2000f8e02ff */
[----:B------:R-:W-:Y:S01]  /*18f0*/  IADD3 R31, R38, 0x80, RZ ;  /* 0x00000080261f7810 */ /* 0x000fe20007ffe0ff */
[----:B------:R-:W-:Y:S04]  /*1900*/  STS [R13+0x2400], R22 ;  /* 0x002400160d007388 */ /* 0x000fe80000000800 */
[----:B------:R0:W-:Y:S04]  /*1910*/  STS [R15+0x2000], R28 ;  /* 0x0020001c0f007388 */ /* 0x0001e80000000800 */
[----:B------:R1:W-:Y:S04]  /*1920*/  STS [R15+0x2400], R30 ;  /* 0x0024001e0f007388 */ /* 0x0003e80000000800 */
[----:B------:R-:W-:Y:S01]  /*1930*/  STS [R13+0x3000], R24 ;  /* 0x003000180d007388 */ /* 0x000fe20000000800 */
[----:B0-----:R-:W-:Y:S01]  /*1940*/  LEA R28, R2, UR4, 0x1 ;  /* 0x00000004021c7c11 */ /* 0x001fe2000f8e08ff */
[----:B------:R-:W-:-:S02]  /*1950*/  IMAD.WIDE.U32 R2, R79, UR10, R38 ;  /* 0x0000000a4f027c25 */ /* 0x000fc4000f8e0026 */
[----:B------:R-:W-:Y:S01]  /*1960*/  STS [R13+0x3400], R26 ;  /* 0x0034001a0d007388 */ /* 0x000fe20000000800 */
[----:B------:R-:W-:Y:S01]  /*1970*/  ULDC.64 UR4, c[0x0][0x460] ;  /* 0x0001180000047ab9 */ /* 0x000fe20000000a00 */
[----:B-1----:R-:W-:Y:S02]  /*1980*/  VIADD R30, R38, 0x40 ;  /* 0x00000040261e7836 */ /* 0x002fe40000000000 */
[----:B------:R-:W-:Y:S01]  /*1990*/  STS [R15+0x3000], R32 ;  /* 0x003000200f007388 */ /* 0x000fe20000000800 */
[----:B------:R-:W-:Y:S02]  /*19a0*/  IADD3 R82, P0, R82, R2, RZ ;  /* 0x0000000252527210 */ /* 0x000fe40007f1e0ff */
[----:B------:R-:W-:Y:S01]  /*19b0*/  IADD3 R2, R0, 0x20, RZ ;  /* 0x0000002000027810 */ /* 0x000fe20007ffe0ff */
        /* <DEDUP_REMOVED lines=8> */
[----:B------:R1:W-:Y:S01]  /*1a40*/  STS [R15+0x5400], R72 ;  /* 0x005400480f007388 */ /* 0x0003e20000000800 */
[C---:B0-----:R-:W-:Y:S01]  /*1a50*/  IMAD R13, R79.reuse, UR11, R12 ;  /* 0x0000000b4f0d7c24 */ /* 0x041fe2000f8e020c */
[----:B------:R-:W-:Y:S01]  /*1a60*/  IADD3 R79, -R79, R80, RZ ;  /* 0x000000504f4f7210 */ /* 0x000fe20007ffe1ff */
[----:B------:R-:W-:Y:S01]  /*1a70*/  BAR.SYNC.DEFER_BLOCKING 0x0 ;  /* 0x0000000000007b1d */ /* 0x000fe20000010000 */
[----:B------:R-:W-:-:S02]  /*1a80*/  SHF.R.S32.HI R12, RZ, 0x1f, R74 ;  /* 0x0000001fff0c7819 */ /* 0x000fc4000001144a */
[----:B------:R-:W-:Y:S02]  /*1a90*/  ISETP.GE.AND P1, PT, R0, R79, PT ;  /* 0x0000004f0000720c */ /* 0x000fe40003f26270 */
[----:B------:R-:W-:Y:S01]  /*1aa0*/  IADD3.X R83, R81, R3, R13, P0, !PT ;  /* 0x0000000351537210 */ /* 0x000fe200007fe40d */
[----:B------:R-:W-:Y:S01]  /*1ab0*/  IMAD R3, R12, UR4, RZ ;  /* 0x000000040c037c24 */ /* 0x000fe2000f8e02ff */
[----:B------:R-:W-:-:S03]  /*1ac0*/  ISETP.GE.AND P0, PT, R2, R79, PT ;  /* 0x0000004f0200720c */ /* 0x000fc60003f06270 */
[C---:B------:R-:W-:Y:S02]  /*1ad0*/  IMAD R3, R74.reuse, UR5, R3 ;  /* 0x000000054a037c24 */ /* 0x040fe4000f8e0203 */
[----:B------:R-:W-:-:S05]  /*1ae0*/  IMAD.WIDE.U32 R82, R74, UR4, R82 ;  /* 0x000000044a527c25 */ /* 0x000fca000f8e0052 */
[----:B------:R-:W-:Y:S01]  /*1af0*/  IADD3 R25, R83, R3, RZ ;  /* 0x0000000353197210 */ /* 0x000fe20007ffe0ff */
[----:B------:R1:W0:Y:S04]  /*1b00*/  LDS.128 R4, [R28+0x1000] ;  /* 0x001000001c047984 */ /* 0x0002280000000c00 */
[----:B------:R1:W2:Y:S01]  /*1b10*/  LDS.128 R8, [R28+0x3000] ;  /* 0x003000001c087984 */ /* 0x0002a20000000c00 */
[----:B------:R-:W-:Y:S05]  /*1b20*/  @P1 BRA `(.L_x_512) ;  /* 0x0000000000481947 */ /* 0x000fea0003800000 */
[----:B------:R-:W-:Y:S01]  /*1b30*/  ULDC UR4, c[0x0][0x2d0] ;  /* 0x0000b40000047ab9 */ /* 0x000fe20000000800 */
[----:B-1----:R-:W1:Y:S01]  /*1b40*/  LDS.128 R12, [R28+0x2000] ;  /* 0x002000001c0c7984 */ /* 0x002e620000000c00 */
[----:B------:R-:W-:Y:S01]  /*1b50*/  ISETP.GE.AND P1, PT, R38, UR4, PT ;  /* 0x0000000426007c0c */ /* 0x000fe2000bf26270 */
[----:B------:R-:W-:Y:S01]  /*1b60*/  IMAD R27, R29, UR10, RZ ;  /* 0x0000000a1d1b7c24 */ /* 0x000fe2000f8e02ff */
[----:B------:R-:W-:Y:S01]  /*1b70*/  ISETP.GE.AND P2, PT, R30, UR4, PT ;  /* 0x000000041e007c0c */ /* 0x000fe2000bf46270 */
[----:B------:R-:W3:Y:S01]  /*1b80*/  LDS.128 R16, [R28+0x4000] ;  /* 0x004000001c107984 */ /* 0x000ee20000000c00 */
[----:B------:R-:W-:Y:S01]  /*1b90*/  IMAD.MOV.U32 R24, RZ, RZ, R82 ;  /* 0x000000ffff187224 */ /* 0x000fe200078e0052 */
[----:B------:R-:W-:Y:S01]  /*1ba0*/  ISETP.GE.AND P3, PT, R31, UR4, PT ;  /* 0x000000041f007c0c */ /* 0x000fe2000bf66270 */
[C---:B------:R-:W-:Y:S01]  /*1bb0*/  IMAD R27, R0.reuse, UR11, R27 ;  /* 0x0000000b001b7c24 */ /* 0x040fe2000f8e021b */
[----:B------:R-:W-:Y:S01]  /*1bc0*/  ULDC.64 UR8, c[0x0][0x3e8] ;  /* 0x0000fa0000087ab9 */ /* 0x000fe20000000a00 */
[----:B------:R-:W-:-:S05]  /*1bd0*/  IMAD.WIDE.U32 R2, R0, UR10, R24 ;  /* 0x0000000a00027c25 */ /* 0x000fca000f8e0018 */
[----:B------:R-:W4:Y:S01]  /*1be0*/  @!P1 LDS.128 R20, [R28] ;  /* 0x000000001c149984 */ /* 0x000f220000000c00 */
[----:B------:R-:W-:Y:S02]  /*1bf0*/  IADD3 R3, R3, R27, RZ ;  /* 0x0000001b03037210 */ /* 0x000fe40007ffe0ff */
[----:B------:R-:W-:-:S04]  /*1c00*/  LEA R26, P4, R2, UR8, 0x1 ;  /* 0x00000008021a7c11 */ /* 0x000fc8000f8808ff */
[----:B------:R-:W-:-:S05]  /*1c10*/  LEA.HI.X R27, R2, UR9, R3, 0x1, P4 ;  /* 0x00000009021b7c11 */ /* 0x000fca000a0f0c03 */
[----:B-1----:R1:W-:Y:S04]  /*1c20*/  @!P2 STG.E.128 desc[UR6][R26.64+0x80], R12 ;  /* 0x0000800c1a00a986 */ /* 0x0023e8000c101d06 */
[----:B---3--:R1:W-:Y:S04]  /*1c30*/  @!P3 STG.E.128 desc[UR6][R26.64+0x100], R16 ;  /* 0x000100101a00b986 */ /* 0x0083e8000c101d06 */
[----:B----4-:R1:W-:Y:S02]  /*1c40*/  @!P1 STG.E.128 desc[UR6][R26.64], R20 ;  /* 0x000000141a009986 */ /* 0x0103e4000c101d06 */
.L_x_512:
[----:B------:R-:W-:Y:S05]  /*1c50*/  BSYNC B0 ;  /* 0x0000000000007941 */ /* 0x000fea0003800000 */
.L_x_511:
[----:B-1----:R1:W3:Y:S01]  /*1c60*/  LDS.128 R12, [R28+0x5000] ;  /* 0x005000001c0c7984 */ /* 0x0022e20000000c00 */
[----:B------:R-:W-:Y:S05]  /*1c70*/  @P0 EXIT ;  /* 0x000000000000094d */ /* 0x000fea0003800000 */
[----:B------:R-:W-:Y:S01]  /*1c80*/  IADD3 R17, P0, R0, 0x20, RZ ;  /* 0x0000002000117810 */ /* 0x000fe20007f1e0ff */
[----:B------:R-:W-:Y:S01]  /*1c90*/  IMAD.MOV.U32 R2, RZ, RZ, R82 ;  /* 0x000000ffff027224 */ /* 0x000fe200078e0052 */
[----:B------:R-:W-:Y:S01]  /*1ca0*/  MOV R3, R25 ;  /* 0x0000001900037202 */ /* 0x000fe20000000f00 */
[----:B------:R-:W-:Y:S01]  /*1cb0*/  ULDC.64 UR8, c[0x0][0x3e8] ;  /* 0x0000fa0000087ab9 */ /* 0x000fe20000000a00 */
[----:B------:R-:W-:Y:S01]  /*1cc0*/  IADD3.X R0, RZ, R29, RZ, P0, !PT ;  /* 0x0000001dff007210 */ /* 0x000fe200007fe4ff */
[----:B------:R-:W-:Y:S01]  /*1cd0*/  ULDC UR4, c[0x0][0x2d0] ;  /* 0x0000b40000047ab9 */ /* 0x000fe20000000800 */
[----:B------:R-:W-:Y:S01]  /*1ce0*/  IMAD.WIDE.U32 R2, R17, UR10, R2 ;  /* 0x0000000a11027c25 */ /* 0x000fe2000f8e0002 */
[----:B------:R-:W-:Y:S02]  /*1cf0*/  ISETP.GE.AND P1, PT, R38, UR4, PT ;  /* 0x0000000426007c0c */ /* 0x000fe4000bf26270 */
[----:B------:R-:W-:Y:S01]  /*1d00*/  ISETP.GE.AND P2, PT, R30, UR4, PT ;  /* 0x000000041e007c0c */ /* 0x000fe2000bf46270 */
[----:B------:R-:W-:Y:S01]  /*1d10*/  IMAD R0, R0, UR10, RZ ;  /* 0x0000000a00007c24 */ /* 0x000fe2000f8e02ff */
[----:B------:R-:W-:-:S03]  /*1d20*/  LEA R16, P0, R2, UR8, 0x1 ;  /* 0x0000000802107c11 */ /* 0x000fc6000f8008ff */
[----:B------:R-:W-:-:S05]  /*1d30*/  IMAD R17, R17, UR11, R0 ;  /* 0x0000000b11117c24 */ /* 0x000fca000f8e0200 */
[----:B------:R-:W-:-:S04]  /*1d40*/  IADD3 R3, R3, R17, RZ ;  /* 0x0000001103037210 */ /* 0x000fc80007ffe0ff */
[----:B------:R-:W-:Y:S02]  /*1d50*/  LEA.HI.X R17, R2, UR9, R3, 0x1, P0 ;  /* 0x0000000902117c11 */ /* 0x000fe400080f0c03 */
[----:B------:R-:W-:-:S03]  /*1d60*/  ISETP.GE.AND P0, PT, R31, UR4, PT ;  /* 0x000000041f007c0c */ /* 0x000fc6000bf06270 */
[----:B0-----:R0:W-:Y:S04]  /*1d70*/  @!P1 STG.E.128 desc[UR6][R16.64], R4 ;  /* 0x0000000410009986 */ /* 0x0011e8000c101d06 */
[----:B--2---:R0:W-:Y:S06]  /*1d80*/  @!P2 STG.E.128 desc[UR6][R16.64+0x80], R8 ;  /* 0x000080081000a986 */ /* 0x0041ec000c101d06 */
[----:B------:R-:W-:Y:S05]  /*1d90*/  @P0 EXIT ;  /* 0x000000000000094d */ /* 0x000fea0003800000 */
[----:B---3--:R-:W-:Y:S01]  /*1da0*/  STG.E.128 desc[UR6][R16.64+0x100], R12 ;  /* 0x0001000c10007986 */ /* 0x008fe2000c101d06 */
[----:B------:R-:W-:Y:S05]  /*1db0*/  EXIT ;  /* 0x000000000000794d */ /* 0x000fea0003800000 */
.L_x_513:
        /* <DEDUP_REMOVED lines=12> */
.L_x_1594:


//--------------------- .text._ZN5flash44flash_bwd_dq_dk_dv_loop_seqk_parallel_kernelI23Flash_bwd_kernel_traitsILi192ELi64ELi64ELi8ELi4ELi2ELi2ELb1ELb1EN7cutlass6half_tE19Flash_kernel_traitsILi192ELi64ELi64ELi8ES3_EELb1ELb0ELb0ELb0ELb0ELb0ELb0EEEvNS_16Flash_bwd_paramsE --------------------------
	.section	.text._ZN5flash44flash_bwd_dq_dk_dv_loop_seqk_parallel_kernelI23Flash_bwd_kernel_traitsILi192ELi64ELi64ELi8ELi4ELi2ELi2ELb1ELb1EN7cutlass6half_tE19Flash_kernel_traitsILi192ELi64ELi64ELi8ES3_EELb1ELb0ELb0ELb0ELb0ELb0ELb0EEEvNS_16Flash_bwd_paramsE,"ax",@progbits
	.align	128
        .global         _ZN5flash44flash_bwd_dq_dk_dv_loop_seqk_parallel_kernelI23Flash_bwd_kernel_traitsILi192ELi64ELi64ELi8ELi4ELi2ELi2ELb1ELb1EN7cutlass6half_tE19Flash_kernel_traitsILi192ELi64ELi64ELi8ES3_EELb1ELb0ELb0ELb0ELb0ELb0ELb0EEEvNS_16Flash_bwd_paramsE
        .type           _ZN5flash44flash_bwd_dq_dk_dv_loop_seqk_parallel_kernelI23Flash_bwd_kernel_traitsILi192ELi64ELi64ELi8ELi4ELi2ELi2ELb1ELb1EN7cutlass6half_tE19Flash_kernel_traitsILi192ELi64ELi64ELi8ES3_EELb1ELb0ELb0ELb0ELb0ELb0ELb0EEEvNS_16Flash_bwd_paramsE,@function
        .size           _ZN5flash44flash_bwd_dq_dk_dv_loop_seqk_parallel_kernelI23Flash_bwd_kernel_traitsILi192ELi64ELi64ELi8ELi4ELi2ELi2ELb1ELb1EN7cutlass6half_tE19Flash_kernel_traitsILi192ELi64ELi64ELi8ES3_EELb1ELb0ELb0ELb0ELb0ELb0ELb0EEEvNS_16Flash_bwd_paramsE,(.L_x_1595 - _ZN5flash44flash_bwd_dq_dk_dv_loop_seqk_parallel_kernelI23Flash_bwd_kernel_traitsILi192ELi64ELi64ELi8ELi4ELi2ELi2ELb1ELb1EN7cutlass6half_tE19Flash_kernel_traitsILi192ELi64ELi64ELi8ES3_EELb1ELb0ELb0ELb0ELb0ELb0ELb0EEEvNS_16Flash_bwd_paramsE)
        .other          _ZN5flash44flash_bwd_dq_dk_dv_loop_seqk_parallel_kernelI23Flash_bwd_kernel_traitsILi192ELi64ELi64ELi8ELi4ELi2ELi2ELb1ELb1EN7cutlass6half_tE19Flash_kernel_traitsILi192ELi64ELi64ELi8ES3_EELb1ELb0ELb0ELb0ELb0ELb0ELb0EEEvNS_16Flash_bwd_paramsE,@"STO_CUDA_ENTRY STV_DEFAULT"
_ZN5flash44flash_bwd_dq_dk_dv_loop_seqk_parallel_kernelI23Flash_bwd_kernel_traitsILi192ELi64ELi64ELi8ELi4ELi2ELi2ELb1ELb1EN7cutlass6half_tE19Flash_kernel_traitsILi192ELi64ELi64ELi8ES3_EELb1ELb0ELb0ELb0ELb0ELb0ELb0EEEvNS_16Flash_bwd_paramsE:
.text._ZN5flash44flash_bwd_dq_dk_dv_loop_seqk_parallel_kernelI23Flash_bwd_kernel_traitsILi192ELi64ELi64ELi8ELi4ELi2ELi2ELb1ELb1EN7cutlass6half_tE19Flash_kernel_traitsILi192ELi64ELi64ELi8ES3_EELb1ELb0ELb0ELb0ELb0ELb0ELb0EEEvNS_16Flash_bwd_paramsE:
        /* <DEDUP_REMOVED lines=13> */
[----:B------:R-:W-:-:S07]  /*00d0*/  UMOV UR5, 0x400 ;  /* 0x0000040000057882 */ /* 0x000fce0000000000 */
[----:B------:R-:W3:Y:S08]  /*00e0*/  S2UR UR54, SR_CTAID.Z ;  /* 0x00000000003679c3 */ /* 0x000ef00000002700 */
[----:B------:R-:W4:Y:S01]  /*00f0*/  S2UR UR46, SR_CTAID.Y ;  /* 0x00000000002e79c3 */ /* 0x000f220000002600 */
[----:B--2---:R-:W-:Y:S01]  /*0100*/  ULEA UR4, UR4, UR5, 0x18 ;  /* 0x0000000504047291 */ /* 0x004fe2000f8ec03f */
[----:B-1----:R-:W-:Y:S01]  /*0110*/  SHF.R.S32.HI R2, RZ, 0x1f, R8 ;  /* 0x0000001fff027819 */ /* 0x002fe20000011408 */
[----:B---3--:R-:W-:-:S02]  /*0120*/  USHF.R.S32.HI UR6, URZ, 0x1f, UR54 ;  /* 0x0000001f3f067899 */ /* 0x008fc40008011436 */
[----:B------:R-:W-:Y:S01]  /*0130*/  USHF.R.S32.HI UR61, URZ, 0x1f, UR54 ;  /* 0x0000001f3f3d7899 */ /* 0x000fe20008011436 */
[CC--:B------:R-:W-:Y:S02]  /*0140*/  LEA.HI R0, R2.reuse, R8.reuse, RZ, 0x5 ;  /* 0x0000000802007211 */ /* 0x0c0fe400078f28ff */
[CC--:B------:R-:W-:Y:S02]  /*0150*/  LEA.HI R12, R2.reuse, R8.reuse, RZ, 0x3 ;  /* 0x00000008020c7211 */ /* 0x0c0fe400078f18ff */
[CC--:B------:R-:W-:Y:S01]  /*0160*/  LEA.HI R3, R2.reuse, R8.reuse, RZ, 0x4 ;  /* 0x0000000802037211 */ /* 0x0c0fe200078f20ff */
[----:B----4-:R-:W-:Y:S01]  /*0170*/  USHF.L.U32 UR5, UR46, 0x7, URZ ;  /* 0x000000072e057899 */ /* 0x010fe2000800063f */
        /* <DEDUP_REMOVED lines=16> */
[----:B------:R-:W-:Y:S02]  /*0280*/  SHF.R.S32.HI R6, RZ, 0x4, R3 ;  /* 0x00000004ff067819 */ /* 0x000fe40000011403 */
[-C--:B------:R-:W-:Y:S02]  /*0290*/  LEA.HI R2, R7, R4.reuse, RZ, 0x2 ;  /* 0x0000000407027211 */ /* 0x080fe400078f10ff */
[----:B------:R-:W-:Y:S02]  /*02a0*/  SHF.R.S32.HI R13, RZ, 0x3, R12 ;  /* 0x00000003ff0d7819 */ /* 0x000fe4000001140c */
[----:B------:R-:W-:Y:S02]  /*02b0*/  LEA.HI R0, R0, R4, RZ, 0x1 ;  /* 0x0000000400007211 */ /* 0x000fe400078f08ff */
[----:B------:R-:W-:Y:S01]  /*02c0*/  LEA.HI R3, R3, R6, RZ, 0x1 ;  /* 0x0000000603037211 */ /* 0x000fe200078f08ff */
[----:B------:R-:W-:Y:S01]  /*02d0*/  IMAD.SHL.U32 R13, R13, 0x40, RZ ;  /* 0x000000400d0d7824 */ /* 0x000fe200078e00ff */
[----:B------:R-:W-:-:S02]  /*02e0*/  LOP3.LUT R7, R2, 0xfffffffc, RZ, 0xc0, !PT ;  /* 0xfffffffc02077812 */ /* 0x000fc400078ec0ff */
[----:B------:R-:W-:Y:S02]  /*02f0*/  LOP3.LUT R0, R0, 0xfffffffe, RZ, 0xc0, !PT ;  /* 0xfffffffe00007812 */ /* 0x000fe400078ec0ff */
[----:B------:R-:W-:Y:S01]  /*0300*/  LEA.HI R2, R8, R9, RZ, 0x3 ;  /* 0x0000000908027211 */ /* 0x000fe200078f18ff */
[C---:B------:R-:W-:Y:S01]  /*0310*/  IMAD.IADD R20, R4.reuse, 0x1, -R7 ;  /* 0x0000000104147824 */ /* 0x040fe200078e0a07 */
[----:B------:R-:W-:Y:S01]  /*0320*/  LOP3.LUT R3, R3, 0xfffffffe, RZ, 0xc0, !PT ;  /* 0xfffffffe03037812 */ /* 0x000fe200078ec0ff */
[----:B------:R-:W-:Y:S01]  /*0330*/  IMAD.IADD R15, R4, 0x1, -R0 ;  /* 0x00000001040f7824 */ /* 0x000fe200078e0a00 */
[----:B------:R-:W-:Y:S02]  /*0340*/  LOP3.LUT R2, R2, 0xfffffff8, RZ, 0xc0, !PT ;  /* 0xfffffff802027812 */ /* 0x000fe400078ec0ff */
[----:B------:R-:W-:Y:S01]  /*0350*/  LOP3.LUT R0, R13, 0x1c0, RZ, 0xc0, !PT ;  /* 0x000001c00d007812 */ /* 0x000fe200078ec0ff */
[----:B------:R-:W-:Y:S01]  /*0360*/  IMAD.IADD R14, R6, 0x1, -R3 ;  /* 0x00000001060e7824 */ /* 0x000fe200078e0a03 */
[----:B------:R-:W-:Y:S01]  /*0370*/  SHF.R.S32.HI R4, RZ, 0x1f, R11 ;  /* 0x0000001fff047819 */ /* 0x000fe2000001140b */
[----:B------:R-:W-:Y:S01]  /*0380*/  IMAD.IADD R6, R9, 0x1, -R2 ;  /* 0x0000000109067824 */ /* 0x000fe200078e0a02 */
[----:B------:R-:W-:Y:S01]  /*0390*/  LOP3.LUT R3, R0, 0x38, R22, 0xf8, !PT ;  /* 0x0000003800037812 */ /* 0x000fe200078ef816 */
[----:B------:R-:W-:Y:S01]  /*03a0*/  IMAD.SHL.U32 R9, R14, 0x200, RZ ;  /* 0x000002000e097824 */ /* 0x000fe200078e00ff */
[----:B------:R-:W-:Y:S01]  /*03b0*/  SHF.R.U32.HI R2, RZ, 0x3, R0 ;  /* 0x00000003ff027819 */ /* 0x000fe20000011600 */
[----:B------:R-:W-:Y:S01]  /*03c0*/  IMAD.SHL.U32 R0, R5, 0x40, RZ ;  /* 0x0000004005007824 */ /* 0x000fe200078e00ff */
[----:B------:R-:W-:Y:S01]  /*03d0*/  LEA.HI R18, R4, R11, RZ, 0x2 ;  /* 0x0000000b04127211 */ /* 0x000fe200078f10ff */
[----:B------:R-:W-:Y:S01]  /*03e0*/  STL [R1+0x88], R20 ;  /* 0x0000881401007387 */ /* 0x000fe20000100800 */
[----:B------:R-:W-:Y:S01]  /*03f0*/  LOP3.LUT R11, R3, R2, RZ, 0x3c, !PT ;  /* 0x00000002030b7212 */ /* 0x000fe200078e3cff */
[----:B------:R-:W-:Y:S01]  /*0400*/  IMAD.SHL.U32 R2, R15, 0x10, RZ ;  /* 0x000000100f027824 */ /* 0x000fe200078e00ff */
[----:B------:R-:W-:Y:S01]  /*0410*/  SHF.R.S32.HI R3, RZ, 0x1f, R10 ;  /* 0x0000001fff037819 */ /* 0x000fe2000001140a */
[----:B------:R-:W-:Y:S01]  /*0420*/  STL [R1+0x48], R22 ;  /* 0x0000481601007387 */ /* 0x000fe20000100800 */
[----:B------:R-:W-:-:S02]  /*0430*/  LOP3.LUT R0, R0, 0x1c0, RZ, 0xc0, !PT ;  /* 0x000001c000007812 */ /* 0x000fc400078ec0ff */
[----:B------:R-:W-:Y:S02]  /*0440*/  LEA.HI R13, R3, R10, RZ, 0x3 ;  /* 0x0000000a030d7211 */ /* 0x000fe400078f18ff */
[----:B------:R-:W-:Y:S02]  /*0450*/  SHF.R.S32.HI R21, RZ, 0x7, R16 ;  /* 0x00000007ff157819 */ /* 0x000fe40000011410 */
[C---:B------:R-:W-:Y:S02]  /*0460*/  LOP3.LUT R3, R0.reuse, 0x8, R12, 0xf8, !PT ;  /* 0x0000000800037812 */ /* 0x040fe400078ef80c */
[----:B------:R-:W-:Y:S02]  /*0470*/  SHF.R.U32.HI R8, RZ, 0x3, R0 ;  /* 0x00000003ff087819 */ /* 0x000fe40000011600 */
[----:B------:R-:W-:Y:S01]  /*0480*/  LOP3.LUT R7, R0, 0x10, R2, 0xf8, !PT ;  /* 0x0000001000077812 */ /* 0x000fe200078ef802 */
[----:B------:R-:W-:Y:S01]  /*0490*/  IMAD R2, R21, 0x800, R9 ;  /* 0x0000080015027824 */ /* 0x000fe200078e0209 */
[----:B------:R-:W-:Y:S01]  /*04a0*/  LOP3.LUT R0, R3, R8, RZ, 0x3c, !PT ;  /* 0x0000000803007212 */ /* 0x000fe200078e3cff */
[----:B------:R-:W-:Y:S01]  /*04b0*/  IMAD.SHL.U32 R21, R21, 0x20, RZ ;  /* 0x0000002015157824 */ /* 0x000fe200078e00ff */
[----:B------:R-:W-:-:S02]  /*04c0*/  LOP3.LUT R4, R6, 0x1, RZ, 0xc0, !PT ;  /* 0x0000000106047812 */ /* 0x000fc400078ec0ff */
[C---:B------:R-:W-:Y:S01]  /*04d0*/  LOP3.LUT P4, RZ, R5.reuse, 0x4, RZ, 0xc0, !PT ;  /* 0x0000000405ff7812 */ /* 0x040fe2000788c0ff */
[----:B------:R-:W-:Y:S01]  /*04e0*/  IMAD.IADD R0, R2, 0x1, R0 ;  /* 0x0000000102007824 */ /* 0x000fe200078e0200 */
[----:B------:R-:W-:Y:S01]  /*04f0*/  SHF.R.S32.HI R2, RZ, 0x6, R17 ;  /* 0x00000006ff027819 */ /* 0x000fe20000011411 */
[----:B------:R-:W-:Y:S01]  /*0500*/  VIADD R17, R22, 0x40 ;  /* 0x0000004016117836 */ /* 0x000fe20000000000 */
[----:B------:R-:W-:Y:S01]  /*0510*/  ISETP.NE.U32.AND P0, PT, R4, 0x1, PT ;  /* 0x000000010400780c */ /* 0x000fe20003f05070 */
[----:B------:R-:W-:Y:S01]  /*0520*/  IMAD.SHL.U32 R4, R6, 0x40, RZ ;  /* 0x0000004006047824 */ /* 0x000fe200078e00ff */
[----:B------:R-:W-:Y:S01]  /*0530*/  LOP3.LUT P3, RZ, R5, 0x2, RZ, 0xc0, !PT ;  /* 0x0000000205ff7812 */ /* 0x000fe2000786c0ff */
[C---:B------:R-:W-:Y:S01]  /*0540*/  IMAD.SHL.U32 R3, R2.reuse, 0x8, RZ ;  /* 0x0000000802037824 */ /* 0x040fe200078e00ff */
[----:B------:R-:W-:Y:S01]  /*0550*/  LOP3.LUT R5, R13, 0xfffffff8, RZ, 0xc0, !PT ;  /* 0xfffffff80d057812 */ /* 0x000fe200078ec0ff */
[----:B------:R-:W-:Y:S01]  /*0560*/  IMAD R16, R2, 0x200, R11 ;  /* 0x0000020002107824 */ /* 0x000fe200078e020b */
[----:B------:R-:W-:Y:S01]  /*0570*/  LOP3.LUT R2, R4, 0x1c0, RZ, 0xc0, !PT ;  /* 0x000001c004027812 */ /* 0x000fe200078ec0ff */
[----:B------:R-:W-:Y:S01]  /*0580*/  STL [R1+0x8c], R21 ;  /* 0x00008c1501007387 */ /* 0x000fe20000100800 */
[----:B------:R-:W-:Y:S01]  /*0590*/  R2P PR, R6, 0x6 ;  /* 0x0000000606007804 */ /* 0x000fe20000000000 */
[----:B------:R-:W-:Y:S01]  /*05a0*/  IMAD.SHL.U32 R6, R14, 0x20, RZ ;  /* 0x000000200e067824 */ /* 0x000fe200078e00ff */
[----:B------:R-:W-:Y:S01]  /*05b0*/  LOP3.LUT R3, R3, 0x18, RZ, 0xc0, !PT ;  /* 0x0000001803037812 */ /* 0x000fe200078ec0ff */
[----:B------:R-:W-:Y:S01]  /*05c0*/  IMAD.IADD R5, R10, 0x1, -R5 ;  /* 0x000000010a057824 */ /* 0x000fe200078e0a05 */
[----:B------:R-:W-:Y:S01]  /*05d0*/  SHF.R.U32.HI R4, RZ, 0x3, R2 ;  /* 0x00000003ff047819 */ /* 0x000fe20000011602 */
[----:B------:R-:W-:Y:S01]  /*05e0*/  STL [R1+0x68], R17 ;  /* 0x0000681101007387 */ /* 0x000fe20000100800 */
[----:B------:R-:W-:-:S02]  /*05f0*/  LOP3.LUT R12, R7, 0x8, R12, 0xf8, !PT ;  /* 0x00000008070c7812 */ /* 0x000fc400078ef80c */
        /* <DEDUP_REMOVED lines=8> */
[----:B------:R-:W-:Y:S01]  /*0680*/  LOP3.LUT P5, RZ, R5, 0x2, RZ, 0xc0, !PT ;  /* 0x0000000205ff7812 */ /* 0x000fe200078ac0ff */
[----:B------:R-:W-:Y:S01]  /*0690*/  IMAD R5, R20, 0x400, R2 ;  /* 0x0000040014057824 */ /* 0x000fe200078e0202 */
[----:B------:R-:W-:Y:S01]  /*06a0*/  LOP3.LUT R2, R9, R12, R8, 0xf6, !PT ;  /* 0x0000000c09027212 */ /* 0x000fe200078ef608 */
[----:B------:R-:W-:Y:S01]  /*06b0*/  IMAD.IADD R11, R4, 0x1, R6 ;  /* 0x00000001040b7824 */ /* 0x000fe200078e0206 */
[----:B------:R-:W-:Y:S01]  /*06c0*/  LOP3.LUT R3, R3, 0x1c0, RZ, 0xc0, !PT ;  /* 0x000001c003037812 */ /* 0x000fe200078ec0ff */
[----:B------:R-:W-:Y:S01]  /*06d0*/  IMAD.IADD R12, R5, 0x1, R7 ;  /* 0x00000001050c7824 */ /* 0x000fe200078e0207 */
[----:B------:R-:W-:Y:S01]  /*06e0*/  LEA R2, R2, UR4, 0x1 ;  /* 0x0000000402027c11 */ /* 0x000fe2000f8e08ff */
[----:B------:R-:W-:Y:S01]  /*06f0*/  IMAD.SHL.U32 R5, R14, 0x8, RZ ;  /* 0x000000080e057824 */ /* 0x000fe200078e00ff */
[----:B------:R-:W-:Y:S01]  /*0700*/  SHF.R.U32.HI R4, RZ, 0x3, R3 ;  /* 0x00000003ff047819 */ /* 0x000fe20000011603 */
[----:B------:R-:W-:-:S02]  /*0710*/  IMAD.SHL.U32 R8, R13, 0x40, RZ ;  /* 0x000000400d087824 */ /* 0x000fc400078e00ff */
[----:B------:R-:W-:Y:S01]  /*0720*/  IMAD.MOV.U32 R6, RZ, RZ, 0x20 ;  /* 0x00000020ff067424 */ /* 0x000fe200078e00ff */
[----:B------:R-:W-:Y:S01]  /*0730*/  LOP3.LUT R5, R3, 0x8, R5, 0xf8, !PT ;  /* 0x0000000803057812 */ /* 0x000fe200078ef805 */
[----:B------:R-:W-:Y:S01]  /*0740*/  IMAD.MOV.U32 R13, RZ, RZ, 0x40 ;  /* 0x00000040ff0d7424 */ /* 0x000fe200078e00ff */
[----:B------:R-:W-:Y:S01]  /*0750*/  LOP3.LUT R3, R4, R10, R3, 0x1e, !PT ;  /* 0x0000000a04037212 */ /* 0x000fe200078e1e03 */
[----:B------:R-:W-:Y:S01]  /*0760*/  IMAD.MOV.U32 R10, RZ, RZ, -0x10 ;  /* 0xfffffff0ff0a7424 */ /* 0x000fe200078e00ff */
[----:B------:R-:W-:Y:S01]  /*0770*/  LOP3.LUT R4, R5, R4, RZ, 0x3c, !PT ;  /* 0x0000000405047212 */ /* 0x000fe200078e3cff */
[----:B------:R-:W-:Y:S01]  /*0780*/  IMAD.U32 R5, RZ, RZ, UR6 ;  /* 0x00000006ff057e24 */ /* 0x000fe2000f8e00ff */
[----:B------:R-:W-:Y:S01]  /*0790*/  LOP3.LUT R8, R8, 0xfffffe00, RZ, 0xc0, !PT ;  /* 0xfffffe0008087812 */ /* 0x000fe200078ec0ff */
[----:B------:R-:W-:Y:S01]  /*07a0*/  IMAD.U32 R5, RZ, RZ, UR5 ;  /* 0x00000005ff057e24 */ /* 0x000fe2000f8e00ff */
[----:B------:R-:W-:Y:S01]  /*07b0*/  SHF.R.S32.HI R5, RZ, 0x2, R18 ;  /* 0x00000002ff057819 */ /* 0x000fe20000011412 */
[----:B------:R-:W-:Y:S01]  /*07c0*/  USHF.R.S32.HI UR5, URZ, 0x1f, UR46 ;  /* 0x0000001f3f057899 */ /* 0x000fe2000801142e */
[----:B------:R-:W-:Y:S01]  /*07d0*/  SEL R10, R10, 0x10, !P0 ;  /* 0x000000100a0a7807 */ /* 0x000fe20004000000 */
[----:B------:R-:W-:-:S02]  /*07e0*/  IMAD R9, R15, 0x400, R8 ;  /* 0x000004000f097824 */ /* 0x000fc400078e0208 */
[----:B------:R-:W-:Y:S02]  /*07f0*/  VIADD R15, R22, 0x80 ;  /* 0x00000080160f7836 */ /* 0x000fe40000000000 */
[C---:B------:R-:W-:Y:S01]  /*0800*/  IMAD R7, R20.reuse, 0x400, R8 ;  /* 0x0000040014077824 */ /* 0x040fe200078e0208 */
[----:B------:R-:W-:Y:S01]  /*0810*/  LOP3.LUT R8, R3, R8, RZ, 0xfc, !PT ;  /* 0x0000000803087212 */ /* 0x000fe200078efcff */
[----:B------:R-:W-:Y:S01]  /*0820*/  IMAD R14, R20, 0x10, R5 ;  /* 0x00000010140e7824 */ /* 0x000fe200078e0205 */
[----:B------:R-:W-:Y:S01]  /*0830*/  LEA R5, R16, UR4, 0x1 ;  /* 0x0000000410057c11 */ /* 0x000fe2000f8e08ff */
[----:B------:R-:W-:Y:S01]  /*0840*/  IMAD.IADD R7, R7, 0x1, R4 ;  /* 0x0000000107077824 */ /* 0x000fe200078e0204 */
[----:B------:R-:W-:Y:S01]  /*0850*/  STL [R1+0x6c], R15 ;  /* 0x00006c0f01007387 */ /* 0x000fe20000100800 */
[----:B------:R-:W-:Y:S02]  /*0860*/  IMAD.IADD R9, R4, 0x1, R9 ;  /* 0x0000000104097824 */ /* 0x000fe400078e0209 */
[----:B------:R-:W-:Y:S01]  /*0870*/  IMAD.U32 R4, RZ, RZ, UR6 ;  /* 0x00000006ff047e24 */ /* 0x000fe2000f8e00ff */
[----:B------:R1:W-:Y:S01]  /*0880*/  STL [R1+0x70], R14 ;  /* 0x0000700e01007387 */ /* 0x0003e20000100800 */
[C---:B------:R-:W-:Y:S01]  /*0890*/  SEL R4, R6.reuse, 0xffffffe0, !P3 ;  /* 0xffffffe006047807 */ /* 0x040fe20005800000 */
[----:B------:R-:W-:Y:S01]  /*08a0*/  IMAD.U32 R3, RZ, RZ, UR5 ;  /* 0x00000005ff037e24 */ /* 0x000fe2000f8e00ff */
[----:B------:R-:W-:Y:S01]  /*08b0*/  SEL R3, R13, 0xffffffc0, !P4 ;  /* 0xffffffc00d037807 */ /* 0x000fe20006000000 */
[----:B------:R2:W-:Y:S01]  /*08c0*/  STL [R1+0x2c], R5 ;  /* 0x00002c0501007387 */ /* 0x0005e20000100800 */
[----:B------:R-:W-:Y:S01]  /*08d0*/  UIADD3 UR6, UR4, 0xc000, URZ ;  /* 0x0000c00004067890 */ /* 0x000fe2000fffe03f */
[----:B------:R-:W-:Y:S01]  /*08e0*/  SEL R6, R6, 0xffffffe0, !P5 ;  /* 0xffffffe006067807 */ /* 0x000fe20006800000 */
[----:B------:R-:W-:-:S06]  /*08f0*/  UIADD3 UR5, UR4, 0x12000, URZ ;  /* 0x0001200004057890 */ /* 0x000fcc000fffe03f */
[----:B------:R-:W-:Y:S02]  /*0900*/  LEA R9, R9, UR5, 0x1 ;  /* 0x0000000509097c11 */ /* 0x000fe4000f8e08ff */
[----:B-1----:R-:W-:Y:S02]  /*0910*/  LEA R14, R0, UR4, 0x1 ;  /* 0x00000004000e7c11 */ /* 0x002fe4000f8e08ff */
[----:B------:R-:W-:Y:S02]  /*0920*/  LEA R0, R12, UR4, 0x1 ;  /* 0x000000040c007c11 */ /* 0x000fe4000f8e08ff */
[----:B--2---:R-:W-:Y:S01]  /*0930*/  SEL R5, R13, 0xffffffc0, !P6 ;  /* 0xffffffc00d057807 */ /* 0x004fe20007000000 */
[----:B------:R-:W-:Y:S01]  /*0940*/  IMAD.IADD R13, R4, 0x1, R14 ;  /* 0x00000001040d7824 */ /* 0x000fe200078e020e */
[----:B------:R-:W-:Y:S01]  /*0950*/  STL [R1], R14 ;  /* 0x0000000e01007387 */ /* 0x000fe20000100800 */
[C---:B------:R-:W-:Y:S01]  /*0960*/  IADD3 R4, R3.reuse, R14, R4 ;  /* 0x0000000e03047210 */ /* 0x040fe20007ffe004 */
[----:B------:R-:W-:-:S02]  /*0970*/  IMAD.IADD R252, R3, 0x1, R14 ;  /* 0x0000000103fc7824 */ /* 0x000fc400078e020e */
[----:B------:R1:W-:Y:S01]  /*0980*/  STL [R1+0x4], R13 ;  /* 0x0000040d01007387 */ /* 0x0003e20000100800 */
[----:B------:R-:W-:-:S03]  /*0990*/  IMAD.IADD R3, R3, 0x1, R2 ;  /* 0x0000000103037824 */ /* 0x000fc600078e0202 */
[----:B------:R2:W-:Y:S04]  /*09a0*/  STL [R1+0x10], R4 ;  /* 0x0000100401007387 */ /* 0x0005e80000100800 */
[----:B------:R3:W-:Y:S01]  /*09b0*/  STL [R1+0x50], R0 ;  /* 0x0000500001007387 */ /* 0x0007e20000100800 */
[----:B-1----:R-:W-:Y:S01]  /*09c0*/  LEA R13, R11, UR6, 0x1 ;  /* 0x000000060b0d7c11 */ /* 0x002fe2000f8e08ff */
[C---:B------:R-:W-:Y:S02]  /*09d0*/  IMAD.IADD R11, R0.reuse, 0x1, R10 ;  /* 0x00000001000b7824 */ /* 0x040fe400078e020a */
[C---:B--2---:R-:W-:Y:S02]  /*09e0*/  VIADD R4, R0.reuse, 0x20 ;  /* 0x0000002000047836 */ /* 0x044fe40000000000 */
[----:B------:R-:W-:Y:S01]  /*09f0*/  STL [R1+0x74], R13 ;  /* 0x0000740d01007387 */ /* 0x000fe20000100800 */
[----:B------:R-:W-:-:S02]  /*0a00*/  @P1 VIADD R4, R0, 0xffffffe0 ;  /* 0xffffffe000041836 */ /* 0x000fc40000000000 */
[C---:B------:R-:W-:Y:S01]  /*0a10*/  VIADD R12, R13.reuse, 0x40 ;  /* 0x000000400d0c7836 */ /* 0x040fe20000000000 */
[----:B------:R1:W-:Y:S01]  /*0a20*/  STL [R1+0x5c], R11 ;  /* 0x00005c0b01007387 */ /* 0x0003e20000100800 */
[----:B------:R-:W-:Y:S01]  /*0a30*/  @P2 VIADD R12, R13, 0xffffffc0 ;  /* 0xffffffc00d0c2836 */ /* 0x000fe20000000000 */
[----:B---3--:R-:W-:Y:S01]  /*0a40*/  LEA R0, R8, UR4, 0x1 ;  /* 0x0000000408007c11 */ /* 0x008fe2000f8e08ff */
[----:B------:R-:W-:Y:S01]  /*0a50*/  IMAD.IADD R8, R6, 0x1, R9 ;  /* 0x0000000106087824 */ /* 0x000fe200078e0209 */
[----:B-1----:R-:W-:Y:S01]  /*0a60*/  LEA R11, R7, UR4, 0x1 ;  /* 0x00000004070b7c11 */ /* 0x002fe2000f8e08ff */
[----:B------:R-:W-:-:S04]  /*0a70*/  ULDC.64 UR4, c[0x0][0x208] ;  /* 0x0000820000047ab9 */ /* 0x000fc80000000a00 */
[----:B------:R-:W-:Y:S01]  /*0a80*/  STL [R1+0x8], R11 ;  /* 0x0000080b01007387 */ /* 0x000fe20000100800 */
[----:B------:R-:W-:-:S03]  /*0a90*/  IMAD.IADD R7, R11, 0x1, R6 ;  /* 0x000000010b077824 */ /* 0x000fc600078e0206 */
[----:B------:R1:W-:Y:S04]  /*0aa0*/  STL [R1+0x54], R4 ;  /* 0x0000540401007387 */ /* 0x0003e80000100800 */
[----:B------:R-:W-:Y:S04]  /*0ab0*/  STL [R1+0x1c], R9 ;  /* 0x00001c0901007387 */ /* 0x000fe80000100800 */
[----:B------:R-:W-:Y:S01]  /*0ac0*/  STL [R1+0x80], R12 ;  /* 0x0000800c01007387 */ /* 0x000fe20000100800 */
[----:B-1----:R-:W-:Y:S02]  /*0ad0*/  IMAD.IADD R4, R10, 0x1, R4 ;  /* 0x000000010a047824 */ /* 0x002fe400078e0204 */
        /* <DEDUP_REMOVED lines=11> */
.L_x_558:
        /* <DEDUP_REMOVED lines=39> */
[----:B-1----:R-:W-:Y:S02]  /*0e00*/  IMAD.U32 R4, RZ, RZ, UR7 ;  /* 0x00000007ff047e24 */ /* 0x002fe4000f8e00ff */
[----:B------:R-:W-:Y:S01]  /*0e10*/  IMAD.U32 R5, RZ, RZ, UR6 ;  /* 0x00000006ff057e24 */ /* 0x000fe2000f8e00ff */
[----:B------:R-:W-:Y:S01]  /*0e20*/  UMOV UR32, URZ ;  /* 0x0000003f00207c82 */ /* 0x000fe20008000000 */
[----:B------:R-:W-:-:S03]  /*0e30*/  @!UP3 ULDC.64 UR6, c[0x0][0x318] ;  /* 0x0000c6000006bab9 */ /* 0x000fc60000000a00 */
        /* <DEDUP_REMOVED lines=24> */
.L_x_514:
        /* <DEDUP_REMOVED lines=22> */
[----:B------:R-:W-:Y:S02]  /*1120*/  @!UP1 UIMAD.WIDE.U32 UR38, UR46, UR8, URZ ;  /* 0x000000082e2692a5 */ /* 0x000fe4000f8e003f */
[----:B------:R-:W-:Y:S01]  /*1130*/  UIMAD UR21, UR16, UR25, URZ ;  /* 0x00000019101572a4 */ /* 0x000fe2000f8e023f */
[----:B-1----:R-:W-:Y:S01]  /*1140*/  IABS R8, R9 ;  /* 0x0000000900087213 */ /* 0x002fe20000000000 */
[----:B------:R-:W-:Y:S01]  /*1150*/  UIADD3 UR45, UR15, UR33, URZ ;  /* 0x000000210f2d7290 */ /* 0x000fe2000fffe03f */
[----:B------:R-:W-:Y:S01]  /*1160*/  ISETP.NE.AND P3, PT, R9, RZ, PT ;  /* 0x000000ff0900720c */ /* 0x000fe20003f65270 */
[----:B------:R-:W-:Y:S01]  /*1170*/  ULDC.U8 UR19, c[0x0][0x3d8] ;  /* 0x0000f60000137ab9 */ /* 0x000fe20000000000 */
[----:B------:R-:W1:Y:S01]  /*1180*/  I2F.RP R4, R8 ;  /* 0x0000000800047306 */ /* 0x000e620000209400 */
[----:B------:R-:W-:-:S02]  /*1190*/  UISETP.NE.AND UP3, UPT, UR19, URZ, UPT ;  /* 0x0000003f1300728c */ /* 0x000fc4000bf65270 */
[----:B------:R-:W-:Y:S02]  /*11a0*/  USHF.L.U64.HI UR17, UR46, 0x7, UR55 ;  /* 0x000000072e117899 */ /* 0x000fe40008010237 */
[----:B--2---:R-:W-:Y:S02]  /*11b0*/  UIMAD.WIDE.U32 UR28, UR7, UR10, URZ ;  /* 0x0000000a071c72a5 */ /* 0x004fe4000f8e003f */
[----:B------:R-:W-:Y:S02]  /*11c0*/  UISETP.NE.AND UP0, UPT, UR34, -0x1, UPT ;  /* 0xffffffff2200788c */ /* 0x000fe4000bf05270 */
[----:B------:R-:W-:Y:S02]  /*11d0*/  UIMAD UR49, UR7, UR11, UR29 ;  /* 0x0000000b073172a4 */ /* 0x000fe4000f8e021d */
[----:B------:R-:W-:Y:S01]  /*11e0*/  @!UP1 UIMAD UR7, UR55, UR8, URZ ;  /* 0x00000008370792a4 */ /* 0x000fe2000f8e023f */
[----:B------:R-:W-:Y:S01]  /*11f0*/  @UP1 ULDC.64 UR10, c[0x0][0x420] ;  /* 0x00010800000a1ab9 */ /* 0x000fe20000000a00 */
[----:B------:R-:W-:Y:S01]  /*1200*/  USEL UR29, UR12, URZ, UP2 ;  /* 0x0000003f0c1d7287 */ /* 0x000fe20009000000 */
        /* <DEDUP_REMOVED lines=8> */
[----:B------:R-:W-:Y:S01]  /*1290*/  UIMAD.WIDE.U32 UR12, UR16, UR24, URZ ;  /* 0x00000018100c72a5 */ /* 0x000fe2000f8e003f */
[----:B-1----:R-:W-:Y:S01]  /*12a0*/  VIADD R4, R4, 0xffffffe ;  /* 0x0ffffffe04047836 */ /* 0x002fe20000000000 */
[----:B------:R-:W-:Y:S02]  /*12b0*/  UIMAD.WIDE UR8, UR58, UR57, URZ ;  /* 0x000000393a0872a5 */ /* 0x000fe4000f8e023f */
[----:B------:R-:W-:Y:S01]  /*12c0*/  UIMAD.WIDE.U32 UR10, UR46, UR56, URZ ;  /* 0x000000382e0a72a5 */ /* 0x000fe2000f8e003f */
[----:B------:R-:W1:Y:S01]  /*12d0*/  F2I.FTZ.U32.TRUNC.NTZ R5, R4 ;  /* 0x0000000400057305 */ /* 0x000e62000021f000 */
[----:B------:R-:W-:Y:S02]  /*12e0*/  UIMAD UR7, UR55, UR56, UR7 ;  /* 0x00000038370772a4 */ /* 0x000fe4000f8e0207 */
[----:B------:R-:W-:Y:S02]  /*12f0*/  USEL UR53, UR14, UR12, !UP1 ;  /* 0x0000000c0e357287 */ /* 0x000fe4000c800000 */
[----:B------:R-:W-:-:S02]  /*1300*/  @UP1 UIADD3 UR45, UR13, UR21, URZ ;  /* 0x000000150d2d1290 */ /* 0x000fc4000fffe03f */
[----:B------:R-:W-:Y:S02]  /*1310*/  UIMAD.WIDE.U32 UR14, UR8, UR10, URZ ;  /* 0x0000000a080e72a5 */ /* 0x000fe4000f8e003f */
[----:B------:R-:W-:Y:S02]  /*1320*/  UIMAD UR13, UR9, UR10, URZ ;  /* 0x0000000a090d72a4 */ /* 0x000fe4000f8e023f */
[----:B------:R-:W-:Y:S02]  /*1330*/  UIADD3 UR7, UR11, UR7, URZ ;  /* 0x000000070b077290 */ /* 0x000fe4000fffe03f */
[----:B------:R-:W-:Y:S01]  /*1340*/  UIMAD.WIDE.U32 UR10, UR8, UR16, URZ ;  /* 0x00000010080a72a5 */ /* 0x000fe2000f8e003f */
[----:B-1----:R-:W-:Y:S01]  /*1350*/  IMAD.MOV R4, RZ, RZ, -R5 ;  /* 0x000000ffff047224 */ /* 0x002fe200078e0a05 */
[----:B------:R-:W-:Y:S02]  /*1360*/  ULOP3.LUT UR12, UR44, 0xffffffc0, URZ, 0xc0, !UPT ;  /* 0xffffffc02c0c7892 */ /* 0x000fe4000f8ec03f */
[----:B------:R-:W-:Y:S01]  /*1370*/  UIMAD UR7, UR8, UR7, UR13 ;  /* 0x00000007080772a4 */ /* 0x000fe2000f8e020d */
[----:B------:R-:W-:Y:S01]  /*1380*/  IMAD R6, R4, R8, RZ ;  /* 0x0000000804067224 */ /* 0x000fe200078e02ff */
[----:B------:R-:W-:Y:S01]  /*1390*/  USEL UR52, UR14, UR10, !UP1 ;  /* 0x0000000a0e347287 */ /* 0x000fe2000c800000 */
[----:B------:R-:W-:Y:S01]  /*13a0*/  IMAD.MOV.U32 R4, RZ, RZ, RZ ;  /* 0x000000ffff047224 */ /* 0x000fe200078e00ff */
[----:B------:R-:W-:-:S02]  /*13b0*/  UIADD3 UR14, UR12, -0x40, URZ ;  /* 0xffffffc00c0e7890 */ /* 0x000fc4000fffe03f */
[----:B------:R-:W-:Y:S01]  /*13c0*/  USEL UR35, UR17, URZ, UP2 ;  /* 0x0000003f11237287 */ /* 0x000fe20009000000 */
[----:B------:R-:W-:Y:S01]  /*13d0*/  IMAD.HI.U32 R4, R5, R6, R4 ;  /* 0x0000000605047227 */ /* 0x000fe200078e0004 */
[----:B------:R-:W-:Y:S01]  /*13e0*/  MOV R5, R7 ;  /* 0x0000000700057202 */ /* 0x000fe20000000f00 */
[----:B------:R-:W-:Y:S02]  /*13f0*/  UIADD3 UR43, UR15, UR7, URZ ;  /* 0x000000070f2b7290 */ /* 0x000fe4000fffe03f */
[----:B------:R-:W-:Y:S02]  /*1400*/  UIADD3 UR7, UP2, UR14, UR29, URZ ;  /* 0x0000001d0e077290 */ /* 0x000fe4000ff5e03f */
[----:B------:R-:W-:Y:S01]  /*1410*/  IMAD.HI.U32 R4, R4, R5, RZ ;  /* 0x0000000504047227 */ /* 0x000fe200078e00ff */
[----:B------:R-:W-:Y:S01]  /*1420*/  USHF.R.S32.HI UR17, URZ, 0x1f, UR14 ;  /* 0x0000001f3f117899 */ /* 0x000fe2000801140e */
[----:B------:R-:W-:Y:S02]  /*1430*/  ULDC UR59, c[0x0][0x2c4] ;  /* 0x0000b100003b7ab9 */ /* 0x000fe40000000800 */
[----:B------:R-:W-:Y:S01]  /*1440*/  IMAD.MOV R6, RZ, RZ, -R4 ;  /* 0x000000ffff067224 */ /* 0x000fe200078e0a04 */
[----:B------:R-:W-:-:S02]  /*1450*/  UIMAD UR13, UR9, UR16, URZ ;  /* 0x00000010090d72a4 */ /* 0x000fc4000f8e023f */
[----:B------:R-:W-:Y:S01]  /*1460*/  @!UP1 UIADD3 UR47, UR39, UR36, URZ ;  /* 0x00000024272f9290 */ /* 0x000fe2000fffe03f */
[C---:B------:R-:W-:Y:S01]  /*1470*/  IMAD R5, R8.reuse, R6, R5 ;  /* 0x0000000608057224 */ /* 0x040fe200078e0205 */
[----:B------:R-:W-:Y:S02]  /*1480*/  UIMAD UR9, UR9, UR7, URZ ;  /* 0x00000007090972a4 */ /* 0x000fe4000f8e023f */
[----:B------:R-:W-:Y:S02]  /*1490*/  UIMAD.WIDE.U32 UR36, UR8, UR7, URZ ;  /* 0x00000007082472a5 */ /* 0x000fe4000f8e003f */
[----:B------:R-:W-:Y:S01]  /*14a0*/  ISETP.GT.U32.AND P1, PT, R8, R5, PT ;  /* 0x000000050800720c */ /* 0x000fe20003f24070 */
[----:B------:R-:W-:Y:S02]  /*14b0*/  UIADD3.X UR10, UR17, UR35, URZ, UP2, !UPT ;  /* 0x00000023110a7290 */ /* 0x000fe400097fe43f */
[----:B------:R-:W-:Y:S01]  /*14c0*/  @UP3 UIMAD UR7, UR46, UR59, URZ ;  /* 0x0000003b2e0732a4 */ /* 0x000fe2000f8e023f */
[----:B------:R-:W-:Y:S01]  /*14d0*/  ULDC.U8 UR22, c[0x0][0x480] ;  /* 0x0001200000167ab9 */ /* 0x000fe20000000000 */
[----:B------:R-:W-:-:S02]  /*14e0*/  @UP0 UIADD3 UR20, UR32, UR34, URZ ;  /* 0x0000002220140290 */ /* 0x000fc4000fffe03f */
[----:B------:R-:W-:Y:S02]  /*14f0*/  @UP0 UIADD3 UR27, UR32, UR34, URZ ;  /* 0x00000022201b0290 */ /* 0x000fe4000fffe03f */
[----:B------:R-:W-:Y:S02]  /*1500*/  UISETP.NE.AND UP4, UPT, UR22, URZ, UPT ;  /* 0x0000003f1600728c */ /* 0x000fe4000bf85270 */
[----:B------:R-:W-:Y:S02]  /*1510*/  UIMAD UR9, UR8, UR10, UR9 ;  /* 0x0000000a080972a4 */ /* 0x000fe4000f8e0209 */
[----:B------:R-:W-:Y:S01]  /*1520*/  @!P1 IMAD.IADD R5, R5, 0x1, -R8 ;  /* 0x0000000105059824 */ /* 0x000fe200078e0a08 */
[----:B------:R-:W-:Y:S01]  /*1530*/  @!P1 IADD3 R4, R4, 0x1, RZ ;  /* 0x0000000104049810 */ /* 0x000fe20007ffe0ff */
[----:B------:R-:W-:Y:S01]  /*1540*/  @UP0 ULDC.64 UR22, c[0x0][0x248] ;  /* 0x0000920000160ab9 */ /* 0x000fe20000000a00 */
[----:B------:R-:W-:Y:S01]  /*1550*/  PLOP3.LUT P1, PT, PT, PT, UP0, 0x80, 0x0 ;  /* 0x000000000000781c */ /* 0x000fe20003f2f008 */
[----:B------:R-:W-:Y:S01]  /*1560*/  @UP0 ULDC.64 UR18, c[0x0][0x250] ;  /* 0x0000940000120ab9 */ /* 0x000fe20000000a00 */
[----:B------:R-:W-:Y:S01]  /*1570*/  ISETP.GE.U32.AND P0, PT, R5, R8, PT ;  /* 0x000000080500720c */ /* 0x000fe20003f06070 */
[----:B------:R-:W-:Y:S01]  /*1580*/  @UP3 USEL UR8, UR7, UR16, !UP1 ;  /* 0x0000001007083287 */ /* 0x000fe2000c800000 */
[----:B------:R-:W-:Y:S01]  /*1590*/  LOP3.LUT R5, R9, UR54, RZ, 0x3c, !PT ;  /* 0x0000003609057c12 */ /* 0x000fe2000f8e3cff */
[----:B------:R-:W-:-:S02]  /*15a0*/  @UP1 UIADD3 UR43, UR11, UR13, URZ ;  /* 0x0000000d0b2b1290 */ /* 0x000fc4000fffe03f */
[----:B------:R-:W-:Y:S01]  /*15b0*/  @UP0 UIMAD.WIDE.U32 UR12, UR20, UR22, URZ ;  /* 0x00000016140c02a5 */ /* 0x000fe2000f8e003f */
[----:B------:R-:W-:Y:S01]  /*15c0*/  ISETP.GE.AND P2, PT, R5, RZ, PT ;  /* 0x000000ff0500720c */ /* 0x000fe20003f46270 */
[----:B------:R-:W-:Y:S01]  /*15d0*/  @UP0 UIMAD.WIDE.U32 UR10, UR27, UR18, URZ ;  /* 0x000000121b0a02a5 */ /* 0x000fe2000f8e003f */
[----:B------:R-:W-:Y:S01]  /*15e0*/  @UP3 ULDC UR7, c[0x0][0x2e4] ;  /* 0x0000b90000073ab9 */ /* 0x000fe20000000800 */
[----:B------:R-:W-:Y:S02]  /*15f0*/  @UP0 UIMAD UR15, UR27, UR19, URZ ;  /* 0x000000131b0f02a4 */ /* 0x000fe4000f8e023f */
[----:B------:R-:W-:Y:S02]  /*1600*/  @UP3 UIMAD UR21, UR54, UR7, UR8 ;  /* 0x00000007361532a4 */ /* 0x000fe4000f8e0208 */
[----:B------:R-:W-:Y:S01]  /*1610*/  @P0 VIADD R4, R4, 0x1 ;  /* 0x0000000104040836 */ /* 0x000fe20000000000 */
[----:B------:R-:W-:Y:S01]  /*1620*/  UIMAD UR48, UR54, UR58, URZ ;  /* 0x0000003a363072a4 */ /* 0x000fe2000f8e023f */
[----:B------:R-:W-:Y:S01]  /*1630*/  PLOP3.LUT P0, PT, PT, PT, UP3, 0x80, 0x0 ;  /* 0x000000000000781c */ /* 0x000fe20003f0f038 */
[----:B------:R-:W-:Y:S01]  /*1640*/  @UP0 UIMAD UR20, UR20, UR23, URZ ;  /* 0x00000017141402a4 */ /* 0x000fe2000f8e023f */
[----:B------:R-:W-:Y:S01]  /*1650*/  IMAD.MOV.U32 R17, RZ, RZ, R4 ;  /* 0x000000ffff117224 */ /* 0x000fe200078e0004 */
[----:B------:R-:W-:-:S02]  /*1660*/  @!UP3 UIMAD UR7, UR46, UR57, UR54 ;  /* 0x000000392e07b2a4 */ /* 0x000fc4000f8e0236 */
[----:B------:R-:W-:Y:S02]  /*1670*/  USEL UR50, UR28, URZ, UP4 ;  /* 0x0000003f1c327287 */ /* 0x000fe4000a000000 */
[----:B------:R-:W-:Y:S01]  /*1680*/  @UP0 UIADD3 UR35, UR11, UR15, URZ ;  /* 0x0000000f0b230290 */ /* 0x000fe2000fffe03f */
[----:B------:R-:W-:Y:S01]  /*1690*/  @!P2 IADD3 R17, -R17, RZ, RZ ;  /* 0x000000ff1111a210 */ /* 0x000fe20007ffe1ff */
[----:B------:R-:W-:Y:S01]  /*16a0*/  USHF.R.S32.HI UR42, URZ, 0x1f, UR26 ;  /* 0x0000001f3f2a7899 */ /* 0x000fe2000801141a */
[----:B------:R-:W-:Y:S01]  /*16b0*/  @!P3 LOP3.LUT R17, RZ, R9, RZ, 0x33, !PT ;  /* 0x00000009ff11b212 */ /* 0x000fe200078e33ff */
[----:B------:R-:W-:Y:S02]  /*16c0*/  USHF.R.S32.HI UR51, URZ, 0x1f, UR48 ;  /* 0x0000001f3f337899 */ /* 0x000fe40008011430 */
[----:B------:R-:W-:Y:S02]  /*16d0*/  USEL UR49, UR49, URZ, UP4 ;  /* 0x0000003f31317287 */ /* 0x000fe4000a000000 */
[----:B------:R-:W-:-:S02]  /*16e0*/  @!UP3 UIMAD UR21, UR7, UR59, URZ ;  /* 0x0000003b0715b2a4 */ /* 0x000fc4000f8e023f */
        /* <DEDUP_REMOVED lines=17> */
.L_x_516:
        /* <DEDUP_REMOVED lines=13> */
.L_x_517:
        /* <DEDUP_REMOVED lines=11> */
.L_x_518:
[----:B------:R-:W-:-:S04]  /*1980*/  UIMAD UR8, UR46, UR57, UR54 ;  /* 0x000000392e0872a4 */ /* 0x000fc8000f8e0236 */
[----:B------:R-:W-:-:S12]  /*1990*/  UIMAD UR8, UR8, UR56, URZ ;  /* 0x00000038080872a4 */ /* 0x000fd8000f8e023f */
.L_x_519:
[----:B------:R-:W2:Y:S01]  /*19a0*/  LDL.64 R4, [R1+0x48] ;  /* 0x0000480001047983 */ /* 0x000ea20000100a00 */
[----:B------:R-:W1:Y:S03]  /*19b0*/  LDC.64 R18, c[0x0][0x420] ;  /* 0x00010800ff127b82 */ /* 0x000e660000000a00 */
[----:B------:R3:W2:Y:S01]  /*19c0*/  LDL.64 R40, [R1+0x48] ;  /* 0x0000480001287983 */ /* 0x0006a20000100a00 */
[----:B------:R-:W-:Y:S01]  /*19d0*/  USHF.R.S32.HI UR11, URZ, 0x1f, UR54 ;  /* 0x0000001f3f0b7899 */ /* 0x000fe20008011436 */
[----:B------:R-:W-:Y:S01]  /*19e0*/  BSSY B1, `(.L_x_515) ;  /* 0x0000849000017945 */ /* 0x000fe20003800000 */
[----:B------:R-:W-:Y:S01]  /*19f0*/  UIADD3 UR20, UR14, UR8, URZ ;  /* 0x000000080e147290 */ /* 0x000fe2000fffe03f */
[----:B------:R-:W4:Y:S01]  /*1a00*/  S2R R37, SR_TID.X ;  /* 0x0000000000257919 */ /* 0x000f220000002100 */
[----:B------:R-:W-:Y:S01]  /*1a10*/  UIMAD UR10, UR58, UR57, URZ ;  /* 0x000000393a0a72a4 */ /* 0x000fe2000f8e023f */
[----:B------:R-:W-:Y:S01]  /*1a20*/  ULDC.64 UR8, c[0x0][0x428] ;  /* 0x00010a0000087ab9 */ /* 0x000fe20000000a00 */
[----:B------:R-:W-:Y:S01]  /*1a30*/  UISETP.GE.AND UP2, UPT, UR30, 0x1, UPT ;  /* 0x000000011e00788c */ /* 0x000fe2000bf46270 */
[----:B------:R-:W-:Y:S01]  /*1a40*/  IMAD.U32 R10, RZ, RZ, UR8 ;  /* 0x00000008ff0a7e24 */ /* 0x000fe2000f8e00ff */
[----:B------:R-:W-:Y:S01]  /*1a50*/  ULDC.64 UR40, c[0x0][0x478] ;  /* 0x00011e0000287ab9 */ /* 0x000fe20000000a00 */
[----:B------:R-:W-:Y:S01]  /*1a60*/  ULDC.64 UR38, c[0x0][0x2b0] ;  /* 0x0000ac0000267ab9 */ /* 0x000fe20000000a00 */
[----:B------:R-:W-:Y:S01]  /*1a70*/  ULEA.HI.SX32 UR29, UR44, 0xffffffff, 0x1a ;  /* 0xffffffff2c1d7891 */ /* 0x000fe2000f8fd23f */
[----:B-1----:R-:W-:-:S04]  /*1a80*/  IMAD R7, R18, UR17, RZ ;  /* 0x0000001112077c24 */ /* 0x002fc8000f8e02ff */
[----:B------:R-:W-:Y:S01]  /*1a90*/  IMAD R9, R19, UR14, R7 ;  /* 0x0000000e13097c24 */ /* 0x000fe2000f8e0207 */
[----:B----4-:R-:W-:-:S04]  /*1aa0*/  SHF.R.S32.HI R12, RZ, 0x1f, R37 ;  /* 0x0000001fff0c7819 */ /* 0x010fc80000011425 */
[----:B------:R-:W-:-:S04]  /*1ab0*/  LEA.HI R34, R12, R37, RZ, 0x3 ;  /* 0x000000250c227211 */ /* 0x000fc800078f18ff */
[----:B------:R-:W-:-:S04]  /*1ac0*/  SHF.R.S32.HI R25, RZ, 0x3, R34 ;  /* 0x00000003ff197819 */ /* 0x000fc80000011422 */
[----:B------:R-:W-:Y:S02]  /*1ad0*/  SHF.R.S32.HI R36, RZ, 0x1f, R25 ;  /* 0x0000001fff247819 */ /* 0x000fe40000011419 */
[----:B------:R-:W-:-:S04]  /*1ae0*/  IADD3 R6, P1, R25, UR14, RZ ;  /* 0x0000000e19067c10 */ /* 0x000fc8000ff3e0ff */
[----:B------:R-:W-:Y:S01]  /*1af0*/  IADD3.X R8, R36, UR17, RZ, P1, !PT ;  /* 0x0000001124087c10 */ /* 0x000fe20008ffe4ff */
[----:B------:R-:W-:-:S04]  /*1b00*/  ULDC.64 UR16, c[0x0][0x210] ;  /* 0x0000840000107ab9 */ /* 0x000fc80000000a00 */
[----:B------:R-:W-:-:S04]  /*1b10*/  IMAD R8, R8, UR24, RZ ;  /* 0x0000001808087c24 */ /* 0x000fc8000f8e02ff */
[----:B------:R-:W-:Y:S02]  /*1b20*/  IMAD R11, R6, UR25, R8 ;  /* 0x00000019060b7c24 */ /* 0x000fe4000f8e0208 */
[----:B--2---:R-:W-:-:S05]  /*1b30*/  IMAD.MOV.U32 R40, RZ, RZ, R4 ;  /* 0x000000ffff287224 */ /* 0x004fca00078e0004 */
[--C-:B------:R-:W-:Y:S02]  /*1b40*/  SHF.R.S32.HI R41, RZ, 0x1f, R40.reuse ;  /* 0x0000001fff297819 */ /* 0x100fe40000011428 */
[----:B------:R-:W-:Y:S01]  /*1b50*/  IADD3 R4, P0, R40, UR7, RZ ;  /* 0x0000000728047c10 */ /* 0x000fe2000ff1e0ff */
[----:B------:R-:W-:Y:S01]  /*1b60*/  UIMAD UR7, UR11, UR8, URZ ;  /* 0x000000080b0772a4 */ /* 0x000fe2000f8e023f */
[----:B------:R-:W-:Y:S02]  /*1b70*/  IMAD.WIDE.U32 R6, R6, UR24, R40 ;  /* 0x0000001806067c25 */ /* 0x000fe4000f8e0028 */
[----:B------:R-:W-:Y:S01]  /*1b80*/  IADD3.X R5, R41, UR47, RZ, P0, !PT ;  /* 0x0000002f29057c10 */ /* 0x000fe200087fe4ff */
[----:B------:R-:W-:Y:S01]  /*1b90*/  UIMAD UR13, UR54, UR9, UR7 ;  /* 0x00000009360d72a4 */ /* 0x000fe2000f8e0207 */
[----:B------:R3:W-:Y:S01]  /*1ba0*/  STL [R1+0x4c], R41 ;  /* 0x00004c2901007387 */ /* 0x0007e20000100800 */
[----:B------:R-:W-:Y:S01]  /*1bb0*/  USHF.L.U32 UR7, UR10, 0x6, URZ ;  /* 0x000000060a077899 */ /* 0x000fe2000800063f */
[----:B------:R-:W-:Y:S01]  /*1bc0*/  IADD3 R8, P0, R6, UR53, RZ ;  /* 0x0000003506087c10 */ /* 0x000fe2000ff1e0ff */
[----:B------:R-:W-:Y:S01]  /*1bd0*/  IMAD.WIDE.U32 R4, R18, UR14, R4 ;  /* 0x0000000e12047c25 */ /* 0x000fe2000f8e0004 */
[----:B------:R-:W-:Y:S01]  /*1be0*/  ULDC.64 UR8, c[0x0][0x258] ;  /* 0x0000960000087ab9 */ /* 0x000fe20000000a00 */
[----:B------:R-:W-:-:S02]  /*1bf0*/  USHF.R.S32.HI UR12, URZ, 0x1f, UR7 ;  /* 0x0000001f3f0c7899 */ /* 0x000fc40008011407 */
[----:B------:R-:W-:Y:S01]  /*1c00*/  IMAD.IADD R5, R5, 0x1, R9 ;  /* 0x0000000105057824 */ /* 0x000fe200078e0209 */
[----:B------:R-:W-:Y:S01]  /*1c10*/  IADD3.X R9, R7, UR45, R11, P0, !PT ;  /* 0x0000002d07097c10 */ /* 0x000fe200087fe40b */
[----:B------:R-:W-:Y:S01]  /*1c20*/  UIMAD UR11, UR11, UR8, URZ ;  /* 0x000000080b0b72a4 */ /* 0x000fe2000f8e023f */
[----:B------:R-:W-:Y:S01]  /*1c30*/  LEA.HI R11, R12, R37, RZ, 0x5 ;  /* 0x000000250c0b7211 */ /* 0x000fe200078f28ff */
[----:B------:R-:W-:Y:S02]  /*1c40*/  IMAD.WIDE.U32 R4, R10, UR54, R4 ;  /* 0x000000360a047c25 */ /* 0x000fe4000f8e0004 */
[----:B------:R-:W-:Y:S01]  /*1c50*/  UIMAD UR11, UR54, UR9, UR11 ;  /* 0x00000009360b72a4 */ /* 0x000fe2000f8e020b */
[----:B------:R-:W-:Y:S01]  /*1c60*/  LOP3.LUT R6, R11, 0xffffffe0, RZ, 0xc0, !PT ;  /* 0xffffffe00b067812 */ /* 0x000fe200078ec0ff */
[----:B------:R-:W-:Y:S01]  /*1c70*/  IMAD.U32 R10, RZ, RZ, UR8 ;  /* 0x00000008ff0a7e24 */ /* 0x000fe2000f8e00ff */
[----:B------:R-:W-:Y:S01]  /*1c80*/  UIADD3 UR8, UP1, UP0, UR36, UR7, UR48 ;  /* 0x0000000724087290 */ /* 0x000fe2000f83e030 */
[----:B------:R-:W-:Y:S01]  /*1c90*/  SHF.R.S32.HI R11, RZ, 0x5, R11 ;  /* 0x00000005ff0b7819 */ /* 0x000fe2000001140b */
[----:B------:R-:W-:-:S02]  /*1ca0*/  VIADD R7, R5, UR13 ;  /* 0x0000000d05077c36 */ /* 0x000fc40008000000 */
[----:B------:R-:W-:Y:S01]  /*1cb0*/  IMAD.IADD R30, R37, 0x1, -R6 ;  /* 0x00000001251e7824 */ /* 0x000fe200078e0a06 */
[----:B------:R-:W-:Y:S01]  /*1cc0*/  UIADD3.X UR7, UR15, UR12, UR51, UP1, UP0 ;  /* 0x0000000c0f077290 */ /* 0x000fe20008fe0433 */
[----:B------:R-:W-:Y:S01]  /*1cd0*/  IMAD.MOV.U32 R6, RZ, RZ, R4 ;  /* 0x000000ffff067224 */ /* 0x000fe200078e0004 */
[----:B------:R-:W-:Y:S01]  /*1ce0*/  UIADD3 UR8, UP1, UP0, UR50, UR8, UR52 ;  /* 0x0000000832087290 */ /* 0x000fe2000f83e034 */
[----:B------:R-:W-:Y:S01]  /*1cf0*/  IMAD R5, R11, UR10, R30 ;  /* 0x0000000a0b057c24 */ /* 0x000fe2000f8e021e */
[----:B------:R-:W-:Y:S01]  /*1d00*/  UIADD3 UR10, UR14, UR21, URZ ;  /* 0x000000150e0a7290 */ /* 0x000fe2000fffe03f */
[----:B------:R-:W-:Y:S01]  /*1d10*/  IMAD.WIDE.U32 R8, R10, UR54, R8 ;  /* 0x000000360a087c25 */ /* 0x000fe2000f8e0008 */
[----:B------:R-:W-:Y:S02]  /*1d20*/  UIADD3.X UR7, UR49, UR7, UR43, UP1, UP0 ;  /* 0x0000000731077290 */ /* 0x000fe40008fe042b */
[C---:B------:R-:W-:Y:S01]  /*1d30*/  IADD3 R4, P0, R5.reuse, UR8, RZ ;  /* 0x0000000805047c10 */ /* 0x040fe2000ff1e0ff */
[----:B------:R-:W-:Y:S01]  /*1d40*/  ULDC.64 UR8, c[0x0][0x400] ;  /* 0x0001000000087ab9 */ /* 0x000fe20000000a00 */
[-C--:B------:R-:W-:Y:S01]  /*1d50*/  IMAD R10, R36, R18.reuse, RZ ;  /* 0x00000012240a7224 */ /* 0x080fe200078e02ff */
[----:B------:R-:W-:Y:S01]  /*1d60*/  ULDC.64 UR14, c[0x0][0x3e0] ;  /* 0x0000f800000e7ab9 */ /* 0x000fe20000000a00 */
[----:B------:R-:W-:Y:S01]  /*1d70*/  LEA.HI.X.SX32 R5, R5, UR7, 0x1, P0 ;  /* 0x0000000705057c11 */ /* 0x000fe200080f0eff */
[----:B------:R-:W-:Y:S01]  /*1d80*/  IMAD.WIDE.U32 R6, R25, R18, R6 ;  /* 0x0000001219067225 */ /* 0x000fe200078e0006 */
[----:B------:R-:W-:-:S02]  /*1d90*/  LEA R32, P0, R4, UR8, 0x2 ;  /* 0x0000000804207c11 */ /* 0x000fc4000f8010ff */
[----:B------:R-:W-:Y:S01]  /*1da0*/  LEA R22, P2, R8, UR16, 0x1 ;  /* 0x0000001008167c11 */ /* 0x000fe2000f8408ff */
[----:B------:R-:W-:Y:S01]  /*1db0*/  IMAD R10, R25, R19, R10 ;  /* 0x00000013190a7224 */ /* 0x000fe200078e020a */
[----:B------:R-:W-:Y:S01]  /*1dc0*/  LEA.HI.X R33, R4, UR9, R5, 0x2, P0 ;  /* 0x0000000904217c11 */ /* 0x000fe200080f1405 */
[----:B------:R-:W-:Y:S01]  /*1dd0*/  VIADD R29, R9, UR11 ;  /* 0x0000000b091d7c36 */ /* 0x000fe20008000000 */
[----:B------:R-:W-:Y:S01]  /*1de0*/  PLOP3.LUT P0, PT, PT, PT, UP2, 0x80, 0x0 ;  /* 0x000000000000781c */ /* 0x000fe20003f0f028 */
[----:B------:R-:W-:Y:S01]  /*1df0*/  IMAD.IADD R28, R7, 0x1, R10 ;  /* 0x00000001071c7824 */ /* 0x000fe200078e020a */
[----:B------:R-:W-:Y:S01]  /*1e00*/  UIMAD.WIDE UR8, UR20, 0x4, UR40 ;  /* 0x00000004140878a5 */ /* 0x000fe2000f8e0228 */
[----:B------:R-:W-:Y:S01]  /*1e10*/  LEA R20, P1, R6, UR14, 0x1 ;  /* 0x0000000e06147c11 */ /* 0x000fe2000f8208ff */
[----:B------:R-:W-:Y:S01]  /*1e20*/  UIMAD.WIDE UR20, UR10, 0x4, UR38 ;  /* 0x000000040a1478a5 */ /* 0x000fe2000f8e0226 */
[----:B------:R-:W-:Y:S02]  /*1e30*/  LEA.HI.X R23, R8, UR17, R29, 0x1, P2 ;  /* 0x0000001108177c11 */ /* 0x000fe400090f0c1d */
[----:B------:R-:W-:-:S06]  /*1e40*/  LEA.HI.X R21, R6, UR15, R28, 0x1, P1 ;  /* 0x0000000f06157c11 */ /* 0x000fcc00088f0c1c */
        /* <DEDUP_REMOVED lines=10> */
[----:B------:R-:W-:Y:S05]  /*1ef0*/  BSSY B0, `(.L_x_521) ;  /* 0x000003b000007945 */ /* 0x000fea0003800000 */
[----:B------:R-:W-:Y:S01]  /*1f00*/  @P1 BAR.SYNC.DEFER_BLOCKING 0x0 ;  /* 0x0000000000001b1d */ /* 0x000fe20000010000 */
[----:B------:R-:W-:Y:S01]  /*1f10*/  IMAD.U32 R11, RZ, RZ, UR7 ;  /* 0x00000007ff0b7e24 */ /* 0x000fe2000f8e00ff */
[----:B------:R-:W-:Y:S01]  /*1f20*/  IADD3 R10, P0, R4, UR33, RZ ;  /* 0x00000021040a7c10 */ /* 0x000fe2000ff1e0ff */
[----:B------:R-:W-:Y:S01]  /*1f30*/  IMAD R4, R31, UR10, RZ ;  /* 0x0000000a1f047c24 */ /* 0x000fe2000f8e02ff */
[----:B------:R-:W-:-:S02]  /*1f40*/  ISETP.GE.AND P4, PT, R35, UR13, PT ;  /* 0x0000000d23007c0c */ /* 0x000fc4000bf86270 */
[----:B------:R-:W-:Y:S01]  /*1f50*/  IADD3.X R11, R5, UR35, R11, P0, !PT ;  /* 0x00000023050b7c10 */ /* 0x000fe200087fe40b */
[----:B------:R-:W-:Y:S01]  /*1f60*/  UMOV UR7, UR29 ;  /* 0x0000001d00077c82 */ /* 0x000fe20008000000 */
[----:B------:R-:W-:Y:S01]  /*1f70*/  ISETP.GE.AND P0, PT, R25, UR13, PT ;  /* 0x0000000d19007c0c */ /* 0x000fe2000bf06270 */
[----:B------:R-:W-:Y:S01]  /*1f80*/  UIMAD UR12, UR7, -0x40, UR30 ;  /* 0xffffffc0070c78a4 */ /* 0x000fe2000f8e021e */
[C---:B------:R-:W-:Y:S01]  /*1f90*/  IMAD R4, R17.reuse, UR11, R4 ;  /* 0x0000000b11047c24 */ /* 0x040fe2000f8e0204 */
[----:B------:R-:W-:Y:S01]  /*1fa0*/  UMOV UR11, UR8 ;  /* 0x00000008000b7c82 */ /* 0x000fe20008000000 */
[----:B------:R-:W-:Y:S01]  /*1fb0*/  IMAD.WIDE.U32 R10, R17, UR10, R10 ;  /* 0x0000000a110a7c25 */ /* 0x000fe2000f8e000a */
[----:B------:R-:W-:Y:S01]  /*1fc0*/  UMOV UR10, UR9 ;  /* 0x00000009000a7c82 */ /* 0x000fe20008000000 */
[----:B------:R-:W-:Y:S01]  /*1fd0*/  UMOV UR8, UR20 ;  /* 0x0000001400087c82 */ /* 0x000fe20008000000 */
[----:B------:R-:W-:Y:S01]  /*1fe0*/  UMOV UR9, UR21 ;  /* 0x0000001500097c82 */ /* 0x000fe20008000000 */
[----:B------:R-:W-:Y:S01]  /*1ff0*/  ISETP.GE.AND P6, PT, R25, UR12, PT ;  /* 0x0000000c19007c0c */ /* 0x000fe2000bfc6270 */
[----:B------:R-:W-:-:S04]  /*2000*/  IMAD.IADD R24, R11, 0x1, R4 ;  /* 0x000000010b187824 */ /* 0x000fc800078e0204 */
        /* <DEDUP_REMOVED lines=41> */
.L_x_522:
[----:B------:R-:W-:Y:S05]  /*22a0*/  BSYNC B0 ;  /* 0x0000000000007941 */ /* 0x000fea0003800000 */
.L_x_521:
        /* <DEDUP_REMOVED lines=44> */
.L_x_524:
[----:B------:R-:W-:Y:S05]  /*2570*/  BSYNC B0 ;  /* 0x0000000000007941 */ /* 0x000fea0003800000 */
.L_x_523:
[----:B-1----:R-:W-:Y:S01]  /*2580*/  IMAD.MOV.U32 R14, RZ, RZ, R22 ;  /* 0x000000ffff0e7224 */ /* 0x002fe200078e0016 */
[----:B------:R-:W-:Y:S01]  /*2590*/  MOV R15, R23 ;  /* 0x00000017000f7202 */ /* 0x000fe20000000f00 */
[----:B------:R-:W0:Y:S01]  /*25a0*/  LDGDEPBAR ;  /* 0x00000000000079af */ /* 0x000e220000000000 */
[----:B------:R-:W-:Y:S01]  /*25b0*/  BSSY B0, `(.L_x_525) ;  /* 0x000001f000007945 */ /* 0x000fe20003800000 */
[----:B------:R-:W-:Y:S01]  /*25c0*/  ISETP.GE.AND P5, PT, R35, UR12, PT ;  /* 0x0000000c23007c0c */ /* 0x000fe2000bfa6270 */
[----:B--2---:R-:W-:Y:S01]  /*25d0*/  IMAD.U32 R12, RZ, RZ, UR22 ;  /* 0x00000016ff0c7e24 */ /* 0x004fe2000f8e00ff */
[----:B------:R1:W-:Y:S04]  /*25e0*/  @P6 STS.128 [R38+0x6000], RZ ;  /* 0x006000ff26006388 */ /* 0x0003e80000000c00 */
[----:B------:R1:W-:Y:S04]  /*25f0*/  STL.64 [R1+0x40], R14 ;  /* 0x0000400e01007387 */ /* 0x0003e80000100a00 */
        /* <DEDUP_REMOVED lines=26> */
.L_x_526:
[----:B------:R-:W-:Y:S05]  /*27a0*/  BSYNC B0 ;  /* 0x0000000000007941 */ /* 0x000fea0003800000 */
.L_x_525:
        /* <DEDUP_REMOVED lines=37> */
.L_x_528:
[----:B------:R-:W-:Y:S05]  /*2a00*/  BSYNC B0 ;  /* 0x0000000000007941 */ /* 0x000fea0003800000 */
.L_x_527:
[----:B------:R1:W-:Y:S01]  /*2a10*/  @P6 STS.128 [R38], RZ ;  /* 0x000000ff26006388 */ /* 0x0003e20000000c00 */
[----:B------:R-:W-:Y:S03]  /*2a20*/  BSSY B0, `(.L_x_529) ;  /* 0x000001a000007945 */ /* 0x000fe60003800000 */
[----:B------:R1:W-:Y:S04]  /*2a30*/  @P6 STS.128 [R38+0x2000], RZ ;  /* 0x002000ff26006388 */ /* 0x0003e80000000c00 */
[----:B------:R1:W-:Y:S01]  /*2a40*/  @P6 STS.128 [R38+0x4000], RZ ;  /* 0x004000ff26006388 */ /* 0x0003e20000000c00 */
[----:B------:R-:W-:Y:S05]  /*2a50*/  @P6 BRA `(.L_x_530) ;  /* 0x0000000000586947 */ /* 0x000fea0003800000 */
[----:B------:R-:W5:Y:S01]  /*2a60*/  LDL R5, [R1+0x68] ;  /* 0x0000680001057983 */ /* 0x000f620000100800 */
        /* <DEDUP_REMOVED lines=21> */
.L_x_530:
[----:B------:R-:W-:Y:S05]  /*2bc0*/  BSYNC B0 ;  /* 0x0000000000007941 */ /* 0x000fea0003800000 */
.L_x_529:
[----:B------:R1:W-:Y:S01]  /*2bd0*/  @P5 STS.128 [R38+0x1000], RZ ;  /* 0x001000ff26005388 */ /* 0x0003e20000000c00 */
[----:B------:R-:W-:Y:S03]  /*2be0*/  BSSY B0, `(.L_x_531) ;  /* 0x0000027000007945 */ /* 0x000fe60003800000 */
[----:B------:R1:W-:Y:S04]  /*2bf0*/  @P5 STS.128 [R38+0x3000], RZ ;  /* 0x003000ff26005388 */ /* 0x0003e80000000c00 */
[----:B------:R1:W-:Y:S01]  /*2c00*/  @P5 STS.128 [R38+0x5000], RZ ;  /* 0x005000ff26005388 */ /* 0x0003e20000000c00 */
[----:B------:R-:W-:Y:S05]  /*2c10*/  @P5 BRA `(.L_x_532) ;  /* 0x00000000008c5947 */ /* 0x000fea0003800000 */
[----:B------:R-:W5:Y:S01]  /*2c20*/  LDL R4, [R1+0x68] ;  /* 0x0000680001047983 */ /* 0x000f620000100800 */
[----:B------:R-:W-:-:S03]  /*2c30*/  ULDC UR18, c[0x0][0x2d0] ;  /* 0x0000b40000127ab9 */ /* 0x000fc60000000800 */
[----:B-1--4-:R-:W4:Y:S01]  /*2c40*/  LDL R10, [R1+0x6c] ;  /* 0x00006c00010a7983 */ /* 0x012f220000100800 */
        /* <DEDUP_REMOVED lines=12> */
[----:B----4-:R-:W-:-:S03]  /*2d10*/  ISETP.GE.AND P1, PT, R10, UR18, PT ;  /* 0x000000120a007c0c */ /* 0x010fc6000bf26270 */
        /* <DEDUP_REMOVED lines=19> */
.L_x_532:
[----:B------:R-:W-:Y:S05]  /*2e50*/  BSYNC B0 ;  /* 0x0000000000007941 */ /* 0x000fea0003800000 */
.L_x_531:
[----:B------:R-:W5:Y:S01]  /*2e60*/  LDL R16, [R1+0x70] ;  /* 0x0000700001107983 */ /* 0x000f620000100800 */
[----:B------:R-:W-:Y:S01]  /*2e70*/  UIMAD UR13, UR42, UR22, URZ ;  /* 0x000000162a0d72a4 */ /* 0x000fe2000f8e023f */
[----:B------:R-:W-:Y:S01]  /*2e80*/  IMAD.WIDE.U32 R4, R12, UR26, R40 ;  /* 0x0000001a0c047c25 */ /* 0x000fe2000f8e0028 */
[----:B------:R-:W-:Y:S01]  /*2e90*/  ULDC.64 UR14, c[0x0][0x260] ;  /* 0x00009800000e7ab9 */ /* 0x000fe20000000a00 */
[----:B------:R2:W-:Y:S01]  /*2ea0*/  @P0 STS.128 [R38+0xc000], RZ ;  /* 0x00c000ff26000388 */ /* 0x0005e20000000c00 */
[----:B------:R-:W-:Y:S01]  /*2eb0*/  UIMAD UR13, UR26, UR23, UR13 ;  /* 0x000000171a0d72a4 */ /* 0x000fe2000f8e020d */
[----:B-1----:R-:W-:Y:S01]  /*2ec0*/  IMAD R9, R31, UR14, RZ ;  /* 0x0000000e1f097c24 */ /* 0x002fe2000f8e02ff */
[----:B------:R-:W-:Y:S01]  /*2ed0*/  IADD3 R6, P1, R4, UR27, RZ ;  /* 0x0000001b04067c10 */ /* 0x000fe2000ff3e0ff */
[----:B------:R2:W-:Y:S01]  /*2ee0*/  @P0 STS.128 [R38+0xe000], RZ ;  /* 0x00e000ff26000388 */ /* 0x0005e20000000c00 */
[----:B------:R-:W-:Y:S01]  /*2ef0*/  BSSY B0, `(.L_x_533) ;  /* 0x0000030000007945 */ /* 0x000fe20003800000 */
[----:B------:R-:W-:Y:S01]  /*2f00*/  IMAD R9, R17, UR15, R9 ;  /* 0x0000000f11097c24 */ /* 0x000fe2000f8e0209 */
[----:B------:R-:W-:Y:S01]  /*2f10*/  MOV R7, UR13 ;  /* 0x0000000d00077c02 */ /* 0x000fe20008000f00 */
[----:B------:R2:W-:Y:S03]  /*2f20*/  @P0 STS.128 [R38+0x10000], RZ ;  /* 0x010000ff26000388 */ /* 0x0005e60000000c00 */
[----:B------:R-:W-:-:S03]  /*2f30*/  IADD3.X R7, R5, UR28, R7, P1, !PT ;  /* 0x0000001c05077c10 */ /* 0x000fc60008ffe407 */
[----:B------:R-:W-:-:S05]  /*2f40*/  IMAD.WIDE.U32 R6, R17, UR14, R6 ;  /* 0x0000000e11067c25 */ /* 0x000fca000f8e0006 */
[----:B------:R-:W-:Y:S02]  /*2f50*/  IADD3 R9, R7, R9, RZ ;  /* 0x0000000907097210 */ /* 0x000fe40007ffe0ff */
[C---:B-----5:R-:W-:Y:S02]  /*2f60*/  IADD3 R4, R16.reuse, 0x8, RZ ;  /* 0x0000000810047810 */ /* 0x060fe40007ffe0ff */
[----:B------:R-:W-:Y:S02]  /*2f70*/  ISETP.GE.AND P6, PT, R16, UR12, PT ;  /* 0x0000000c10007c0c */ /* 0x000fe4000bfc6270 */
[----:B------:R-:W-:Y:S01]  /*2f80*/  ISETP.GE.AND P5, PT, R4, UR12, PT ;  /* 0x0000000c04007c0c */ /* 0x000fe2000bfa6270 */
[----:B--2---:R-:W-:-:S12]  /*2f90*/  @P0 BRA `(.L_x_534) ;  /* 0x0000000000940947 */ /* 0x004fd80003800000 */
[----:B------:R-:W2:Y:S01]  /*2fa0*/  LDL R8, [R1+0x68] ;  /* 0x0000680001087983 */ /* 0x000ea20000100800 */
[----:B------:R-:W-:-:S03]  /*2fb0*/  ULDC UR12, c[0x0][0x2d0] ;  /* 0x0000b400000c7ab9 */ /* 0x000fc60000000800 */
[----:B------:R-:W5:Y:S01]  /*2fc0*/  LDL R14, [R1+0x6c] ;  /* 0x00006c00010e7983 */ /* 0x000f620000100800 */
[----:B------:R-:W-:Y:S01]  /*2fd0*/  ISETP.GE.AND P3, PT, R40, UR12, PT ;  /* 0x0000000c28007c0c */ /* 0x000fe2000bf66270 */
[----:B------:R-:W-:Y:S02]  /*2fe0*/  IMAD.MOV.U32 R4, RZ, RZ, R6 ;  /* 0x000000ffff047224 */ /* 0x000fe400078e0006 */
[----:B------:R-:W-:Y:S02]  /*2ff0*/  IMAD.MOV.U32 R5, RZ, RZ, R9 ;  /* 0x000000ffff057224 */ /* 0x000fe400078e0009 */
[----:B------:R-:W-:-:S08]  /*3000*/  IMAD.WIDE.U32 R4, R25, UR22, R4 ;  /* 0x0000001619047c25 */ /* 0x000fd0000f8e0004 */
[----:B------:R-:W1:Y:S01]  /*3010*/  @!P3 LDC.64 R12, c[0x0][0x218] ;  /* 0x00008600ff0cbb82 */ /* 0x000e620000000a00 */
[----:B------:R1:W-:Y:S02]  /*3020*/  @P3 STS.128 [R38+0xc000], RZ ;  /* 0x00c000ff26003388 */ /* 0x0003e40000000c00 */
[----:B-1----:R-:W-:Y:S02]  /*3030*/  @!P3 LEA R12, P1, R4, R12, 0x1 ;  /* 0x0000000c040cb211 */ /* 0x002fe400078208ff */
[----:B--2---:R-:W-:Y:S01]  /*3040*/  ISETP.GE.AND P2, PT, R8, UR12, PT ;  /* 0x0000000c08007c0c */ /* 0x004fe2000bf46270 */
[----:B------:R-:W-:Y:S01]  /*3050*/  IMAD R8, R36, UR22, RZ ;  /* 0x0000001624087c24 */ /* 0x000fe2000f8e02ff */
[----:B-----5:R-:W-:-:S03]  /*3060*/  ISETP.GE.AND P0, PT, R14, UR12, PT ;  /* 0x0000000c0e007c0c */ /* 0x020fc6000bf06270 */
[----:B------:R-:W-:-:S04]  /*3070*/  IMAD R8, R25, UR23, R8 ;  /* 0x0000001719087c24 */ /* 0x000fc8000f8e0208 */
[----:B------:R-:W-:-:S04]  /*3080*/  IMAD.IADD R8, R5, 0x1, R8 ;  /* 0x0000000105087824 */ /* 0x000fc800078e0208 */
[----:B----4-:R-:W1:Y:S01]  /*3090*/  @!P2 LDC.64 R10, c[0x0][0x218] ;  /* 0x00008600ff0aab82 */ /* 0x010e620000000a00 */
        /* <DEDUP_REMOVED lines=21> */
.L_x_534:
[----:B------:R-:W-:Y:S05]  /*31f0*/  BSYNC B0 ;  /* 0x0000000000007941 */ /* 0x000fea0003800000 */
.L_x_533:
        /* <DEDUP_REMOVED lines=16> */
[----:B-1--4-:R-:W-:Y:S02]  /*3300*/  IMAD R10, R4, UR22, RZ ;  /* 0x00000016040a7c24 */ /* 0x012fe4000f8e02ff */
        /* <DEDUP_REMOVED lines=27> */
.L_x_536:
[----:B------:R-:W-:Y:S05]  /*34c0*/  BSYNC B0 ;  /* 0x0000000000007941 */ /* 0x000fea0003800000 */
.L_x_535:
[----:B------:R-:W0:Y:S01]  /*34d0*/  LDGDEPBAR ;  /* 0x00000000000079af */ /* 0x000e220000000000 */
[----:B------:R-:W-:Y:S01]  /*34e0*/  IMAD.MOV.U32 R4, RZ, RZ, 0x4 ;  /* 0x00000004ff047424 */ /* 0x000fe200078e00ff */
[----:B-12---:R-:W1:Y:S01]  /*34f0*/  LDC.64 R6, c[0x0][0x3b8] ;  /* 0x0000ee00ff067b82 */ /* 0x006e620000000a00 */
[----:B------:R-:W-:Y:S02]  /*3500*/  IMAD.MOV.U32 R9, RZ, RZ, 0x7f800000 ;  /* 0x7f800000ff097424 */ /* 0x000fe400078e00ff */
[----:B------:R-:W-:Y:S01]  /*3510*/  IMAD.MOV.U32 R8, RZ, RZ, 0x7f800000 ;  /* 0x7f800000ff087424 */ /* 0x000fe200078e00ff */
[----:B------:R-:W-:Y:S01]  /*3520*/  UIMAD UR12, UR46, UR57, UR54 ;  /* 0x000000392e0c72a4 */ /* 0x000fe2000f8e0236 */
[----:B------:R-:W-:Y:S01]  /*3530*/  IMAD.WIDE R4, R16, R4, UR8 ;  /* 0x0000000810047e25 */ /* 0x000fe2000f8e0204 */
[----:B------:R-:W-:Y:S01]  /*3540*/  ULDC UR30, c[0x0][0x2d0] ;  /* 0x0000b400001e7ab9 */ /* 0x000fe20000000800 */
[----:B------:R-:W-:-:S03]  /*3550*/  ULDC UR33, c[0x0][0x2dc] ;  /* 0x0000b70000217ab9 */ /* 0x000fc60000000800 */
[----:B------:R-:W2:Y:S04]  /*3560*/  @!P6 LDG.E R9, desc[UR4][R4.64] ;  /* 0x000000040409e981 */ /* 0x000ea8000c1e1900 */
[----:B------:R-:W5:Y:S01]  /*3570*/  @!P5 LDG.E R8, desc[UR4][R4.64+0x20] ;  /* 0x000020040408d981 */ /* 0x000f62000c1e1900 */
[----:B------:R-:W-:-:S04]  /*3580*/  DEPBAR.LE SB0, 0x1 ;  /* 0x000080400000791a */ /* 0x000fc80000000000 */
[----:B------:R-:W-:Y:S06]  /*3590*/  BAR.SYNC.DEFER_BLOCKING 0x0 ;  /* 0x0000000000007b1d */ /* 0x000fec0000010000 */
[----:B-1----:R-:W3:Y:S01]  /*35a0*/  LDG.E.64 R4, desc[UR4][R6.64+0x8] ;  /* 0x0000080406047981 */ /* 0x002ee2000c1e1b00 */
[----:B------:R-:W-:Y:S01]  /*35b0*/  USHF.L.U32 UR12, UR12, 0x5, URZ ;  /* 0x000000050c0c7899 */ /* 0x000fe2000800063f */
[----:B------:R-:W-:Y:S02]  /*35c0*/  IMAD.MOV.U32 R240, RZ, RZ, 0x20 ;  /* 0x00000020fff07424 */ /* 0x000fe400078e00ff */
[----:B------:R-:W1:Y:S04]  /*35d0*/  LDSM.16.M88.4 R164, [R252+0x12000] ;  /* 0x01200000fca4783b */ /* 0x000e680000000200 */
[----:B------:R-:W1:Y:S04]  /*35e0*/  LDSM.16.M88.4 R168, [R252+0x12800] ;  /* 0x01280000fca8783b */ /* 0x000e680000000200 */
[----:B------:R-:W1:Y:S04]  /*35f0*/  LDSM.16.M88.4 R196, [R252+0x14000] ;  /* 0x01400000fcc4783b */ /* 0x000e680000000200 */
[----:B------:R-:W1:Y:S04]  /*3600*/  LDSM.16.M88.4 R200, [R252+0x14800] ;  /* 0x01480000fcc8783b */ /* 0x000e680000000200 */
[----:B------:R-:W1:Y:S04]  /*3610*/  LDSM.16.M88.4 R228, [R252+0x16000] ;  /* 0x01600000fce4783b */ /* 0x000e680000000200 */
[----:B------:R-:W1:Y:S04]  /*3620*/  LDSM.16.M88.4 R232, [R252+0x16800] ;  /* 0x01680000fce8783b */ /* 0x000e680000000200 */
[----:B------:R-:W4:Y:S01]  /*3630*/  LDG.E.64 R6, desc[UR4][R6.64] ;  /* 0x0000000406067981 */ /* 0x000f22000c1e1b00 */
[----:B------:R-:W-:-:S03]  /*3640*/  USHF.R.S32.HI UR13, URZ, 0x1f, UR12 ;  /* 0x0000001f3f0d7899 */ /* 0x000fc6000801140c */
[----:B-----5:R5:W-:Y:S04]  /*3650*/  STL [R1+0x64], R8 ;  /* 0x0000640801007387 */ /* 0x020be80000100800 */
[----:B--2---:R2:W-:Y:S01]  /*3660*/  STL [R1+0x60], R9 ;  /* 0x0000600901007387 */ /* 0x0045e20000100800 */
[----:B-----5:R-:W-:Y:S02]  /*3670*/  LOP3.LUT R8, R34, 0xfffffff8, RZ, 0xc0, !PT ;  /* 0xfffffff822087812 */ /* 0x020fe400078ec0ff */
[----:B--2---:R-:W-:-:S03]  /*3680*/  SHF.R.S32.HI R9, RZ, 0x1f, R30 ;  /* 0x0000001fff097819 */ /* 0x004fc6000001141e */
[----:B------:R-:W-:-:S05]  /*3690*/  IMAD.IADD R8, R37, 0x1, -R8 ;  /* 0x0000000125087824 */ /* 0x000fca00078e0a08 */
[----:B------:R-:W-:Y:S02]  /*36a0*/  LOP3.LUT P0, RZ, R8, 0x2, RZ, 0xc0, !PT ;  /* 0x0000000208ff7812 */ /* 0x000fe4000780c0ff */
[----:B---3--:R-:W-:-:S04]  /*36b0*/  IADD3 R4, P2, P1, R4, UR12, R30 ;  /* 0x0000000c04047c10 */ /* 0x008fc8000f95e01e */
[----:B------:R-:W-:Y:S02]  /*36c0*/  IADD3.X R5, R5, UR13, R9, P2, P1 ;  /* 0x0000000d05057c10 */ /* 0x000fe400097e2409 */
[----:B----4-:R-:W-:-:S03]  /*36d0*/  R2UR UR17, R6 ;  /* 0x00000000061172ca */ /* 0x010fc600000e0000 */
[----:B------:R2:W-:Y:S01]  /*36e0*/  STL [R1+0x84], R5 ;  /* 0x0000840501007387 */ /* 0x0005e20000100800 */
[----:B------:R-:W-:Y:S02]  /*36f0*/  SEL R240, R240, 0xffffffe0, !P0 ;  /* 0xffffffe0f0f07807 */ /* 0x000fe40004000000 */
[----:B------:R-:W-:Y:S01]  /*3700*/  R2UR UR16, R7 ;  /* 0x00000000071072ca */ /* 0x000fe200000e0000 */
[----:B------:R3:W-:Y:S01]  /*3710*/  STL.64 [R1+0x30], R32 ;  /* 0x0000302001007387 */ /* 0x0007e20000100a00 */
[----:B------:R-:W-:Y:S01]  /*3720*/  USHF.L.U32 UR12, UR31, 0x6, URZ ;  /* 0x000000061f0c7899 */ /* 0x000fe2000800063f */
[----:B------:R-:W-:Y:S02]  /*3730*/  CS2R R142, SRZ ;  /* 0x00000000008e7805 */ /* 0x000fe4000001ff00 */
[----:B------:R-:W-:Y:S01]  /*3740*/  CS2R R140, SRZ ;  /* 0x00000000008c7805 */ /* 0x000fe2000001ff00 */
[----:B------:R-:W4:Y:S01]  /*3750*/  LDL R6, [R1] ;  /* 0x0000000001067983 */ /* 0x000f220000100800 */
        /* <DEDUP_REMOVED lines=16> */
[----:B--2---:R-:W2:Y:S01]  /*3860*/  LDL R5, [R1+0x4] ;  /* 0x0000040001057983 */ /* 0x004ea20000100800 */
[----:B------:R-:W-:Y:S01]  /*3870*/  IMAD.IADD R240, R240, 0x1, R252 ;  /* 0x00000001f0f07824 */ /* 0x000fe200078e02fc */
[----:B------:R-:W-:Y:S01]  /*3880*/  UIADD3 UR12, UR12, 0x40, URZ ;  /* 0x000000400c0c7890 */ /* 0x000fe2000fffe03f */
[----:B------:R-:W-:Y:S02]  /*3890*/  CS2R R114, SRZ ;  /* 0x0000000000727805 */ /* 0x000fe4000001ff00 */
[----:B------:R-:W-:-:S02]  /*38a0*/  CS2R R112, SRZ ;  /* 0x0000000000707805 */ /* 0x000fc4000001ff00 */
[----:B------:R-:W-:Y:S01]  /*38b0*/  CS2R R106, SRZ ;  /* 0x00000000006a7805 */ /* 0x000fe2000001ff00 */
[----:B------:R-:W1:Y:S01]  /*38c0*/  LDSM.16.M88.4 R172, [R240+0x12000] ;  /* 0x01200000f0ac783b */ /* 0x000e620000000200 */
[----:B------:R-:W-:Y:S02]  /*38d0*/  CS2R R104, SRZ ;  /* 0x0000000000687805 */ /* 0x000fe4000001ff00 */
[----:B------:R-:W-:Y:S02]  /*38e0*/  CS2R R102, SRZ ;  /* 0x0000000000667805 */ /* 0x000fe4000001ff00 */
[----:B------:R-:W-:Y:S01]  /*38f0*/  CS2R R100, SRZ ;  /* 0x0000000000647805 */ /* 0x000fe2000001ff00 */
[----:B------:R-:W1:Y:S01]  /*3900*/  LDSM.16.M88.4 R176, [R240+0x12800] ;  /* 0x01280000f0b0783b */ /* 0x000e620000000200 */
        /* <DEDUP_REMOVED lines=18> */
[----:B------:R-:W-:Y:S02]  /*3a30*/  CS2R R38, SRZ ;  /* 0x0000000000267805 */ /* 0x000fe4000001ff00 */
[----:B------:R-:W-:Y:S02]  /*3a40*/  CS2R R36, SRZ ;  /* 0x0000000000247805 */ /* 0x000fe4000001ff00 */
[----:B------:R-:W-:Y:S02]  /*3a50*/  CS2R R30, SRZ ;  /* 0x00000000001e7805 */ /* 0x000fe4000001ff00 */
[----:B------:R-:W-:Y:S02]  /*3a60*/  CS2R R28, SRZ ;  /* 0x00000000001c7805 */ /* 0x000fe4000001ff00 */
[----:B------:R-:W-:Y:S02]  /*3a70*/  CS2R R34, SRZ ;  /* 0x0000000000227805 */ /* 0x000fe4000001ff00 */
[----:B---3--:R-:W-:-:S02]  /*3a80*/  CS2R R32, SRZ ;  /* 0x0000000000207805 */ /* 0x008fc4000001ff00 */
[----:B------:R-:W-:Y:S02]  /*3a90*/  CS2R R26, SRZ ;  /* 0x00000000001a7805 */ /* 0x000fe4000001ff00 */
[----:B------:R-:W-:Y:S02]  /*3aa0*/  CS2R R24, SRZ ;  /* 0x0000000000187805 */ /* 0x000fe4000001ff00 */
[----:B------:R-:W-:Y:S02]  /*3ab0*/  CS2R R22, SRZ ;  /* 0x0000000000167805 */ /* 0x000fe4000001ff00 */
[----:B------:R-:W-:Y:S01]  /*3ac0*/  CS2R R20, SRZ ;  /* 0x0000000000147805 */ /* 0x000fe2000001ff00 */
[----:B------:R-:W-:Y:S02]  /*3ad0*/  UISETP.GE.AND UP0, UPT, UR12, UR6, UPT ;  /* 0x000000060c00728c */ /* 0x000fe4000bf06270 */
[----:B------:R-:W-:Y:S02]  /*3ae0*/  UIADD3 UR29, UR17, -0x61c88647, URZ ;  /* 0x9e3779b9111d7890 */ /* 0x000fe4000fffe03f */
[----:B------:R-:W-:-:S02]  /*3af0*/  UIADD3 UR28, UR16, -0x4498517b, URZ ;  /* 0xbb67ae85101c7890 */ /* 0x000fc4000fffe03f */
[----:B------:R-:W-:Y:S02]  /*3b00*/  UIADD3 UR27, UR17, 0x3c6ef372, URZ ;  /* 0x3c6ef372111b7890 */ /* 0x000fe4000fffe03f */
[----:B------:R-:W-:Y:S02]  /*3b10*/  UIADD3 UR26, UR16, 0x76cf5d0a, URZ ;  /* 0x76cf5d0a101a7890 */ /* 0x000fe4000fffe03f */
[----:B------:R-:W-:Y:S02]  /*3b20*/  UIADD3 UR25, UR17, -0x255992d5, URZ ;  /* 0xdaa66d2b11197890 */ /* 0x000fe4000fffe03f */
[----:B------:R-:W-:Y:S02]  /*3b30*/  UIADD3 UR24, UR16, 0x32370b8f, URZ ;  /* 0x32370b8f10187890 */ /* 0x000fe4000fffe03f */
[----:B------:R-:W-:Y:S02]  /*3b40*/  UIADD3 UR23, UR17, 0x78dde6e4, URZ ;  /* 0x78dde6e411177890 */ /* 0x000fe4000fffe03f */
[----:B------:R-:W-:-:S02]  /*3b50*/  UIADD3 UR22, UR16, -0x126145ec, URZ ;  /* 0xed9eba1410167890 */ /* 0x000fc4000fffe03f */
[----:B------:R-:W-:Y:S02]  /*3b60*/  UIADD3 UR21, UR17, 0x1715609d, URZ ;  /* 0x1715609d11157890 */ /* 0x000fe4000fffe03f */
[----:B------:R-:W-:Y:S02]  /*3b70*/  UIADD3 UR20, UR16, -0x56f99767, URZ ;  /* 0xa906689910147890 */ /* 0x000fe4000fffe03f */
[----:B------:R-:W-:Y:S02]  /*3b80*/  UIADD3 UR19, UR17, -0x4ab325aa, URZ ;  /* 0xb54cda5611137890 */ /* 0x000fe4000fffe03f */
[----:B------:R-:W-:Y:S01]  /*3b90*/  UIADD3 UR18, UR16, 0x646e171e, URZ ;  /* 0x646e171e10127890 */ /* 0x000fe2000fffe03f */
[----:B------:R-:W-:Y:S01]  /*3ba0*/  ULDC.U8 UR13, c[0x0][0x388] ;  /* 0x0000e200000d7ab9 */ /* 0x000fe20000000000 */
[----:B------:R-:W-:Y:S01]  /*3bb0*/  ULDC UR12, c[0x0][0x2ec] ;  /* 0x0000bb00000c7ab9 */ /* 0x000fe20000000800 */
[----:B----4-:R-:W3:Y:S04]  /*3bc0*/  LDSM.16.M88.4 R148, [R6+0x12000] ;  /* 0x012000000694783b */ /* 0x010ee80000000200 */
[----:B------:R-:W4:Y:S04]  /*3bd0*/  LDSM.16.M88.4 R152, [R6+0x12800] ;  /* 0x012800000698783b */ /* 0x000f280000000200 */
[----:B------:R-:W1:Y:S04]  /*3be0*/  LDSM.16.M88.4 R180, [R6+0x14000] ;  /* 0x0140000006b4783b */ /* 0x000e680000000200 */
[----:B------:R-:W1:Y:S04]  /*3bf0*/  LDSM.16.M88.4 R184, [R6+0x14800] ;  /* 0x0148000006b8783b */ /* 0x000e680000000200 */
[----:B------:R-:W1:Y:S04]  /*3c00*/  LDSM.16.M88.4 R212, [R6+0x16000] ;  /* 0x0160000006d4783b */ /* 0x000e680000000200 */
[----:B------:R-:W1:Y:S04]  /*3c10*/  LDSM.16.M88.4 R216, [R6+0x16800] ;  /* 0x0168000006d8783b */ /* 0x000e680000000200 */
[----:B--2---:R-:W2:Y:S04]  /*3c20*/  LDSM.16.M88.4 R156, [R5+0x12000] ;  /* 0x01200000059c783b */ /* 0x004ea80000000200 */
[----:B------:R-:W1:Y:S04]  /*3c30*/  LDSM.16.M88.4 R160, [R5+0x12800] ;  /* 0x0128000005a0783b */ /* 0x000e680000000200 */
[----:B------:R-:W1:Y:S04]  /*3c40*/  LDSM.16.M88.4 R188, [R5+0x14000] ;  /* 0x0140000005bc783b */ /* 0x000e680000000200 */
[----:B------:R-:W1:Y:S04]  /*3c50*/  LDSM.16.M88.4 R192, [R5+0x14800] ;  /* 0x0148000005c0783b */ /* 0x000e680000000200 */
[----:B------:R-:W1:Y:S04]  /*3c60*/  LDSM.16.M88.4 R220, [R5+0x16000] ;  /* 0x0160000005dc783b */ /* 0x000e680000000200 */
[----:B------:R5:W1:Y:S02]  /*3c70*/  LDSM.16.M88.4 R224, [R5+0x16800] ;  /* 0x0168000005e0783b */ /* 0x000a640000000200 */
[----:B-----5:R-:W-:-:S05]  /*3c80*/  IMAD.WIDE.U32 R4, R4, -0x2daee0ad, RZ ;  /* 0xd2511f5304047825 */ /* 0x020fca00078e00ff */
[----:B--234-:R1:W-:Y:S02]  /*3c90*/  STL.64 [R1+0x78], R4 ;  /* 0x0000780401007387 */ /* 0x01c3e40000100a00 */
.L_x_539:
[----:B------:R-:W2:Y:S01]  /*3ca0*/  LDL R98, [R1] ;  /* 0x0000000001627983 */ /* 0x000ea20000100800 */
[----:B------:R-:W-:Y:S01]  /*3cb0*/  PLOP3.LUT P0, PT, PT, PT, UP0, 0x80, 0x0 ;  /* 0x000000000000781c */ /* 0x000fe20003f0f008 */
[----:B------:R-:W-:Y:S01]  /*3cc0*/  UISETP.GE.AND UP2, UPT, UR7, 0x1, UPT ;  /* 0x000000010700788c */ /* 0x000fe2000bf46270 */
[----:B------:R-:W-:Y:S02]  /*3cd0*/  PLOP3.LUT P3, PT, PT, PT, UP0, 0x80, 0x0 ;  /* 0x000000000000781c */ /* 0x000fe40003f6f008 */
[----:B---3--:R-:W3:Y:S01]  /*3ce0*/  LDL R249, [R1+0x8] ;  /* 0x0000080001f97983 */ /* 0x008ee20000100800 */
[----:B------:R-:W-:Y:S02]  /*3cf0*/  PLOP3.LUT P1, PT, PT, PT, UP0, 0x80, 0x0 ;  /* 0x000000000000781c */ /* 0x000fe40003f2f008 */
[----:B------:R-:W-:Y:S02]  /*3d00*/  PLOP3.LUT P2, PT, PT, PT, UP0, 0x80, 0x0 ;  /* 0x000000000000781c */ /* 0x000fe40003f4f008 */
[----:B------:R-:W4:Y:S01]  /*3d10*/  LDL R97, [R1+0x4] ;  /* 0x0000040001617983 */ /* 0x000f220000100800 */
[----:B------:R-:W-:Y:S02]  /*3d20*/  PLOP3.LUT P5, PT, PT, PT, UP0, 0x80, 0x0 ;  /* 0x000000000000781c */ /* 0x000fe40003faf008 */
[----:B------:R-:W-:Y:S02]  /*3d30*/  PLOP3.LUT P4, PT, PT, PT, UP0, 0x80, 0x0 ;  /* 0x000000000000781c */ /* 0x000fe40003f8f008 */
[----:B------:R-:W4:Y:S01]  /*3d40*/  LDL R248, [R1+0xc] ;  /* 0x00000c0001f87983 */ /* 0x000f220000100800 */
[----:B------:R-:W-:Y:S04]  /*3d50*/  PLOP3.LUT P6, PT, PT, PT, UP0, 0x80, 0x0 ;  /* 0x000000000000781c */ /* 0x000fe80003fcf008 */
[----:B------:R-:W4:Y:S05]  /*3d60*/  LDL R247, [R1+0x18] ;  /* 0x0000180001f77983 */ /* 0x000f2a0000100800 */
[----:B------:R-:W4:Y:S05]  /*3d70*/  LDL R96, [R1+0x10] ;  /* 0x0000100001607983 */ /* 0x000f2a0000100800 */
[----:B------:R-:W4:Y:S05]  /*3d80*/  LDL R246, [R1+0x14] ;  /* 0x0000140001f67983 */ /* 0x000f2a0000100800 */
[----:B------:R-:W0:Y:S05]  /*3d90*/  LDGDEPBAR ;  /* 0x00000000000079af */ /* 0x000e2a0000000000 */
[----:B------:R-:W4:Y:S05]  /*3da0*/  LDL R245, [R1+0x88] ;  /* 0x0000880001f57983 */ /* 0x000f2a0000100800 */
[----:B------:R-:W4:Y:S01]  /*3db0*/  LDL R244, [R1+0x8c] ;  /* 0x00008c0001f47983 */ /* 0x000f220000100800 */
[----:B------:R-:W1:Y:S01]  /*3dc0*/  S2R R250, SR_TID.X ;  /* 0x0000000000fa7919 */ /* 0x000e620000002100 */
[----:B------:R-:W1:Y:S01]  /*3dd0*/  S2R R251, SR_TID.X ;  /* 0x0000000000fb7919 */ /* 0x000e620000002100 */
[----:B------:R-:W-:Y:S04]  /*3de0*/  DEPBAR.LE SB0, 0x0 ;  /* 0x000080000000791a */ /* 0x000fe80000000000 */
[----:B------:R-:W-:Y:S01]  /*3df0*/  BAR.SYNC.DEFER_BLOCKING 0x0 ;  /* 0x0000000000007b1d */ /* 0x000fe20000010000 */
[----:B-1----:R-:W-:Y:S04]  /*3e00*/  SHF.R.S32.HI R250, RZ, 0x1f, R250 ;  /* 0x0000001ffffa7819 */ /* 0x002fe800000114fa */
[----:B------:R-:W-:Y:S01]  /*3e10*/  LEA.HI R250, R250, R251, RZ, 0x7 ;  /* 0x000000fbfafa7211 */ /* 0x000fe200078f38ff */
[----:B------:R-:W-:Y:S03]  /*3e20*/  LDSM.16.M88.4 R88, [R252+0xc000] ;  /* 0x00c00000fc58783b */ /* 0x000fe60000000200 */
[----:B------:R-:W-:Y:S02]  /*3e30*/  SHF.R.S32.HI R250, RZ, 0x7, R250 ;  /* 0x00000007fffa7819 */ /* 0x000fe400000114fa */
[----:B--2---:R-:W-:Y:S05]  /*3e40*/  LDSM.16.M88.4 R8, [R98+0xc000] ;  /* 0x00c000006208783b */ /* 0x004fea0000000200 */
[----:B---3--:R-:W1:Y:S05]  /*3e50*/  LDSM.16.M88.4 R16, [R249] ;  /* 0x00000000f910783b */ /* 0x008e6a0000000200 */
[----:B------:R-:W2:Y:S05]  /*3e60*/  LDSM.16.M88.4 R68, [R98+0xc800] ;  /* 0x00c800006244783b */ /* 0x000eaa0000000200 */
[----:B----4-:R-:W-:Y:S05]  /*3e70*/  LDSM.16.M88.4 R72, [R248] ;  /* 0x00000000f848783b */ /* 0x010fea0000000200 */
[----:B------:R-:W3:Y:S05]  /*3e80*/  LDSM.16.M88.4 R76, [R97+0xc000] ;  /* 0x00c00000614c783b */ /* 0x000eea0000000200 */
[----:B------:R-:W4:Y:S05]  /*3e90*/  LDSM.16.M88.4 R80, [R97+0xc800] ;  /* 0x00c800006150783b */ /* 0x000f2a0000000200 */
[----:B------:R-:W4:Y:S05]  /*3ea0*/  LDSM.16.M88.4 R84, [R247] ;  /* 0x00000000f754783b */ /* 0x000f2a0000000200 */
        /* <DEDUP_REMOVED lines=8> */
[----:B------:R-:W2:Y:S05]  /*3f30*/  LDSM.16.M88.4 R76, [R246] ;  /* 0x00000000f64c783b */ /* 0x000eaa0000000200 */
[C---:B----4-:R-:W-:Y:S06]  /*3f40*/  HMMA.16816.F32 R12, R72.reuse, R80, R12 ;  /* 0x00000050480c723c */ /* 0x050fec000000180c */
[----:B------:R-:W-:Y:S01]  /*3f50*/  HMMA.16816.F32 R16, R72, R82, R16 ;  /* 0x000000524810723c */ /* 0x000fe20000001810 */
[----:B------:R-:W3:Y:S05]  /*3f60*/  LDSM.16.M88.4 R72, [R96+0xc800] ;  /* 0x00c800006048783b */ /* 0x000eea0000000200 */
[C---:B------:R-:W-:Y:S01]  /*3f70*/  HMMA.16816.F32 R4, R84.reuse, R88, R4 ;  /* 0x000000585404723c */ /* 0x040fe20000001804 */
        /* <DEDUP_REMOVED lines=33> */
[----:B------:R1:W1:Y:S05]  /*4190*/  LDSM.16.M88.4 R68, [R98+0x10800] ;  /* 0x010800006244783b */ /* 0x00026a0000000200 */
[C---:B--2---:R-:W-:Y:S01]  /*41a0*/  HMMA.16816.F32 R4, R80.reuse, R92, R4 ;  /* 0x0000005c5004723c */ /* 0x044fe20000001804 */
[----:B------:R-:W-:Y:S05]  /*41b0*/  LDSM.16.M88.4 R76, [R248+0x4000] ;  /* 0x00400000f84c783b */ /* 0x000fea0000000200 */
[C---:B------:R-:W-:Y:S01]  /*41c0*/  HMMA.16816.F32 R8, R80.reuse, R94, R8 ;  /* 0x0000005e5008723c */ /* 0x040fe20000001808 */
[----:B------:R-:W2:Y:S05]  /*41d0*/  LDSM.16.M88.4 R92, [R97+0x10000] ;  /* 0x01000000615c783b */ /* 0x000eaa0000000200 */
[C---:B---3--:R-:W-:Y:S06]  /*41e0*/  HMMA.16816.F32 R12, R80.reuse, R72, R12 ;  /* 0x00000048500c723c */ /* 0x048fec000000180c */
[----:B------:R-:W-:Y:S01]  /*41f0*/  HMMA.16816.F32 R16, R80, R74, R16 ;  /* 0x0000004a5010723c */ /* 0x000fe20000001810 */
[----:B------:R3:W2:Y:S05]  /*4200*/  LDSM.16.M88.4 R72, [R97+0x10800] ;  /* 0x010800006148783b */ /* 0x0006aa0000000200 */
[C---:B----4-:R-:W-:Y:S01]  /*4210*/  HMMA.16816.F32 R4, R84.reuse, R88, R4 ;  /* 0x000000585404723c */ /* 0x050fe20000001804 */
[----:B-1----:R-:W4:Y:S05]  /*4220*/  LDL.64 R98, [R1+0x78] ;  /* 0x0000780001627983 */ /* 0x002f2a0000100a00 */
[----:B------:R-:W-:Y:S01]  /*4230*/  LDSM.16.M88.4 R80, [R247+0x4000] ;  /* 0x00400000f750783b */ /* 0x000fe20000000200 */
[C---:B------:R-:W-:Y:S04]  /*4240*/  HMMA.16816.F32 R8, R84.reuse, R90, R8 ;  /* 0x0000005a5408723c */ /* 0x040fe80000001808 */
[----:B------:R-:W1:Y:S02]  /*4250*/  LDSM.16.M88.4 R88, [R252+0x10000] ;  /* 0x01000000fc58783b */ /* 0x000e640000000200 */
[C---:B------:R-:W-:Y:S06]  /*4260*/  HMMA.16816.F32 R12, R84.reuse, R68, R12 ;  /* 0x00000044540c723c */ /* 0x040fec000000180c */
[----:B------:R-:W-:Y:S01]  /*4270*/  HMMA.16816.F32 R16, R84, R70, R16 ;  /* 0x000000465410723c */ /* 0x000fe20000001810 */
[----:B---3--:R-:W3:Y:S05]  /*4280*/  LDL R97, [R1+0x84] ;  /* 0x0000840001617983 */ /* 0x008eea0000100800 */
[----:B------:R-:W1:Y:S01]  /*4290*/  LDSM.16.M88.4 R68, [R252+0x10800] ;  /* 0x01080000fc44783b */ /* 0x000e620000000200 */
[C---:B--2---:R-:W-:Y:S04]  /*42a0*/  HMMA.16816.F32 R4, R76.reuse, R92, R4 ;  /* 0x0000005c4c04723c */ /* 0x044fe80000001804 */
[----:B------:R-:W-:Y:S02]  /*42b0*/  LDSM.16.M88.4 R84, [R246+0x4000] ;  /* 0x00400000f654783b */ /* 0x000fe40000000200 */
[C---:B------:R-:W-:Y:S03]  /*42c0*/  HMMA.16816.F32 R8, R76.reuse, R94, R8 ;  /* 0x0000005e4c08723c */ /* 0x040fe60000001808 */
[----:B------:R-:W2:Y:S03]  /*42d0*/  LDSM.16.M88.4 R92, [R96+0x10000] ;  /* 0x01000000605c783b */ /* 0x000ea60000000200 */
[C---:B------:R-:W-:Y:S01]  /*42e0*/  HMMA.16816.F32 R12, R76.reuse, R72, R12 ;  /* 0x000000484c0c723c */ /* 0x040fe2000000180c */
[----:B------:R-:W2:Y:S01]  /*42f0*/  @P0 S2R R72, SR_TID.X ;  /* 0x0000000000480919 */ /* 0x000ea20000002100 */
[----:B------:R-:W-:Y:S04]  /*4300*/  PLOP3.LUT P0, PT, PT, PT, UP0, 0x80, 0x0 ;  /* 0x000000000000781c */ /* 0x000fe80003f0f008 */
[----:B------:R-:W-:Y:S01]  /*4310*/  HMMA.16816.F32 R16, R76, R74, R16 ;  /* 0x0000004a4c10723c */ /* 0x000fe20000001810 */
[----:B------:R-:W-:Y:S05]  /*4320*/  IMAD.U32 R73, RZ, RZ, UR31 ;  /* 0x0000001fff497e24 */ /* 0x000fea000f8e00ff */
[C---:B-1----:R-:W-:Y:S06]  /*4330*/  HMMA.16816.F32 R4, R80.reuse, R88, R4 ;  /* 0x000000585004723c */ /* 0x042fec0000001804 */
[C---:B------:R-:W-:Y:S06]  /*4340*/  HMMA.16816.F32 R8, R80.reuse, R90, R8 ;  /* 0x0000005a5008723c */ /* 0x040fec0000001808 */
[C---:B------:R-:W-:Y:S06]  /*4350*/  HMMA.16816.F32 R12, R80.reuse, R68, R12 ;  /* 0x00000044500c723c */ /* 0x040fec000000180c */
[----:B------:R-:W-:Y:S01]  /*4360*/  HMMA.16816.F32 R16, R80, R70, R16 ;  /* 0x000000465010723c */ /* 0x000fe20000001810 */
[----:B------:R-:W3:Y:S01]  /*4370*/  LDL R83, [R1+0x60] ;  /* 0x0000600001537983 */ /* 0x000ee20000100800 */
[----:B------:R-:W-:Y:S04]  /*4380*/  IMAD.U32 R68, RZ, RZ, UR7 ;  /* 0x00000007ff447e24 */ /* 0x000fe8000f8e00ff */
[----:B------:R-:W3:Y:S01]  /*4390*/  LDL R82, [R1+0x64] ;  /* 0x0000640001527983 */ /* 0x000ee20000100800 */
[C---:B--2---:R-:W-:Y:S01]  /*43a0*/  HMMA.16816.F32 R4, R84.reuse, R92, R4 ;  /* 0x0000005c5404723c */ /* 0x044fe20000001804 */
[----:B------:R-:W-:Y:S04]  /*43b0*/  IMAD.U32 R69, RZ, RZ, UR31 ;  /* 0x0000001fff457e24 */ /* 0x000fe8000f8e00ff */
[----:B------:R-:W-:Y:S01]  /*43c0*/  IMAD R68, R68, 0x4, R245 ;  /* 0x0000000444447824 */ /* 0x000fe200078e02f5 */
[C---:B------:R-:W-:Y:S01]  /*43d0*/  HMMA.16816.F32 R8, R84.reuse, R94, R8 ;  /* 0x0000005e5408723c */ /* 0x040fe20000001808 */
[----:B------:R-:W2:Y:S04]  /*43e0*/  LDL R245, [R1+0x50] ;  /* 0x0000500001f57983 */ /* 0x000ea80000100800 */
[----:B------:R-:W-:Y:S01]  /*43f0*/  @P3 IMAD.SHL.U32 R72, R72, 0x2, RZ ;  /* 0x0000000248483824 */ /* 0x000fe200078e00ff */
[----:B------:R-:W-:Y:S01]  /*4400*/  PLOP3.LUT P3, PT, PT, PT, UP0, 0x80, 0x0 ;  /* 0x000000000000781c */ /* 0x000fe20003f6f008 */
[----:B------:R-:W-:Y:S02]  /*4410*/  IMAD R69, R69, 0x2, R250 ;  /* 0x0000000245457824 */ /* 0x000fe400078e02fa */
[----:B------:R-:W2:Y:S02]  /*4420*/  LDL R250, [R1+0x70] ;  /* 0x0000700001fa7983 */ /* 0x000ea40000100800 */
[----:B------:R-:W-:Y:S03]  /*4430*/  @P1 LOP3.LUT R72, R244, 0x6, R72, 0xf8, !PT ;  /* 0x00000006f4481812 */ /* 0x000fe600078ef848 */
[----:B------:R-:W2:Y:S01]  /*4440*/  LDL R244, [R1+0x5c] ;  /* 0x00005c0001f47983 */ /* 0x000ea20000100800 */
[----:B------:R-:W-:Y:S01]  /*4450*/  PLOP3.LUT P1, PT, PT, PT, UP0, 0x80, 0x0 ;  /* 0x000000000000781c */ /* 0x000fe20003f2f008 */
[----:B------:R-:W-:Y:S01]  /*4460*/  @P0 IMAD R72, R73, 0x40, R72 ;  /* 0x0000004049480824 */ /* 0x000fe200078e0248 */
[----:B------:R-:W-:Y:S04]  /*4470*/  PLOP3.LUT P0, PT, PT, PT, UP0, 0x80, 0x0 ;  /* 0x000000000000781c */ /* 0x000fe80003f0f008 */
[C---:B------:R-:W-:Y:S07]  /*4480*/  @P5 ISETP.GE.AND P5, PT, R72.reuse, UR6, PT ;  /* 0x0000000648005c0c */ /* 0x040fee000bfa6270 */
[----:B------:R-:W-:Y:S01]  /*4490*/  @P1 VIADD R73, R72, 0x8 ;  /* 0x0000000848491836 */ /* 0x000fe20000000000 */
[----:B------:R-:W-:Y:S02]  /*44a0*/  PLOP3.LUT P1, PT, PT, PT, UP0, 0x80, 0x0 ;  /* 0x000000000000781c */ /* 0x000fe40003f2f008 */
[----:B------:R-:W-:Y:S02]  /*44b0*/  @P0 FSEL R4, R4, -INF , !P5 ;  /* 0xff80000004040808 */ /* 0x000fe40006800000 */
[----:B------:R-:W-:Y:S02]  /*44c0*/  PLOP3.LUT P0, PT, PT, PT, UP0, 0x80, 0x0 ;  /* 0x000000000000781c */ /* 0x000fe40003f0f008 */
[----:B------:R-:W-:Y:S07]  /*44d0*/  @P6 ISETP.GE.AND P6, PT, R73, UR6, PT ;  /* 0x0000000649006c0c */ /* 0x000fee000bfc6270 */
[----:B------:R-:W-:Y:S02]  /*44e0*/  @P1 FSEL R6, R6, -INF , !P5 ;  /* 0xff80000006061808 */ /* 0x000fe40006800000 */
[----:B------:R-:W-:Y:S02]  /*44f0*/  PLOP3.LUT P1, PT, PT, PT, UP0, 0x80, 0x0 ;  /* 0x000000000000781c */ /* 0x000fe40003f2f008 */
[----:B------:R-:W-:Y:S02]  /*4500*/  PLOP3.LUT P5, PT, PT, PT, UP0, 0x80, 0x0 ;  /* 0x000000000000781c */ /* 0x000fe40003faf008 */
[----:B----4-:R-:W-:Y:S01]  /*4510*/  LOP3.LUT R70, R99, UR16, R69, 0x96, !PT ;  /* 0x0000001063467c12 */ /* 0x010fe2000f8e9645 */
[----:B------:R-:W-:Y:S01]  /*4520*/  IMAD.WIDE.U32 R68, R68, -0x326172a9, RZ ;  /* 0xcd9e8d5744447825 */ /* 0x000fe200078e00ff */
[----:B------:R-:W4:Y:S03]  /*4530*/  LDL R99, [R1+0x54] ;  /* 0x0000540001637983 */ /* 0x000f260000100800 */
[----:B------:R-:W-:Y:S05]  /*4540*/  IMAD.WIDE.U32 R70, R70, -0x326172a9, RZ ;  /* 0xcd9e8d5746467825 */ /* 0x000fea00078e00ff */
[----:B------:R-:W-:Y:S01]  /*4550*/  LOP3.LUT R80, R71, UR29, R68, 0x96, !PT ;  /* 0x0000001d47507c12 */ /* 0x000fe2000f8e9644 */
[----:B------:R-:W-:Y:S01]  /*4560*/  @P2 VIADD R71, R72, 0x1 ;  /* 0x0000000148472836 */ /* 0x000fe20000000000 */
[----:B------:R-:W-:Y:S03]  /*4570*/  PLOP3.LUT P2, PT, PT, PT, UP0, 0x80, 0x0 ;  /* 0x000000000000781c */ /* 0x000fe60003f4f008 */
[----:B------:R-:W-:Y:S01]  /*4580*/  IMAD.WIDE.U32 R80, R80, -0x2daee0ad, RZ ;  /* 0xd2511f5350507825 */ /* 0x000fe200078e00ff */
[----:B------:R-:W-:Y:S02]  /*4590*/  @P3 ISETP.GE.AND P3, PT, R71, UR6, PT ;  /* 0x0000000647003c0c */ /* 0x000fe4000bf66270 */
[----:B---3--:R-:W-:Y:S02]  /*45a0*/  LOP3.LUT R69, R69, UR17, R97, 0x96, !PT ;  /* 0x0000001145457c12 */ /* 0x008fe4000f8e9661 */
[----:B------:R-:W-:Y:S03]  /*45b0*/  @P0 FSEL R7, R7, -INF , !P3 ;  /* 0xff80000007070808 */ /* 0x000fe60005800000 */
[----:B------:R-:W-:Y:S05]  /*45c0*/  IMAD.WIDE.U32 R68, R69, -0x2daee0ad, RZ ;  /* 0xd2511f5345447825 */ /* 0x000fea00078e00ff */
[----:B------:R-:W-:Y:S02]  /*45d0*/  LOP3.LUT R78, R69, UR28, R98, 0x96, !PT ;  /* 0x0000001c454e7c12 */ /* 0x000fe4000f8e9662 */
[----:B------:R-:W3:Y:S01]  /*45e0*/  LDL R98, [R1+0x58] ;  /* 0x0000580001627983 */ /* 0x000ee20000100800 */
[----:B------:R-:W-:Y:S01]  /*45f0*/  LOP3.LUT R74, R81, UR26, R68, 0x96, !PT ;  /* 0x0000001a514a7c12 */ /* 0x000fe2000f8e9644 */
[----:B------:R-:W-:Y:S01]  /*4600*/  @P4 VIADD R68, R72, 0x9 ;  /* 0x0000000948444836 */ /* 0x000fe20000000000 */
[----:B------:R-:W-:Y:S01]  /*4610*/  PLOP3.LUT P4, PT, PT, PT, UP0, 0x80, 0x0 ;  /* 0x000000000000781c */ /* 0x000fe20003f8f008 */
[----:B------:R-:W-:Y:S03]  /*4620*/  IMAD.WIDE.U32 R78, R78, -0x326172a9, RZ ;  /* 0xcd9e8d574e4e7825 */ /* 0x000fe600078e00ff */
[----:B------:R-:W-:Y:S01]  /*4630*/  @P2 ISETP.GE.AND P2, PT, R68, UR6, PT ;  /* 0x0000000644002c0c */ /* 0x000fe2000bf46270 */
[----:B------:R-:W-:Y:S01]  /*4640*/  IMAD.WIDE.U32 R74, R74, -0x326172a9, RZ ;  /* 0xcd9e8d574a4a7825 */ /* 0x000fe200078e00ff */
[----:B------:R-:W-:Y:S02]  /*4650*/  LOP3.LUT R76, R79, UR27, R70, 0x96, !PT ;  /* 0x0000001b4f4c7c12 */ /* 0x000fe4000f8e9646 */
[----:B------:R-:W1:Y:S02]  /*4660*/  LDSM.16.M88.4 R68, [R96+0x10800] ;  /* 0x010800006044783b */ /* 0x000e640000000200 */
[----:B------:R-:W-:Y:S01]  /*4670*/  LOP3.LUT R81, R75, UR25, R78, 0x96, !PT ;  /* 0x000000194b517c12 */ /* 0x000fe2000f8e964e */
[----:B------:R-:W-:Y:S01]  /*4680*/  @P1 VIADD R75, R72, 0x10 ;  /* 0x00000010484b1836 */ /* 0x000fe20000000000 */
[----:B------:R-:W-:Y:S01]  /*4690*/  PLOP3.LUT P1, PT, PT, PT, UP0, 0x80, 0x0 ;  /* 0x000000000000781c */ /* 0x000fe20003f2f008 */
[----:B------:R-:W-:Y:S01]  /*46a0*/  IMAD.WIDE.U32 R76, R76, -0x2daee0ad, RZ ;  /* 0xd2511f534c4c7825 */ /* 0x000fe200078e00ff */
[----:B------:R-:W-:Y:S02]  /*46b0*/  @P4 FSEL R5, R5, -INF , !P3 ;  /* 0xff80000005054808 */ /* 0x000fe40005800000 */
[----:B------:R-:W-:Y:S02]  /*46c0*/  PLOP3.LUT P4, PT, PT, PT, UP0, 0x80, 0x0 ;  /* 0x000000000000781c */ /* 0x000fe40003f8f008 */
[----:B------:R-:W-:Y:S01]  /*46d0*/  LOP3.LUT R78, R77, UR24, R80, 0x96, !PT ;  /* 0x000000184d4e7c12 */ /* 0x000fe2000f8e9650 */
[----:B------:R-:W-:Y:S01]  /*46e0*/  @P5 VIADD R77, R72, 0x11 ;  /* 0x00000011484d5836 */ /* 0x000fe20000000000 */
[----:B------:R-:W-:Y:S01]  /*46f0*/  PLOP3.LUT P5, PT, PT, PT, UP0, 0x80, 0x0 ;  /* 0x000000000000781c */ /* 0x000fe20003faf008 */
[----:B------:R-:W-:Y:S01]  /*4700*/  IMAD.WIDE.U32 R80, R81, -0x2daee0ad, RZ ;  /* 0xd2511f5351507825 */ /* 0x000fe200078e00ff */
[----:B------:R-:W-:Y:S03]  /*4710*/  PLOP3.LUT P3, PT, PT, PT, UP0, 0x80, 0x0 ;  /* 0x000000000000781c */ /* 0x000fe60003f6f008 */
[----:B------:R-:W-:Y:S01]  /*4720*/  @P1 FSEL R8, R8, -INF , !P6 ;  /* 0xff80000008081808 */ /* 0x000fe20007000000 */
[----:B------:R-:W-:Y:S01]  /*4730*/  IMAD.WIDE.U32 R78, R78, -0x326172a9, RZ ;  /* 0xcd9e8d574e4e7825 */ /* 0x000fe200078e00ff */
[----:B------:R-:W-:Y:S02]  /*4740*/  PLOP3.LUT P1, PT, PT, PT, UP0, 0x80, 0x0 ;  /* 0x000000000000781c */ /* 0x000fe40003f2f008 */
[----:B------:R-:W-:Y:S02]  /*4750*/  @P4 ISETP.GE.AND P4, PT, R75, UR6, PT ;  /* 0x000000064b004c0c */ /* 0x000fe4000bf86270 */
[----:B------:R-:W-:Y:S02]  /*4760*/  LOP3.LUT R75, R79, UR23, R74, 0x96, !PT ;  /* 0x000000174f4b7c12 */ /* 0x000fe4000f8e964a */
[----:B------:R-:W-:Y:S02]  /*4770*/  @P5 FSEL R10, R10, -INF , !P6 ;  /* 0xff8000000a0a5808 */ /* 0x000fe40007000000 */
[----:B------:R-:W-:Y:S01]  /*4780*/  LOP3.LUT R76, R81, UR22, R76, 0x96, !PT ;  /* 0x00000016514c7c12 */ /* 0x000fe2000f8e964c */
[C---:B------:R-:W-:Y:S01]  /*4790*/  FMUL.FTZ R73, R83.reuse, 1.4426950216293334961 ;  /* 0x3fb8aa3b53497820 */ /* 0x040fe20000410000 */
[----:B------:R-:W-:Y:S02]  /*47a0*/  FSETP.NEU.FTZ.AND P0, PT, R83, -INF , PT ;  /* 0xff8000005300780b */ /* 0x000fe40003f1d000 */
[----:B------:R-:W-:Y:S01]  /*47b0*/  @P3 ISETP.GE.AND P3, PT, R77, UR6, PT ;  /* 0x000000064d003c0c */ /* 0x000fe2000bf66270 */
[----:B------:R-:W-:Y:S01]  /*47c0*/  FMUL.FTZ R74, R82, 1.4426950216293334961 ;  /* 0x3fb8aa3b524a7820 */ /* 0x000fe20000410000 */
[----:B------:R-:W-:Y:S01]  /*47d0*/  FSEL R73, R73, RZ, P0 ;  /* 0x000000ff49497208 */ /* 0x000fe20000000000 */
[----:B------:R-:W-:Y:S01]  /*47e0*/  IMAD.WIDE.U32 R76, R76, -0x326172a9, RZ ;  /* 0xcd9e8d574c4c7825 */ /* 0x000fe200078e00ff */
[----:B------:R-:W-:Y:S02]  /*47f0*/  PLOP3.LUT P0, PT, PT, PT, UP0, 0x80, 0x0 ;  /* 0x000000000000781c */ /* 0x000fe40003f0f008 */
[----:B------:R-:W-:Y:S01]  /*4800*/  FSETP.NEU.FTZ.AND P6, PT, R82, -INF , PT ;  /* 0xff8000005200780b */ /* 0x000fe20003fdd000 */
[--C-:B------:R-:W-:Y:S01]  /*4810*/  FFMA.FTZ R5, R5, UR12, -R73.reuse ;  /* 0x0000000c05057c23 */ /* 0x100fe20008010849 */
[--C-:B------:R-:W-:Y:S01]  /*4820*/  FFMA.FTZ R4, R4, UR12, -R73.reuse ;  /* 0x0000000c04047c23 */ /* 0x100fe20008010849 */
[C---:B-1----:R-:W-:Y:S01]  /*4830*/  HMMA.16816.F32 R12, R84.reuse, R68, R12 ;  /* 0x00000044540c723c */ /* 0x042fe2000000180c */
[----:B------:R-:W-:Y:S01]  /*4840*/  PLOP3.LUT P5, PT, PT, PT, UP0, 0x80, 0x0 ;  /* 0x000000000000781c */ /* 0x000fe20003faf008 */
[----:B------:R1:W2:Y:S01]  /*4850*/  MUFU.EX2 R96, R5 ;  /* 0x0000000500607308 */ /* 0x0002a20000000800 */
[----:B------:R-:W-:Y:S01]  /*4860*/  LOP3.LUT R78, R77, UR21, R78, 0x96, !PT ;  /* 0x000000154d4e7c12 */ /* 0x000fe2000f8e964e */
[--C-:B------:R-:W-:Y:S02]  /*4870*/  FFMA.FTZ R8, R8, UR12, -R73.reuse ;  /* 0x0000000c08087c23 */ /* 0x100fe40008010849 */
[----:B------:R-:W-:Y:S06]  /*4880*/  HMMA.16816.F32 R16, R84, R70, R16 ;  /* 0x000000465410723c */ /* 0x000fec0000001810 */
[----:B------:R2:W-:Y:S05]  /*4890*/  MUFU.EX2 R97, R4 ;  /* 0x0000000400617308 */ /* 0x0005ea0000000800 */
[----:B------:R-:W-:Y:S03]  /*48a0*/  IMAD.WIDE.U32 R68, R78, -0x2daee0ad, RZ ;  /* 0xd2511f534e447825 */ /* 0x000fe600078e00ff */
[----:B------:R-:W-:Y:S02]  /*48b0*/  LOP3.LUT R77, R68, 0xffff, RZ, 0xc0, !PT ;  /* 0x0000ffff444d7812 */ /* 0x000fe400078ec0ff */
[----:B------:R2:W-:Y:S01]  /*48c0*/  MUFU.EX2 R93, R8 ;  /* 0x00000008005d7308 */ /* 0x0005e20000000800 */
[C---:B-1----:R-:W-:Y:S01]  /*48d0*/  @P0 VIADD R5, R72.reuse, 0x18 ;  /* 0x0000001848050836 */ /* 0x042fe20000000000 */
[----:B------:R-:W-:Y:S01]  /*48e0*/  PLOP3.LUT P0, PT, PT, PT, UP0, 0x80, 0x0 ;  /* 0x000000000000781c */ /* 0x000fe20003f0f008 */
[----:B------:R-:W-:Y:S01]  /*48f0*/  @P1 VIADD R72, R72, 0x19 ;  /* 0x0000001948481836 */ /* 0x000fe20000000000 */
[----:B------:R-:W-:Y:S02]  /*4900*/  PLOP3.LUT P1, PT, PT, PT, UP0, 0x80, 0x0 ;  /* 0x000000000000781c */ /* 0x000fe40003f2f008 */
[----:B------:R-:W-:Y:S02]  /*4910*/  @P5 ISETP.GE.AND P5, PT, R5, UR6, PT ;  /* 0x0000000605005c0c */ /* 0x000fe4000bfa6270 */
[----:B--2---:R-:W-:Y:S01]  /*4920*/  FSEL R4, R74, RZ, P6 ;  /* 0x000000ff4a047208 */ /* 0x004fe20003000000 */
[----:B------:R-:W-:Y:S01]  /*4930*/  IMAD.WIDE.U32 R74, R75, -0x2daee0ad, RZ ;  /* 0xd2511f534b4a7825 */ /* 0x000fe200078e00ff */
[----:B------:R-:W-:Y:S03]  /*4940*/  PLOP3.LUT P6, PT, PT, PT, UP0, 0x80, 0x0 ;  /* 0x000000000000781c */ /* 0x000fe60003fcf008 */
[--C-:B------:R-:W-:Y:S01]  /*4950*/  FFMA.FTZ R6, R6, UR12, -R4.reuse ;  /* 0x0000000c06067c23 */ /* 0x100fe20008010804 */
[--C-:B------:R-:W-:Y:S01]  /*4960*/  FFMA.FTZ R7, R7, UR12, -R4.reuse ;  /* 0x0000000c07077c23 */ /* 0x100fe20008010804 */
[----:B------:R-:W-:Y:S01]  /*4970*/  @P0 FSEL R9, R9, -INF , !P2 ;  /* 0xff80000009090808 */ /* 0x000fe20005000000 */
[--C-:B------:R-:W-:Y:S01]  /*4980*/  FFMA.FTZ R10, R10, UR12, -R4.reuse ;  /* 0x0000000c0a0a7c23 */ /* 0x100fe20008010804 */
[----:B------:R1:W-:Y:S01]  /*4990*/  MUFU.EX2 R95, R6 ;  /* 0x00000006005f7308 */ /* 0x0003e20000000800 */
[----:B------:R-:W-:Y:S02]  /*49a0*/  @P1 FSEL R11, R11, -INF , !P2 ;  /* 0xff8000000b0b1808 */ /* 0x000fe40005000000 */
[----:B------:R-:W-:Y:S01]  /*49b0*/  PLOP3.LUT P0, PT, PT, PT, UP0, 0x80, 0x0 ;  /* 0x000000000000781c */ /* 0x000fe20003f0f008 */
[--C-:B------:R-:W-:Y:S01]  /*49c0*/  FFMA.FTZ R9, R9, UR12, -R73.reuse ;  /* 0x0000000c09097c23 */ /* 0x100fe20008010849 */
[----:B------:R-:W-:Y:S01]  /*49d0*/  PLOP3.LUT P1, PT, PT, PT, UP0, 0x80, 0x0 ;  /* 0x000000000000781c */ /* 0x000fe20003f2f008 */
[----:B------:R-:W-:Y:S01]  /*49e0*/  FFMA.FTZ R11, R11, UR12, -R4 ;  /* 0x0000000c0b0b7c23 */ /* 0x000fe20008010804 */
[----:B------:R-:W-:Y:S03]  /*49f0*/  PLOP3.LUT P2, PT, PT, PT, UP0, 0x80, 0x0 ;  /* 0x000000000000781c */ /* 0x000fe60003f4f008 */
[----:B------:R2:W2:Y:S01]  /*4a00*/  MUFU.EX2 R94, R7 ;  /* 0x00000007005e7308 */ /* 0x0004a20000000800 */
[----:B------:R-:W-:Y:S02]  /*4a10*/  @P6 ISETP.GE.AND P6, PT, R72, UR6, PT ;  /* 0x0000000648006c0c */ /* 0x000fe4000bfc6270 */
[----:B------:R-:W-:Y:S02]  /*4a20*/  LOP3.LUT R72, R69, UR18, R74, 0x96, !PT ;  /* 0x0000001245487c12 */ /* 0x000fe4000f8e964a */
[----:B------:R-:W-:Y:S02]  /*4a30*/  LOP3.LUT R74, R68, 0xff, RZ, 0xc0, !PT ;  /* 0x000000ff444a7812 */ /* 0x000fe400078ec0ff */
[----:B------:R-:W-:Y:S03]  /*4a40*/  SHF.R.U32.HI R8, RZ, 0x18, R68 ;  /* 0x00000018ff087819 */ /* 0x000fe60000011644 */
[----:B------:R2:W2:Y:S01]  /*4a50*/  MUFU.EX2 R91, R9 ;  /* 0x00000009005b7308 */ /* 0x0004a20000000800 */
[----:B-1----:R-:W-:Y:S02]  /*4a60*/  LOP3.LUT R6, R75, UR20, R80, 0x96, !PT ;  /* 0x000000144b067c12 */ /* 0x002fe4000f8e9650 */
[----:B------:R-:W-:Y:S02]  /*4a70*/  @P0 FSEL R12, R12, -INF , !P4 ;  /* 0xff8000000c0c0808 */ /* 0x000fe40006000000 */
[----:B------:R-:W-:Y:S02]  /*4a80*/  @P1 FSEL R14, R14, -INF , !P4 ;  /* 0xff8000000e0e1808 */ /* 0x000fe40006000000 */
[----:B------:R-:W-:Y:S03]  /*4a90*/  PLOP3.LUT P0, PT, PT, PT, UP0, 0x80, 0x0 ;  /* 0x000000000000781c */ /* 0x000fe60003f0f008 */
[----:B------:R1:W1:Y:S01]  /*4aa0*/  MUFU.EX2 R92, R10 ;  /* 0x0000000a005c7308 */ /* 0x0002620000000800 */
[----:B------:R-:W-:Y:S01]  /*4ab0*/  PLOP3.LUT P1, PT, PT, PT, UP0, 0x80, 0x0 ;  /* 0x000000000000781c */ /* 0x000fe20003f2f008 */
[----:B--2---:R-:W-:Y:S01]  /*4ac0*/  IMAD.WIDE.U32 R6, R6, -0x326172a9, RZ ;  /* 0xcd9e8d5706067825 */ /* 0x004fe200078e00ff */
[----:B------:R-:W-:Y:S02]  /*4ad0*/  @P2 FSEL R13, R13, -INF , !P3 ;  /* 0xff8000000d0d2808 */ /* 0x000fe40005800000 */
[----:B------:R-:W-:Y:S01]  /*4ae0*/  SHF.R.U32.HI R75, RZ, 0x10, R68 ;  /* 0x00000010ff4b7819 */ /* 0x000fe20000011644 */
[--C-:B------:R-:W-:Y:S01]  /*4af0*/  FFMA.FTZ R12, R12, UR12, -R73.reuse ;  /* 0x0000000c0c0c7c23 */ /* 0x100fe20008010849 */
[----:B------:R-:W-:Y:S01]  /*4b00*/  LOP3.LUT R5, R7, UR19, R76, 0x96, !PT ;  /* 0x0000001307057c12 */ /* 0x000fe2000f8e964c */
[----:B------:R-:W-:Y:S01]  /*4b10*/  FFMA.FTZ R14, R14, UR12, -R4 ;  /* 0x0000000c0e0e7c23 */ /* 0x000fe20008010804 */
[----:B------:R-:W-:Y:S01]  /*4b20*/  PLOP3.LUT P2, PT, PT, PT, UP0, 0x80, 0x0 ;  /* 0x000000000000781c */ /* 0x000fe20003f4f008 */
[----:B------:R-:W2:Y:S01]  /*4b30*/  MUFU.EX2 R88, R12 ;  /* 0x0000000c00587308 */ /* 0x000ea20000000800 */
[C---:B------:R-:W-:Y:S01]  /*4b40*/  LOP3.LUT R68, R6.reuse, 0xff, RZ, 0xc0, !PT ;  /* 0x000000ff06447812 */ /* 0x040fe200078ec0ff */
[--C-:B------:R-:W-:Y:S01]  /*4b50*/  FFMA.FTZ R13, R13, UR12, -R73.reuse ;  /* 0x0000000c0d0d7c23 */ /* 0x100fe20008010849 */
[--C-:B------:R-:W-:Y:S02]  /*4b60*/  SHF.R.U32.HI R69, RZ, 0x10, R6.reuse ;  /* 0x00000010ff457819 */ /* 0x100fe40000011606 */
[----:B------:R-:W-:Y:S02]  /*4b70*/  LOP3.LUT R9, R6, 0xffff, RZ, 0xc0, !PT ;  /* 0x0000ffff06097812 */ /* 0x000fe400078ec0ff */
[----:B-1----:R-:W-:Y:S03]  /*4b80*/  SHF.R.U32.HI R10, RZ, 0x18, R6 ;  /* 0x00000018ff0a7819 */ /* 0x002fe60000011606 */
[----:B------:R-:W-:Y:S01]  /*4b90*/  MUFU.EX2 R90, R11 ;  /* 0x0000000b005a7308 */ /* 0x000fe20000000800 */
[----:B------:R-:W-:Y:S02]  /*4ba0*/  LOP3.LUT R6, R5, 0xffff, RZ, 0xc0, !PT ;  /* 0x0000ffff05067812 */ /* 0x000fe400078ec0ff */
[----:B------:R-:W-:Y:S02]  /*4bb0*/  @P1 FSEL R16, R16, -INF , !P5 ;  /* 0xff80000010101808 */ /* 0x000fe40006800000 */
[----:B------:R-:W-:Y:S02]  /*4bc0*/  @P0 FSEL R15, R15, -INF , !P3 ;  /* 0xff8000000f0f0808 */ /* 0x000fe40005800000 */
[----:B------:R-:W-:Y:S03]  /*4bd0*/  PLOP3.LUT P0, PT, PT, PT, UP0, 0x80, 0x0 ;  /* 0x000000000000781c */ /* 0x000fe60003f0f008 */
[----:B------:R-:W-:Y:S01]  /*4be0*/  MUFU.EX2 R86, R13 ;  /* 0x0000000d00567308 */ /* 0x000fe20000000800 */
[----:B------:R-:W-:Y:S01]  /*4bf0*/  PLOP3.LUT P1, PT, PT, PT, UP0, 0x80, 0x0 ;  /* 0x000000000000781c */ /* 0x000fe20003f2f008 */
[----:B------:R-:W-:Y:S01]  /*4c00*/  FFMA.FTZ R15, R15, UR12, -R4 ;  /* 0x0000000c0f0f7c23 */ /* 0x000fe20008010804 */
[----:B------:R-:W-:Y:S01]  /*4c10*/  SHF.R.U32.HI R7, RZ, 0x8, R6 ;  /* 0x00000008ff077819 */ /* 0x000fe20000011606 */
[----:B------:R-:W-:Y:S01]  /*4c20*/  FFMA.FTZ R16, R16, UR12, -R73 ;  /* 0x0000000c10107c23 */ /* 0x000fe20008010849 */
[--C-:B------:R-:W-:Y:S02]  /*4c30*/  SHF.R.U32.HI R6, RZ, 0x10, R5.reuse ;  /* 0x00000010ff067819 */ /* 0x100fe40000011605 */
[----:B------:R-:W-:Y:S03]  /*4c40*/  LOP3.LUT R7, R7, 0xffff, RZ, 0xc0, !PT ;  /* 0x0000ffff07077812 */ /* 0x000fe600078ec0ff */
[----:B------:R-:W-:Y:S01]  /*4c50*/  MUFU.EX2 R89, R14 ;  /* 0x0000000e00597308 */ /* 0x000fe20000000800 */
[----:B------:R-:W-:Y:S02]  /*4c60*/  ISETP.LE.U32.AND P3, PT, R8, UR13, PT ;  /* 0x0000000d08007c0c */ /* 0x000fe4000bf63070 */
[----:B------:R-:W-:Y:S02]  /*4c70*/  LOP3.LUT R8, R5, 0xff, RZ, 0xc0, !PT ;  /* 0x000000ff05087812 */ /* 0x000fe400078ec0ff */
[----:B------:R-:W-:Y:S02]  /*4c80*/  @P2 FSEL R18, R18, -INF , !P5 ;  /* 0xff80000012122808 */ /* 0x000fe40006800000 */
[----:B------:R-:W-:Y:S03]  /*4c90*/  ISETP.LE.U32.AND P2, PT, R7, UR13, PT ;  /* 0x0000000d07007c0c */ /* 0x000fe6000bf43070 */
[----:B------:R-:W-:Y:S01]  /*4ca0*/  MUFU.EX2 R87, R15 ;  /* 0x0000000f00577308 */ /* 0x000fe20000000800 */
[----:B------:R-:W-:Y:S01]  /*4cb0*/  SHF.R.U32.HI R5, RZ, 0x18, R5 ;  /* 0x00000018ff057819 */ /* 0x000fe20000011605 */
[--C-:B------:R-:W-:Y:S01]  /*4cc0*/  FFMA.FTZ R18, R18, UR12, -R4.reuse ;  /* 0x0000000c12127c23 */ /* 0x100fe20008010804 */
[----:B------:R-:W-:Y:S02]  /*4cd0*/  LOP3.LUT R6, R6, 0xff, RZ, 0xc0, !PT ;  /* 0x000000ff06067812 */ /* 0x000fe400078ec0ff */
[----:B------:R-:W-:Y:S02]  /*4ce0*/  @P0 FSEL R17, R17, -INF , !P6 ;  /* 0xff80000011110808 */ /* 0x000fe40007000000 */
[----:B------:R-:W-:Y:S03]  /*4cf0*/  @P1 FSEL R19, R19, -INF , !P6 ;  /* 0xff80000013131808 */ /* 0x000fe60007000000 */
[----:B------:R-:W-:Y:S01]  /*4d00*/  MUFU.EX2 R85, R16 ;  /* 0x0000001000557308 */ /* 0x000fe20000000800 */
[----:B------:R-:W-:Y:S01]  /*4d10*/  ISETP.LE.U32.AND P6, PT, R5, UR13, PT ;  /* 0x0000000d05007c0c */ /* 0x000fe2000bfc3070 */
[----:B------:R-:W-:Y:S01]  /*4d20*/  FFMA.FTZ R73, R17, UR12, -R73 ;  /* 0x0000000c11497c23 */ /* 0x000fe20008010849 */
[----:B------:R-:W-:Y:S01]  /*4d30*/  ISETP.LE.U32.AND P0, PT, R6, UR13, PT ;  /* 0x0000000d06007c0c */ /* 0x000fe2000bf03070 */
[----:B------:R-:W-:Y:S01]  /*4d40*/  @!P2 FADD.FTZ R96, -R96, -RZ ;  /* 0x800000ff6060a221 */ /* 0x000fe20000010100 */
[----:B------:R-:W-:Y:S01]  /*4d50*/  SHF.R.U32.HI R6, RZ, 0x8, R9 ;  /* 0x00000008ff067819 */ /* 0x000fe20000011609 */
[----:B------:R-:W-:Y:S01]  /*4d60*/  FFMA.FTZ R4, R19, UR12, -R4 ;  /* 0x0000000c13047c23 */ /* 0x000fe20008010804 */
[----:B------:R-:W-:Y:S03]  /*4d70*/  ISETP.LE.U32.AND P1, PT, R68, UR13, PT ;  /* 0x0000000d44007c0c */ /* 0x000fe6000bf23070 */
[----:B------:R-:W-:Y:S01]  /*4d80*/  MUFU.EX2 R83, R73 ;  /* 0x0000004900537308 */ /* 0x000fe20000000800 */
[----:B------:R-:W-:Y:S02]  /*4d90*/  LOP3.LUT R5, R6, 0xffff, RZ, 0xc0, !PT ;  /* 0x0000ffff06057812 */ /* 0x000fe400078ec0ff */
[----:B------:R-:W-:Y:S02]  /*4da0*/  LOP3.LUT R6, R69, 0xff, RZ, 0xc0, !PT ;  /* 0x000000ff45067812 */ /* 0x000fe400078ec0ff */
[----:B------:R-:W-:Y:S01]  /*4db0*/  ISETP.LE.U32.AND P2, PT, R5, UR13, PT ;  /* 0x0000000d05007c0c */ /* 0x000fe2000bf43070 */
[----:B------:R-:W-:Y:S01]  /*4dc0*/  @!P6 FADD.FTZ R94, -R94, -RZ ;  /* 0x800000ff5e5ee221 */ /* 0x000fe20000010100 */
[----:B------:R-:W-:Y:S01]  /*4dd0*/  LOP3.LUT R5, R72, 0xff, RZ, 0xc0, !PT ;  /* 0x000000ff48057812 */ /* 0x000fe200078ec0ff */
[----:B------:R-:W-:Y:S01]  /*4de0*/  @!P0 FADD.FTZ R95, -R95, -RZ ;  /* 0x800000ff5f5f8221 */ /* 0x000fe20000010100 */
[----:B------:R-:W-:Y:S01]  /*4df0*/  ISETP.LE.U32.AND P5, PT, R8, UR13, PT ;  /* 0x0000000d08007c0c */ /* 0x000fe2000bfa3070 */
[----:B------:R-:W1:Y:S01]  /*4e00*/  MUFU.EX2 R82, R4 ;  /* 0x0000000400527308 */ /* 0x000e620000000800 */
[----:B------:R-:W-:Y:S01]  /*4e10*/  ISETP.LE.U32.AND P6, PT, R6, UR13, PT ;  /* 0x0000000d06007c0c */ /* 0x000fe2000bfc3070 */
[----:B------:R-:W-:Y:S01]  /*4e20*/  @!P1 FADD.FTZ R93, -R93, -RZ ;  /* 0x800000ff5d5d9221 */ /* 0x000fe20000010100 */
[----:B------:R-:W-:Y:S02]  /*4e30*/  ISETP.LE.U32.AND P0, PT, R5, UR13, PT ;  /* 0x0000000d05007c0c */ /* 0x000fe4000bf03070 */
[--C-:B------:R-:W-:Y:S02]  /*4e40*/  SHF.R.U32.HI R6, RZ, 0x18, R72.reuse ;  /* 0x00000018ff067819 */ /* 0x100fe40000011648 */
[----:B------:R-:W-:Y:S01]  /*4e50*/  LOP3.LUT R5, R72, 0xffff, RZ, 0xc0, !PT ;  /* 0x0000ffff48057812 */ /* 0x000fe200078ec0ff */
[----:B------:R-:W-:Y:S01]  /*4e60*/  @!P2 FADD.FTZ R91, -R91, -RZ ;  /* 0x800000ff5b5ba221 */ /* 0x000fe20000010100 */
[----:B------:R-:W-:Y:S01]  /*4e70*/  ISETP.LE.U32.AND P1, PT, R6, UR13, PT ;  /* 0x0000000d06007c0c */ /* 0x000fe2000bf23070 */
[----:B------:R-:W1:Y:S01]  /*4e80*/  MUFU.EX2 R84, R18 ;  /* 0x0000001200547308 */ /* 0x000e620000000800 */
[----:B------:R-:W-:Y:S01]  /*4e90*/  LOP3.LUT R6, R75, 0xff, RZ, 0xc0, !PT ;  /* 0x000000ff4b067812 */ /* 0x000fe200078ec0ff */
[----:B------:R-:W-:Y:S01]  /*4ea0*/  @!P5 FADD.FTZ R97, -R97, -RZ ;  /* 0x800000ff6161d221 */ /* 0x000fe20000010100 */
[----:B------:R-:W-:Y:S01]  /*4eb0*/  SHF.R.U32.HI R5, RZ, 0x8, R5 ;  /* 0x00000008ff057819 */ /* 0x000fe20000011605 */
[----:B------:R-:W-:Y:S01]  /*4ec0*/  @!P6 FADD.FTZ R92, -R92, -RZ ;  /* 0x800000ff5c5ce221 */ /* 0x000fe20000010100 */
[----:B------:R-:W-:Y:S01]  /*4ed0*/  ISETP.LE.U32.AND P2, PT, R6, UR13, PT ;  /* 0x0000000d06007c0c */ /* 0x000fe2000bf43070 */
[----:B--2---:R-:W-:Y:S01]  /*4ee0*/  @!P0 FADD.FTZ R88, -R88, -RZ ;  /* 0x800000ff58588221 */ /* 0x004fe20000010100 */
[----:B------:R-:W-:Y:S01]  /*4ef0*/  LOP3.LUT R5, R5, 0xffff, RZ, 0xc0, !PT ;  /* 0x0000ffff05057812 */ /* 0x000fe200078ec0ff */
[----:B-1----:R-:W-:Y:S01]  /*4f00*/  @!P3 FADD.FTZ R82, -R82, -RZ ;  /* 0x800000ff5252b221 */ /* 0x002fe20000010100 */
[----:B------:R-:W-:Y:S02]  /*4f10*/  SHF.R.U32.HI R6, RZ, 0x8, R77 ;  /* 0x00000008ff067819 */ /* 0x000fe4000001164d */
[----:B------:R-:W-:Y:S01]  /*4f20*/  ISETP.LE.U32.AND P5, PT, R10, UR13, PT ;  /* 0x0000000d0a007c0c */ /* 0x000fe2000bfa3070 */
[----:B------:R-:W-:Y:S01]  /*4f30*/  @!P1 FADD.FTZ R87, -R87, -RZ ;  /* 0x800000ff57579221 */ /* 0x000fe20000010100 */
[----:B------:R-:W-:Y:S02]  /*4f40*/  ISETP.LE.U32.AND P6, PT, R5, UR13, PT ;  /* 0x0000000d05007c0c */ /* 0x000fe4000bfc3070 */
[----:B------:R-:W-:Y:S02]  /*4f50*/  LOP3.LUT R5, R6, 0xffff, RZ, 0xc0, !PT ;  /* 0x0000ffff06057812 */ /* 0x000fe400078ec0ff */
[----:B------:R-:W-:Y:S01]  /*4f60*/  F2FP.RELU.F16.F32.PACK_AB R6, R96, R97 ;  /* 0x000000616006723e */ /* 0x000fe200000008ff */
[----:B------:R-:W-:Y:S01]  /*4f70*/  @!P2 FADD.FTZ R84, -R84, -RZ ;  /* 0x800000ff5454a221 */ /* 0x000fe20000010100 */
[----:B------:R-:W-:Y:S02]  /*4f80*/  ISETP.LE.U32.AND P0, PT, R5, UR13, PT ;  /* 0x0000000d05007c0c */ /* 0x000fe4000bf03070 */
[----:B------:R-:W-:Y:S01]  /*4f90*/  F2FP.RELU.F16.F32.PACK_AB R5, R94, R95 ;  /* 0x0000005f5e05723e */ /* 0x000fe200000008ff */
[----:B------:R1:W-:Y:S01]  /*4fa0*/  STS [R245+0x14000], R6 ;  /* 0x01400006f5007388 */ /* 0x0003e20000000800 */
[----:B------:R-:W-:Y:S01]  /*4fb0*/  SHF.R.U32.HI R72, RZ, 0x10, R72 ;  /* 0x00000010ff487819 */ /* 0x000fe20000011648 */
[----:B------:R-:W-:Y:S01]  /*4fc0*/  @!P5 FADD.FTZ R90, -R90, -RZ ;  /* 0x800000ff5a5ad221 */ /* 0x000fe20000010100 */
[----:B------:R-:W-:Y:S02]  /*4fd0*/  F2FP.RELU.F16.F32.PACK_AB R4, R91, R93 ;  /* 0x0000005d5b04723e */ /* 0x000fe400000008ff */
[----:B------:R2:W-:Y:S01]  /*4fe0*/  STS [R245+0x14400], R5 ;  /* 0x01440005f5007388 */ /* 0x0005e20000000800 */
[----:B------:R-:W-:Y:S01]  /*4ff0*/  LOP3.LUT R72, R72, 0xff, RZ, 0xc0, !PT ;  /* 0x000000ff48487812 */ /* 0x000fe200078ec0ff */
[----:B------:R-:W-:Y:S01]  /*5000*/  @!P6 FADD.FTZ R86, -R86, -RZ ;  /* 0x800000ff5656e221 */ /* 0x000fe20000010100 */
[----:B------:R-:W-:Y:S02]  /*5010*/  ISETP.LE.U32.AND P4, PT, R74, UR13, PT ;  /* 0x0000000d4a007c0c */ /* 0x000fe4000bf83070 */
[----:B------:R4:W-:Y:S01]  /*5020*/  STS [R244+0x14000], R4 ;  /* 0x01400004f4007388 */ /* 0x0009e20000000800 */
[----:B------:R-:W-:Y:S01]  /*5030*/  ISETP.LE.U32.AND P5, PT, R72, UR13, PT ;  /* 0x0000000d48007c0c */ /* 0x000fe2000bfa3070 */
[----:B------:R-:W-:Y:S01]  /*5040*/  @!P0 FADD.FTZ R83, -R83, -RZ ;  /* 0x800000ff53538221 */ /* 0x000fe20000010100 */
[----:B------:R-:W-:Y:S02]  /*5050*/  F2FP.RELU.F16.F32.PACK_AB R8, R90, R92 ;  /* 0x0000005c5a08723e */ /* 0x000fe400000008ff */
[----:B------:R-:W-:Y:S02]  /*5060*/  F2FP.RELU.F16.F32.PACK_AB R7, R86, R88 ;  /* 0x000000585607723e */ /* 0x000fe400000008ff */
[----:B------:R-:W-:Y:S01]  /*5070*/  FSETP.GE.FTZ.AND P3, PT, R88, RZ, PT ;  /* 0x000000ff5800720b */ /* 0x000fe20003f76000 */
[----:B------:R-:W-:Y:S01]  /*5080*/  STS [R244+0x14400], R8 ;  /* 0x01440008f4007388 */ /* 0x000fe20000000800 */
[----:B------:R-:W-:Y:S02]  /*5090*/  FSETP.GE.FTZ.AND P2, PT, R97, RZ, PT ;  /* 0x000000ff6100720b */ /* 0x000fe40003f56000 */
[----:B------:R-:W-:Y:S01]  /*50a0*/  FSETP.GE.FTZ.AND P1, PT, R96, RZ, PT ;  /* 0x000000ff6000720b */ /* 0x000fe20003f36000 */
[----:B------:R-:W-:Y:S02]  /*50b0*/  @!P4 FADD.FTZ R85, -R85, -RZ ;  /* 0x800000ff5555c221 */ /* 0x000fe40000010100 */
[----:B------:R-:W-:Y:S05]  /*50c0*/  @!P5 FADD.FTZ R89, -R89, -RZ ;  /* 0x800000ff5959d221 */ /* 0x000fea0000010100 */
[----:B-1----:R-:W-:Y:S02]  /*50d0*/  F2FP.RELU.F16.F32.PACK_AB R6, R87, R89 ;  /* 0x000000595706723e */ /* 0x002fe400000008ff */
[----:B--2---:R-:W-:Y:S02]  /*50e0*/  F2FP.RELU.F16.F32.PACK_AB R5, R83, R85 ;  /* 0x000000555305723e */ /* 0x004fe400000008ff */
[----:B----4-:R-:W-:Y:S01]  /*50f0*/  F2FP.RELU.F16.F32.PACK_AB R4, R82, R84 ;  /* 0x000000545204723e */ /* 0x010fe200000008ff */
[----:B------:R-:W-:Y:S05]  /*5100*/  STS [R99+0x14000], R7 ;  /* 0x0140000763007388 */ /* 0x000fea0000000800 */
[----:B------:R-:W-:Y:S05]  /*5110*/  STS [R99+0x14400], R6 ;  /* 0x0144000663007388 */ /* 0x000fea0000000800 */
[----:B---3--:R1:W-:Y:S05]  /*5120*/  STS [R98+0x14000], R5 ;  /* 0x0140000562007388 */ /* 0x0083ea0000000800 */
[----:B------:R2:W-:Y:S05]  /*5130*/  STS [R98+0x14400], R4 ;  /* 0x0144000462007388 */ /* 0x0005ea0000000800 */
[----:B------:R-:W3:Y:S05]  /*5140*/  LDSM.16.M88.4 R16, [R249+0x6000] ;  /* 0x00600000f910783b */ /* 0x000eea0000000200 */
[----:B------:R-:W4:Y:S05]  /*5150*/  LDSM.16.M88.4 R68, [R248+0x6000] ;  /* 0x00600000f844783b */ /* 0x000f2a0000000200 */
[----:B------:R-:W4:Y:S01]  /*5160*/  LDSM.16.M88.4 R72, [R247+0x6000] ;  /* 0x00600000f748783b */ /* 0x000f220000000200 */
[----:B-1----:R-:W-:Y:S02]  /*5170*/  IMAD.U32 R5, RZ, RZ, UR10 ;  /* 0x0000000aff057e24 */ /* 0x002fe4000f8e00ff */
[----:B--2---:R-:W-:Y:S05]  /*5180*/  IMAD.U32 R4, RZ, RZ, UR11 ;  /* 0x0000000bff047e24 */ /* 0x004fea000f8e00ff */
[C---:B------:R-:W-:Y:S04]  /*5190*/  LEA R76, P0, R250.reuse, R4, 0x2 ;  /* 0x00000004fa4c7211 */ /* 0x040fe800078010ff */
[----:B------:R-:W-:Y:S02]  /*51a0*/  LEA.HI.X.SX32 R77, R250, R5, 0x2, P0 ;  /* 0x00000005fa4d7211 */ /* 0x000fe400000f16ff */
[----:B------:R-:W-:Y:S03]  /*51b0*/  FSETP.GE.FTZ.AND P0, PT, R93, RZ, PT ;  /* 0x000000ff5d00720b */ /* 0x000fe60003f16000 */
[----:B------:R-:W2:Y:S05]  /*51c0*/  LDG.E R81, desc[UR4][R76.64] ;  /* 0x000000044c517981 */ /* 0x000eaa000c1e1900 */
[----:B------:R1:W2:Y:S01]  /*51d0*/  LDG.E R80, desc[UR4][R76.64+0x20] ;  /* 0x000020044c507981 */ /* 0x0002a2000c1e1900 */
[C---:B---3--:R-:W-:Y:S06]  /*51e0*/  HMMA.16816.F32 R4, R16.reuse, R148, RZ ;  /* 0x000000941004723c */ /* 0x048fec00000018ff */
[C---:B------:R-:W-:Y:S06]  /*51f0*/  HMMA.16816.F32 R8, R16.reuse, R150, RZ ;  /* 0x000000961008723c */ /* 0x040fec00000018ff */
[C---:B------:R-:W-:Y:S06]  /*5200*/  HMMA.16816.F32 R12, R16.reuse, R152, RZ ;  /* 0x00000098100c723c */ /* 0x040fec00000018ff */
[----:B------:R-:W-:Y:S06]  /*5210*/  HMMA.16816.F32 R16, R16, R154, RZ ;  /* 0x0000009a1010723c */ /* 0x000fec00000018ff */
[C---:B----4-:R-:W-:Y:S01]  /*5220*/  HMMA.16816.F32 R4, R68.reuse, R156, R4 ;  /* 0x0000009c4404723c */ /* 0x050fe20000001804 */
[----:B-1----:R-:W1:Y:S05]  /*5230*/  LDSM.16.M88.4 R76, [R246+0x6000] ;  /* 0x00600000f64c783b */ /* 0x002e6a0000000200 */
[C---:B------:R-:W-:Y:S06]  /*5240*/  HMMA.16816.F32 R8, R68.reuse, R158, R8 ;  /* 0x0000009e4408723c */ /* 0x040fec0000001808 */
[C---:B------:R-:W-:Y:S06]  /*5250*/  HMMA.16816.F32 R12, R68.reuse, R160, R12 ;  /* 0x000000a0440c723c */ /* 0x040fec000000180c */
[----:B------:R-:W-:Y:S01]  /*5260*/  HMMA.16816.F32 R16, R68, R162, R16 ;  /* 0x000000a24410723c */ /* 0x000fe20000001810 */
[----:B------:R-:W3:Y:S05]  /*5270*/  LDSM.16.M88.4 R68, [R249+0x8000] ;  /* 0x00800000f944783b */ /* 0x000eea0000000200 */
        /* <DEDUP_REMOVED lines=43> */
[C---:B----4-:R-:W-:Y:S06]  /*5530*/  HMMA.16816.F32 R4, R72.reuse, R236, R4 ;  /* 0x000000ec4804723c */ /* 0x050fec0000001804 */
[C---:B------:R-:W-:Y:S06]  /*5540*/  HMMA.16816.F32 R8, R72.reuse, R238, R8 ;  /* 0x000000ee4808723c */ /* 0x040fec0000001808 */
[C---:B------:R-:W-:Y:S06]  /*5550*/  HMMA.16816.F32 R12, R72.reuse, R240, R12 ;  /* 0x000000f0480c723c */ /* 0x040fec000000180c */
[----:B------:R-:W-:Y:S06]  /*5560*/  HMMA.16816.F32 R16, R72, R242, R16 ;  /* 0x000000f24810723c */ /* 0x000fec0000001810 */
[C---:B--2---:R-:W-:Y:S01]  /*5570*/  FADD.FTZ R68, -R81.reuse, R4 ;  /* 0x0000000451447221 */ /* 0x044fe20000010100 */
[C---:B------:R-:W-:Y:S05]  /*5580*/  FADD.FTZ R5, -R81.reuse, R5 ;  /* 0x0000000551057221 */ /* 0x040fea0000010100 */
[C---:B------:R-:W-:Y:S01]  /*5590*/  FADD.FTZ R4, -R81.reuse, R8 ;  /* 0x0000000851047221 */ /* 0x040fe20000010100 */
[C---:B------:R-:W-:Y:S01]  /*55a0*/  FADD.FTZ R9, -R81.reuse, R9 ;  /* 0x0000000951097221 */ /* 0x040fe20000010100 */
[----:B------:R-:W-:Y:S01]  /*55b0*/  FADD.FTZ R6, -R80, R6 ;  /* 0x0000000650067221 */ /* 0x000fe20000010100 */
[-C--:B------:R-:W-:Y:S03]  /*55c0*/  FSEL R8, R68, R81.reuse, P2 ;  /* 0x0000005144087208 */ /* 0x080fe60001000000 */
[----:B------:R-:W-:Y:S01]  /*55d0*/  FADD.FTZ R12, -R81, R12 ;  /* 0x0000000c510c7221 */ /* 0x000fe20000010100 */
[-C--:B------:R-:W-:Y:S01]  /*55e0*/  FSEL R5, R5, R81.reuse, P1 ;  /* 0x0000005105057208 */ /* 0x080fe20000800000 */
[----:B------:R-:W-:Y:S01]  /*55f0*/  FADD.FTZ R13, -R81, R13 ;  /* 0x0000000d510d7221 */ /* 0x000fe20000010100 */
[----:B------:R-:W-:Y:S01]  /*5600*/  FSEL R4, R4, R81, P0 ;  /* 0x0000005104047208 */ /* 0x000fe20000000000 */
[----:B------:R-:W-:Y:S01]  /*5610*/  FMUL.FTZ R8, R97, R8 ;  /* 0x0000000861087220 */ /* 0x000fe20000410000 */
[----:B------:R-:W-:Y:S01]  /*5620*/  FSETP.GE.FTZ.AND P0, PT, R83, RZ, PT ;  /* 0x000000ff5300720b */ /* 0x000fe20003f16000 */
[----:B------:R-:W-:Y:S01]  /*5630*/  FMUL.FTZ R96, R96, R5 ;  /* 0x0000000560607220 */ /* 0x000fe20000410000 */
[----:B------:R-:W-:Y:S01]  /*5640*/  FSETP.GE.FTZ.AND P1, PT, R91, RZ, PT ;  /* 0x000000ff5b00720b */ /* 0x000fe20003f36000 */
[----:B------:R-:W-:Y:S01]  /*5650*/  FMUL.FTZ R93, R93, R4 ;  /* 0x000000045d5d7220 */ /* 0x000fe20000410000 */
[----:B------:R-:W-:Y:S01]  /*5660*/  FADD.FTZ R5, -R81, R16 ;  /* 0x0000001051057221 */ /* 0x000fe20000010100 */
[----:B------:R-:W-:Y:S01]  /*5670*/  FSETP.GE.FTZ.AND P2, PT, R86, RZ, PT ;  /* 0x000000ff5600720b */ /* 0x000fe20003f56000 */
[----:B------:R-:W-:Y:S01]  /*5680*/  FADD.FTZ R11, -R80, R11 ;  /* 0x0000000b500b7221 */ /* 0x000fe20000010100 */
[----:B------:R-:W-:Y:S02]  /*5690*/  F2FP.F16.F32.PACK_AB R4, R96, R8 ;  /* 0x000000086004723e */ /* 0x000fe400000000ff */
[-C--:B------:R-:W-:Y:S01]  /*56a0*/  FSEL R9, R9, R81.reuse, P1 ;  /* 0x0000005109097208 */ /* 0x080fe20000800000 */
[----:B-----5:R1:W5:Y:S01]  /*56b0*/  LDL R96, [R1+0x68] ;  /* 0x0000680001607983 */ /* 0x0203620000100800 */
[----:B------:R-:W-:Y:S02]  /*56c0*/  FSETP.GE.FTZ.AND P1, PT, R85, RZ, PT ;  /* 0x000000ff5500720b */ /* 0x000fe40003f36000 */
[-C--:B------:R-:W-:Y:S02]  /*56d0*/  FSEL R13, R13, R81.reuse, P2 ;  /* 0x000000510d0d7208 */ /* 0x080fe40001000000 */
[----:B------:R2:W-:Y:S01]  /*56e0*/  STS [R245+0x12000], R4 ;  /* 0x01200004f5007388 */ /* 0x0005e20000000800 */
[----:B------:R-:W-:Y:S01]  /*56f0*/  FSEL R12, R12, R81, P3 ;  /* 0x000000510c0c7208 */ /* 0x000fe20001800000 */
[----:B------:R-:W-:Y:S01]  /*5700*/  FMUL.FTZ R9, R91, R9 ;  /* 0x000000095b097220 */ /* 0x000fe20000410000 */
[----:B------:R-:W-:Y:S01]  /*5710*/  FSEL R5, R5, R81, P1 ;  /* 0x0000005105057208 */ /* 0x000fe20000800000 */
[----:B------:R-:W-:Y:S01]  /*5720*/  @P0 FADD.FTZ R81, -R81, R17 ;  /* 0x0000001151510221 */ /* 0x000fe20000010100 */
[----:B------:R-:W-:Y:S01]  /*5730*/  FSETP.GE.FTZ.AND P0, PT, R94, RZ, PT ;  /* 0x000000ff5e00720b */ /* 0x000fe20003f16000 */
[----:B------:R-:W-:Y:S01]  /*5740*/  FMUL.FTZ R12, R88, R12 ;  /* 0x0000000c580c7220 */ /* 0x000fe20000410000 */
[----:B------:R-:W-:Y:S01]  /*5750*/  FSETP.GE.FTZ.AND P1, PT, R95, RZ, PT ;  /* 0x000000ff5f00720b */ /* 0x000fe20003f36000 */
[----:B------:R-:W-:Y:S01]  /*5760*/  FMUL.FTZ R85, R85, R5 ;  /* 0x0000000555557220 */ /* 0x000fe20000410000 */
[----:B------:R-:W-:Y:S01]  /*5770*/  FSETP.GE.FTZ.AND P2, PT, R87, RZ, PT ;  /* 0x000000ff5700720b */ /* 0x000fe20003f56000 */
[----:B------:R-:W-:Y:S01]  /*5780*/  FMUL.FTZ R8, R86, R13 ;  /* 0x0000000d56087220 */ /* 0x000fe20000410000 */
[----:B------:R-:W-:Y:S01]  /*5790*/  FSEL R6, R6, R80, P1 ;  /* 0x0000005006067208 */ /* 0x000fe20000800000 */
[----:B------:R-:W-:Y:S01]  /*57a0*/  FMUL.FTZ R81, R83, R81 ;  /* 0x0000005153517220 */ /* 0x000fe20000410000 */
[----:B------:R-:W-:Y:S02]  /*57b0*/  FSETP.GE.FTZ.AND P1, PT, R90, RZ, PT ;  /* 0x000000ff5a00720b */ /* 0x000fe40003f36000 */
[----:B------:R-:W-:Y:S01]  /*57c0*/  FSETP.GE.FTZ.AND P3, PT, R89, RZ, PT ;  /* 0x000000ff5900720b */ /* 0x000fe20003f76000 */
[----:B------:R-:W-:Y:S01]  /*57d0*/  FMUL.FTZ R95, R95, R6 ;  /* 0x000000065f5f7220 */ /* 0x000fe20000410000 */
[----:B------:R-:W-:Y:S01]  /*57e0*/  FADD.FTZ R6, -R80, R15 ;  /* 0x0000000f50067221 */ /* 0x000fe20000010100 */
[----:B------:R-:W-:Y:S02]  /*57f0*/  F2FP.F16.F32.PACK_AB R9, R9, R93 ;  /* 0x0000005d0909723e */ /* 0x000fe400000000ff */
[----:B------:R-:W-:Y:S02]  /*5800*/  F2FP.F16.F32.PACK_AB R8, R8, R12 ;  /* 0x0000000c0808723e */ /* 0x000fe400000000ff */
[----:B------:R-:W-:Y:S01]  /*5810*/  FSEL R6, R6, R80, P2 ;  /* 0x0000005006067208 */ /* 0x000fe20001000000 */
[----:B--2---:R-:W-:Y:S01]  /*5820*/  FADD.FTZ R4, -R80, R7 ;  /* 0x0000000750047221 */ /* 0x004fe20000010100 */
[----:B------:R-:W-:Y:S03]  /*5830*/  F2FP.F16.F32.PACK_AB R7, R81, R85 ;  /* 0x000000555107723e */ /* 0x000fe600000000ff */
[----:B------:R-:W-:Y:S01]  /*5840*/  FMUL.FTZ R87, R87, R6 ;  /* 0x0000000657577220 */ /* 0x000fe20000410000 */
[-C--:B------:R-:W-:Y:S01]  /*5850*/  FSEL R5, R4, R80.reuse, P0 ;  /* 0x0000005004057208 */ /* 0x080fe20000000000 */
[----:B------:R-:W-:Y:S01]  /*5860*/  FADD.FTZ R4, -R80, R10 ;  /* 0x0000000a50047221 */ /* 0x000fe20000010100 */
[----:B------:R-:W-:Y:S01]  /*5870*/  FSETP.GE.FTZ.AND P0, PT, R92, RZ, PT ;  /* 0x000000ff5c00720b */ /* 0x000fe20003f16000 */
[----:B------:R-:W-:Y:S02]  /*5880*/  FADD.FTZ R10, -R80, R14 ;  /* 0x0000000e500a7221 */ /* 0x000fe40000010100 */
[----:B------:R-:W-:Y:S01]  /*5890*/  FMUL.FTZ R94, R94, R5 ;  /* 0x000000055e5e7220 */ /* 0x000fe20000410000 */
[-C--:B------:R-:W-:Y:S01]  /*58a0*/  FSEL R4, R4, R80.reuse, P0 ;  /* 0x0000005004047208 */ /* 0x080fe20000000000 */
[----:B------:R-:W-:Y:S01]  /*58b0*/  FADD.FTZ R5, -R80, R18 ;  /* 0x0000001250057221 */ /* 0x000fe20000010100 */
[----:B------:R-:W-:Y:S02]  /*58c0*/  FSETP.GE.FTZ.AND P0, PT, R82, RZ, PT ;  /* 0x000000ff5200720b */ /* 0x000fe40003f16000 */
[----:B------:R-:W-:Y:S01]  /*58d0*/  FSEL R10, R10, R80, P3 ;  /* 0x000000500a0a7208 */ /* 0x000fe20001800000 */
[----:B------:R-:W-:Y:S01]  /*58e0*/  FMUL.FTZ R92, R92, R4 ;  /* 0x000000045c5c7220 */ /* 0x000fe20000410000 */
[----:B------:R-:W-:Y:S02]  /*58f0*/  FSEL R4, R11, R80, P1 ;  /* 0x000000500b047208 */ /* 0x000fe40000800000 */
[----:B------:R-:W-:Y:S01]  /*5900*/  FSETP.GE.FTZ.AND P1, PT, R84, RZ, PT ;  /* 0x000000ff5400720b */ /* 0x000fe20003f36000 */
[----:B------:R-:W-:Y:S02]  /*5910*/  FMUL.FTZ R10, R89, R10 ;  /* 0x0000000a590a7220 */ /* 0x000fe40000410000 */
[----:B------:R-:W-:Y:S01]  /*5920*/  FMUL.FTZ R90, R90, R4 ;  /* 0x000000045a5a7220 */ /* 0x000fe20000410000 */
[----:B------:R-:W-:Y:S02]  /*5930*/  F2FP.F16.F32.PACK_AB R4, R94, R95 ;  /* 0x0000005f5e04723e */ /* 0x000fe400000000ff */
[----:B------:R-:W-:Y:S01]  /*5940*/  FSEL R5, R5, R80, P1 ;  /* 0x0000005005057208 */ /* 0x000fe20000800000 */
[----:B------:R-:W-:Y:S01]  /*5950*/  @P0 FADD.FTZ R80, -R80, R19 ;  /* 0x0000001350500221 */ /* 0x000fe20000010100 */
[----:B------:R-:W-:Y:S01]  /*5960*/  F2FP.F16.F32.PACK_AB R6, R90, R92 ;  /* 0x0000005c5a06723e */ /* 0x000fe200000000ff */
[----:B------:R2:W-:Y:S01]  /*5970*/  STS [R245+0x12400], R4 ;  /* 0x01240004f5007388 */ /* 0x0005e20000000800 */
[----:B------:R-:W-:Y:S01]  /*5980*/  PLOP3.LUT P0, PT, PT, PT, UP2, 0x80, 0x0 ;  /* 0x000000000000781c */ /* 0x000fe20003f0f028 */
[----:B------:R-:W-:Y:S01]  /*5990*/  FMUL.FTZ R84, R84, R5 ;  /* 0x0000000554547220 */ /* 0x000fe20000410000 */
[----:B------:R-:W-:Y:S02]  /*59a0*/  F2FP.F16.F32.PACK_AB R5, R87, R10 ;  /* 0x0000000a5705723e */ /* 0x000fe400000000ff */
[----:B------:R-:W-:Y:S01]  /*59b0*/  STS [R244+0x12000], R9 ;  /* 0x01200009f4007388 */ /* 0x000fe20000000800 */
[----:B------:R-:W-:Y:S04]  /*59c0*/  FMUL.FTZ R80, R82, R80 ;  /* 0x0000005052507220 */ /* 0x000fe80000410000 */
[----:B------:R-:W-:Y:S05]  /*59d0*/  STS [R244+0x12400], R6 ;  /* 0x01240006f4007388 */ /* 0x000fea0000000800 */
[----:B------:R-:W-:Y:S05]  /*59e0*/  STS [R99+0x12000], R8 ;  /* 0x0120000863007388 */ /* 0x000fea0000000800 */
[----:B------:R-:W-:Y:S05]  /*59f0*/  STS [R99+0x12400], R5 ;  /* 0x0124000563007388 */ /* 0x000fea0000000800 */
[----:B------:R-:W-:Y:S01]  /*5a00*/  STS [R98+0x12000], R7 ;  /* 0x0120000762007388 */ /* 0x000fe20000000800 */
[----:B--2---:R-:W-:Y:S05]  /*5a10*/  F2FP.F16.F32.PACK_AB R4, R80, R84 ;  /* 0x000000545004723e */ /* 0x004fea00000000ff */
[----:B------:R-:W-:Y:S01]  /*5a20*/  STS [R98+0x12400], R4 ;  /* 0x0124000462007388 */ /* 0x000fe20000000800 */
[----:B------:R-:W-:Y:S06]  /*5a30*/  BAR.SYNC.DEFER_BLOCKING 0x0 ;  /* 0x0000000000007b1d */ /* 0x000fec0000010000 */
[----:B------:R-:W-:Y:S05]  /*5a40*/  LDSM.16.MT88.4 R4, [R2+0x14000] ;  /* 0x014000000204783b */ /* 0x000fea0000004200 */
[----:B------:R-:W2:Y:S05]  /*5a50*/  LDSM.16.MT88.4 R8, [R0+0x6000] ;  /* 0x006000000008783b */ /* 0x000eaa0000004200 */
[----:B------:R-:W3:Y:S05]  /*5a60*/  LDSM.16.MT88.4 R12, [R3+0x14000] ;  /* 0x01400000030c783b */ /* 0x000eea0000004200 */
[----:B------:R-:W4:Y:S05]  /*5a70*/  LDSM.16.MT88.4 R16, [R0+0x8000] ;  /* 0x008000000010783b */ /* 0x000f2a0000004200 */
[----:B------:R-:W1:Y:S05]  /*5a80*/  LDSM.16.MT88.4 R68, [R0+0xa000] ;  /* 0x00a000000044783b */ /* 0x000e6a0000004200 */
[----:B------:R-:W-:Y:S05]  /*5a90*/  LDSM.16.MT88.4 R72, [R2+0x14800] ;  /* 0x014800000248783b */ /* 0x000fea0000004200 */
[----:B------:R-:W1:Y:S05]  /*5aa0*/  LDSM.16.MT88.4 R76, [R0+0x6800] ;  /* 0x00680000004c783b */ /* 0x000e6a0000004200 */
[----:B------:R-:W1:Y:S05]  /*5ab0*/  LDSM.16.MT88.4 R80, [R3+0x14800] ;  /* 0x014800000350783b */ /* 0x000e6a0000004200 */
[----:B------:R-:W1:Y:S01]  /*5ac0*/  LDSM.16.MT88.4 R84, [R0+0x8800] ;  /* 0x008800000054783b */ /* 0x000e620000004200 */
[-C--:B--2---:R-:W-:Y:S04]  /*5ad0*/  HMMA.16816.F32 R20, R4, R8.reuse, R20 ;  /* 0x000000080414723c */ /* 0x084fe80000001814 */
[----:B------:R-:W-:Y:S02]  /*5ae0*/  LDSM.16.MT88.4 R88, [R0+0x7800] ;  /* 0x007800000058783b */ /* 0x000fe40000004200 */
[C---:B---3--:R-:W-:Y:S03]  /*5af0*/  HMMA.16816.F32 R24, R12.reuse, R8, R24 ;  /* 0x000000080c18723c */ /* 0x048fe60000001818 */
[----:B------:R-:W-:Y:S03]  /*5b00*/  LDSM.16.MT88.4 R92, [R3+0x15800] ;  /* 0x01580000035c783b */ /* 0x000fe60000004200 */
[-C--:B------:R-:W-:Y:S06]  /*5b10*/  HMMA.16816.F32 R28, R12, R10.reuse, R28 ;  /* 0x0000000a0c1c723c */ /* 0x080fec000000181c */
[C---:B------:R-:W-:Y:S01]  /*5b20*/  HMMA.16816.F32 R32, R4.reuse, R10, R32 ;  /* 0x0000000a0420723c */ /* 0x040fe20000001820 */
[----:B------:R-:W2:Y:S05]  /*5b30*/  LDSM.16.MT88.4 R8, [R0+0xa800] ;  /* 0x00a800000008783b */ /* 0x000eaa0000004200 */
        /* <DEDUP_REMOVED lines=10> */
[----:B------:R-:W1:Y:S05]  /*5be0*/  LDSM.16.MT88.4 R4, [R2+0x15000] ;  /* 0x015000000204783b */ /* 0x000e6a0000004200 */
        /* <DEDUP_REMOVED lines=11> */
[-C--:B--2---:R-:W-:Y:S06]  /*5ca0*/  HMMA.16816.F32 R52, R72, R8.reuse, R52 ;  /* 0x000000084834723c */ /* 0x084fec0000001834 */
[C---:B------:R-:W-:Y:S06]  /*5cb0*/  HMMA.16816.F32 R56, R80.reuse, R8, R56 ;  /* 0x000000085038723c */ /* 0x040fec0000001838 */
[-C--:B------:R-:W-:Y:S01]  /*5cc0*/  HMMA.16816.F32 R60, R80, R10.reuse, R60 ;  /* 0x0000000a503c723c */ /* 0x080fe2000000183c */
[----:B------:R-:W2:Y:S05]  /*5cd0*/  LDSM.16.MT88.4 R80, [R0+0x9800] ;  /* 0x009800000050783b */ /* 0x000eaa0000004200 */
[----:B------:R-:W-:Y:S01]  /*5ce0*/  HMMA.16816.F32 R64, R72, R10, R64 ;  /* 0x0000000a4840723c */ /* 0x000fe20000001840 */
[----:B------:R-:W2:Y:S05]  /*5cf0*/  LDSM.16.MT88.4 R8, [R0+0xb800] ;  /* 0x00b800000008783b */ /* 0x000eaa0000004200 */
[-C--:B-1----:R-:W-:Y:S01]  /*5d00*/  HMMA.16816.F32 R20, R4, R12.reuse, R20 ;  /* 0x0000000c0414723c */ /* 0x082fe20000001814 */
        /* <DEDUP_REMOVED lines=80> */
.L_x_537:
[----:B-1----:R-:W2:Y:S01]  /*6210*/  LDL R4, [R1+0x1c] ;  /* 0x00001c0001047983 */ /* 0x002ea20000100800 */
[----:B------:R-:W-:Y:S03]  /*6220*/  @UP2 UIADD3 UR15, UP1, UR8, -0x100, URZ ;  /* 0xffffff00080f2890 */ /* 0x000fe6000ff3e03f */
[----:B------:R-:W-:Y:S01]  /*6230*/  STL.64 [R1+0xf0], R46 ;  /* 0x0000f02e01007387 */ /* 0x000fe20000100a00 */
[----:B------:R-:W-:Y:S02]  /*6240*/  @UP2 UIADD3.X UR14, UR9, -0x1, URZ, UP1, !UPT ;  /* 0xffffffff090e2890 */ /* 0x000fe40008ffe43f */
[----:B------:R-:W-:Y:S01]  /*6250*/  @UP2 UIADD3 UR11, UP1, UR11, -0x100, URZ ;  /* 0xffffff000b0b2890 */ /* 0x000fe2000ff3e03f */
[----:B------:R-:W-:Y:S01]  /*6260*/  STL.64 [R1+0xe8], R44 ;  /* 0x0000e82c01007387 */ /* 0x000fe20000100a00 */
[----:B------:R-:W-:Y:S02]  /*6270*/  @UP2 UMOV UR8, UR15 ;  /* 0x0000000f00082c82 */ /* 0x000fe40008000000 */
[----:B------:R-:W-:Y:S01]  /*6280*/  @UP2 UIADD3.X UR10, UR10, -0x1, URZ, UP1, !UPT ;  /* 0xffffffff0a0a2890 */ /* 0x000fe20008ffe43f */
[----:B------:R1:W-:Y:S01]  /*6290*/  STL.64 [R1+0xe0], R42 ;  /* 0x0000e02a01007387 */ /* 0x0003e20000100a00 */
[----:B------:R-:W-:Y:S03]  /*62a0*/  @UP2 UMOV UR9, UR14 ;  /* 0x0000000e00092c82 */ /* 0x000fe60008000000 */
[----:B------:R-:W-:Y:S04]  /*62b0*/  LDSM.16.MT88.4 R16, [R0+0xc000] ;  /* 0x00c000000010783b */ /* 0x000fe80000004200 */
[----:B------:R-:W-:Y:S04]  /*62c0*/  LDSM.16.MT88.4 R80, [R0+0xe000] ;  /* 0x00e000000050783b */ /* 0x000fe80000004200 */
[----:B------:R-:W-:Y:S04]  /*62d0*/  LDSM.16.MT88.4 R244, [R0+0x10000] ;  /* 0x0100000000f4783b */ /* 0x000fe80000004200 */
[----:B------:R-:W-:Y:S04]  /*62e0*/  LDSM.16.MT88.4 R44, [R0+0xc800] ;  /* 0x00c80000002c783b */ /* 0x000fe80000004200 */
[----:B-1----:R-:W3:Y:S01]  /*62f0*/  LDL R42, [R1+0x28] ;  /* 0x00002800012a7983 */ /* 0x002ee20000100800 */
[----:B-----5:R-:W-:Y:S03]  /*6300*/  IMAD.MOV.U32 R43, RZ, RZ, R96 ;  /* 0x000000ffff2b7224 */ /* 0x020fe600078e0060 */
[----:B------:R-:W-:Y:S04]  /*6310*/  STL.64 [R1+0xd8], R40 ;  /* 0x0000d82801007387 */ /* 0x000fe80000100a00 */
[----:B------:R1:W-:Y:S04]  /*6320*/  STL.64 [R1+0xd0], R36 ;  /* 0x0000d02401007387 */ /* 0x0003e80000100a00 */
[----:B------:R-:W-:Y:S04]  /*6330*/  STL.64 [R1+0xc8], R34 ;  /* 0x0000c82201007387 */ /* 0x000fe80000100a00 */
[----:B------:R-:W-:Y:S04]  /*6340*/  STL.64 [R1+0xc0], R32 ;  /* 0x0000c02001007387 */ /* 0x000fe80000100a00 */
[----:B------:R4:W-:Y:S04]  /*6350*/  STL [R1+0xb8], R30 ;  /* 0x0000b81e01007387 */ /* 0x0009e80000100800 */
[----:B------:R-:W-:Y:S04]  /*6360*/  STL.64 [R1+0xb0], R28 ;  /* 0x0000b01c01007387 */ /* 0x000fe80000100a00 */
[----:B------:R-:W-:Y:S04]  /*6370*/  STL.64 [R1+0xa8], R22 ;  /* 0x0000a81601007387 */ /* 0x000fe80000100a00 */
[----:B------:R-:W-:Y:S01]  /*6380*/  STL.64 [R1+0xa0], R26 ;  /* 0x0000a01a01007387 */ /* 0x000fe20000100a00 */
[----:B-1----:R-:W-:Y:S03]  /*6390*/  IMAD.MOV.U32 R37, RZ, RZ, R43 ;  /* 0x000000ffff257224 */ /* 0x002fe600078e002b */
[----:B------:R-:W-:Y:S04]  /*63a0*/  STL.64 [R1+0x98], R24 ;  /* 0x0000981801007387 */ /* 0x000fe80000100a00 */
[----:B------:R1:W-:Y:S04]  /*63b0*/  STL.64 [R1+0x90], R20 ;  /* 0x0000901401007387 */ /* 0x0003e80000100a00 */
[----:B------:R-:W-:Y:S01]  /*63c0*/  LDSM.16.MT88.4 R32, [R0+0xe800] ;  /* 0x00e800000020783b */ /* 0x000fe20000004200 */
[----:B----4-:R-:W-:Y:S03]  /*63d0*/  IMAD.MOV.U32 R30, RZ, RZ, R37 ;  /* 0x000000ffff1e7224 */ /* 0x010fe600078e0025 */
[----:B-1----:R-:W4:Y:S04]  /*63e0*/  LDL R20, [R1+0x20] ;  /* 0x0000200001147983 */ /* 0x002f280000100800 */
        /* <DEDUP_REMOVED lines=22> */
[----:B------:R-:W5:Y:S04]  /*6550*/  LDL.LU.64 R46, [R1+0xf0] ;  /* 0x0000f000012e7983 */ /* 0x000f680000300a00 */
[----:B------:R-:W5:Y:S01]  /*6560*/  LDL.LU.64 R44, [R1+0xe8] ;  /* 0x0000e800012c7983 */ /* 0x000f620000300a00 */
[-C--:B------:R-:W-:Y:S03]  /*6570*/  HMMA.16816.F32 R68, R248, R32.reuse, R68 ;  /* 0x00000020f844723c */ /* 0x080fe60000001844 */
[----:B------:R-:W3:Y:S03]  /*6580*/  LDL R23, [R1+0x70] ;  /* 0x0000700001177983 */ /* 0x000ee60000100800 */
[C---:B------:R-:W-:Y:S01]  /*6590*/  HMMA.16816.F32 R72, R24.reuse, R32, R72 ;  /* 0x000000201848723c */ /* 0x040fe20000001848 */
[----:B------:R-:W3:Y:S04]  /*65a0*/  LDL R28, [R1+0x60] ;  /* 0x00006000011c7983 */ /* 0x000ee80000100800 */
[----:B------:R-:W3:Y:S01]  /*65b0*/  LDL R29, [R1+0x64] ;  /* 0x00006400011d7983 */ /* 0x000ee20000100800 */
        /* <DEDUP_REMOVED lines=8> */
[----:B------:R-:W4:Y:S04]  /*6640*/  LDSM.16.MT88.4 R244, [R0+0xf000] ;  /* 0x00f0000000f4783b */ /* 0x000f280000004200 */
[----:B------:R-:W4:Y:S04]  /*6650*/  LDSM.16.MT88.4 R248, [R0+0x11000] ;  /* 0x0110000000f8783b */ /* 0x000f280000004200 */
[----:B-1----:R-:W3:Y:S04]  /*6660*/  LDL R20, [R1+0x24] ;  /* 0x0000240001147983 */ /* 0x002ee80000100800 */
[----:B------:R-:W3:Y:S01]  /*6670*/  LDL.LU.64 R36, [R1+0x30] ;  /* 0x0000300001247983 */ /* 0x000ee20000300a00 */
[-C--:B--2---:R-:W-:Y:S06]  /*6680*/  HMMA.16816.F32 R4, R24, R40.reuse, R4 ;  /* 0x000000281804723c */ /* 0x084fec0000001804 */
[C---:B------:R-:W-:Y:S06]  /*6690*/  HMMA.16816.F32 R8, R32.reuse, R40, R8 ;  /* 0x000000282008723c */ /* 0x040fec0000001808 */
[-C--:B------:R-:W-:Y:S06]  /*66a0*/  HMMA.16816.F32 R12, R32, R42.reuse, R12 ;  /* 0x0000002a200c723c */ /* 0x080fec000000180c */
[C---:B------:R-:W-:Y:S01]  /*66b0*/  HMMA.16816.F32 R16, R24.reuse, R42, R16 ;  /* 0x0000002a1810723c */ /* 0x040fe20000001810 */
[----:B------:R-:W-:Y:S05]  /*66c0*/  LDSM.16.MT88.4 R40, [R0+0xd800] ;  /* 0x00d800000028783b */ /* 0x000fea0000004200 */
[-C--:B----4-:R-:W-:Y:S06]  /*66d0*/  HMMA.16816.F32 R68, R24, R244.reuse, R68 ;  /* 0x000000f41844723c */ /* 0x090fec0000001844 */
[C---:B------:R-:W-:Y:S06]  /*66e0*/  HMMA.16816.F32 R72, R32.reuse, R244, R72 ;  /* 0x000000f42048723c */ /* 0x040fec0000001848 */
[-C--:B------:R-:W-:Y:S06]  /*66f0*/  HMMA.16816.F32 R76, R32, R246.reuse, R76 ;  /* 0x000000f6204c723c */ /* 0x080fec000000184c */
[C---:B------:R-:W-:Y:S06]  /*6700*/  HMMA.16816.F32 R80, R24.reuse, R246, R80 ;  /* 0x000000f61850723c */ /* 0x040fec0000001850 */
[-C--:B------:R-:W-:Y:S06]  /*6710*/  HMMA.16816.F32 R84, R24, R248.reuse, R84 ;  /* 0x000000f81854723c */ /* 0x080fec0000001854 */
[C---:B------:R-:W-:Y:S06]  /*6720*/  HMMA.16816.F32 R88, R32.reuse, R248, R88 ;  /* 0x000000f82058723c */ /* 0x040fec0000001858 */
[-C--:B------:R-:W-:Y:S06]  /*6730*/  HMMA.16816.F32 R92, R32, R250.reuse, R92 ;  /* 0x000000fa205c723c */ /* 0x080fec000000185c */
[----:B------:R-:W-:Y:S01]  /*6740*/  HMMA.16816.F32 R96, R24, R250, R96 ;  /* 0x000000fa1860723c */ /* 0x000fe20000001860 */
[----:B------:R-:W-:Y:S04]  /*6750*/  LDSM.16.MT88.4 R248, [R0+0xf800] ;  /* 0x00f8000000f8783b */ /* 0x000fe80000004200 */
[----:B------:R-:W-:Y:S04]  /*6760*/  LDSM.16.MT88.4 R24, [R0+0x11800] ;  /* 0x011800000018783b */ /* 0x000fe80000004200 */
[----:B---3--:R-:W1:Y:S04]  /*6770*/  LDSM.16.M88.4 R244, [R20] ;  /* 0x0000000014f4783b */ /* 0x008e680000000200 */
[----:B------:R2:W3:Y:S02]  /*6780*/  LDSM.16.M88.4 R32, [R20+0x1000] ;  /* 0x001000001420783b */ /* 0x0004e40000000200 */
[----:B--2---:R-:W2:Y:S01]  /*6790*/  LDC R20, c[0x0][0x270] ;  /* 0x00009c00ff147b82 */ /* 0x004ea20000000800 */
[-C--:B-1----:R-:W-:Y:S06]  /*67a0*/  HMMA.16816.F32 R4, R244, R40.reuse, R4 ;  /* 0x00000028f404723c */ /* 0x082fec0000001804 */
[C---:B---3--:R-:W-:Y:S05]  /*67b0*/  HMMA.16816.F32 R8, R32.reuse, R40, R8 ;  /* 0x000000282008723c */ /* 0x048fea0000001808 */
[----:B--2---:R-:W-:Y:S01]  /*67c0*/  IMAD R21, R20, UR33, RZ ;  /* 0x0000002114157c24 */ /* 0x004fe2000f8e02ff */
[-C--:B------:R-:W-:Y:S06]  /*67d0*/  HMMA.16816.F32 R12, R32, R42.reuse, R12 ;  /* 0x0000002a200c723c */ /* 0x080fec000000180c */
[C---:B------:R-:W-:Y:S01]  /*67e0*/  HMMA.16816.F32 R16, R244.reuse, R42, R16 ;  /* 0x0000002af410723c */ /* 0x040fe20000001810 */
[----:B------:R-:W5:Y:S04]  /*67f0*/  LDL.LU.64 R42, [R1+0xe0] ;  /* 0x0000e000012a7983 */ /* 0x000f680000300a00 */
[----:B------:R-:W5:Y:S01]  /*6800*/  LDL.LU.64 R40, [R1+0xd8] ;  /* 0x0000d80001287983 */ /* 0x000f620000300a00 */
[-C--:B------:R-:W-:Y:S06]  /*6810*/  HMMA.16816.F32 R68, R244, R248.reuse, R68 ;  /* 0x000000f8f444723c */ /* 0x080fec0000001844 */
[C---:B------:R-:W-:Y:S06]  /*6820*/  HMMA.16816.F32 R72, R32.reuse, R248, R72 ;  /* 0x000000f82048723c */ /* 0x040fec0000001848 */
[-C--:B------:R-:W-:Y:S01]  /*6830*/  HMMA.16816.F32 R76, R32, R250.reuse, R76 ;  /* 0x000000fa204c723c */ /* 0x080fe2000000184c */
[----:B------:R-:W-:Y:S04]  /*6840*/  IMAD.MOV.U32 R249, RZ, RZ, 0x4 ;  /* 0x00000004fff97424 */ /* 0x000fe800078e00ff */
[----:B------:R-:W-:Y:S01]  /*6850*/  @P0 IMAD.WIDE R22, R23, R249, UR8 ;  /* 0x0000000817160e25 */ /* 0x000fe2000f8e02f9 */
[C---:B------:R-:W-:Y:S04]  /*6860*/  HMMA.16816.F32 R80, R244.reuse, R250, R80 ;  /* 0x000000faf450723c */ /* 0x040fe80000001850 */
[----:B------:R-:W2:Y:S01]  /*6870*/  @P0 LDG.E R28, desc[UR4][R22.64] ;  /* 0x00000004161c0981 */ /* 0x000ea2000c1e1900 */
[C---:B------:R-:W-:Y:S01]  /*6880*/  IMAD.U32 R248, R21.reuse, -0x40, RZ ;  /* 0xffffffc015f87824 */ /* 0x040fe200078e00ff */
[-C--:B------:R-:W-:Y:S02]  /*6890*/  HMMA.16816.F32 R84, R244, R24.reuse, R84 ;  /* 0x00000018f454723c */ /* 0x080fe40000001854 */
[----:B------:R1:W3:Y:S03]  /*68a0*/  @P0 LDG.E R29, desc[UR4][R22.64+0x20] ;  /* 0x00002004161d0981 */ /* 0x0002e6000c1e1900 */
[C---:B------:R-:W-:Y:S01]  /*68b0*/  LEA R251, P1, R248.reuse, R36, 0x2 ;  /* 0x00000024f8fb7211 */ /* 0x040fe200078210ff */
[C---:B------:R-:W-:Y:S05]  /*68c0*/  HMMA.16816.F32 R88, R32.reuse, R24, R88 ;  /* 0x000000182058723c */ /* 0x040fea0000001858 */
[----:B------:R-:W-:Y:S01]  /*68d0*/  LEA.HI.X.SX32 R250, R248, R37, 0x2, P1 ;  /* 0x00000025f8fa7211 */ /* 0x000fe200008f16ff */
[----:B------:R-:W-:Y:S01]  /*68e0*/  IMAD.SHL.U32 R248, R21, 0x8, RZ ;  /* 0x0000000815f87824 */ /* 0x000fe200078e00ff */
[----:B------:R4:W5:Y:S01]  /*68f0*/  LDL.LU.64 R36, [R1+0xd0] ;  /* 0x0000d00001247983 */ /* 0x0009620000300a00 */
[----:B------:R-:W-:Y:S01]  /*6900*/  IMAD R24, R20, UR33, RZ ;  /* 0x0000002114187c24 */ /* 0x000fe2000f8e02ff */
[-C--:B------:R-:W-:Y:S03]  /*6910*/  HMMA.16816.F32 R92, R32, R26.reuse, R92 ;  /* 0x0000001a205c723c */ /* 0x080fe6000000185c */
[----:B------:R-:W-:Y:S02]  /*6920*/  IMAD.MOV.U32 R20, RZ, RZ, R251 ;  /* 0x000000ffff147224 */ /* 0x000fe400078e00fb */
[----:B------:R-:W-:Y:S01]  /*6930*/  IMAD.MOV.U32 R21, RZ, RZ, R250 ;  /* 0x000000ffff157224 */ /* 0x000fe200078e00fa */
[----:B------:R-:W-:Y:S04]  /*6940*/  HMMA.16816.F32 R96, R244, R26, R96 ;  /* 0x0000001af460723c */ /* 0x000fe80000001860 */
[----:B------:R4:W-:Y:S01]  /*6950*/  REDG.E.ADD.F32.FTZ.RN.STRONG.GPU desc[UR4][R20.64], R4 ;  /* 0x00000004140079a6 */ /* 0x0009e2000c10f384 */
[-C--:B------:R-:W-:Y:S01]  /*6960*/  LEA R250, P2, R248, R20.reuse, 0x2 ;  /* 0x00000014f8fa7211 */ /* 0x080fe200078410ff */
[----:B------:R-:W-:Y:S02]  /*6970*/  IMAD.SHL.U32 R249, R24, 0x10, RZ ;  /* 0x0000001018f97824 */ /* 0x000fe400078e00ff */
[----:B------:R-:W-:Y:S03]  /*6980*/  STL.64 [R1+0x30], R20 ;  /* 0x0000301401007387 */ /* 0x000fe60000100a00 */
[-C--:B------:R-:W-:Y:S01]  /*6990*/  LEA.HI.X.SX32 R251, R248, R21.reuse, 0x2, P2 ;  /* 0x00000015f8fb7211 */ /* 0x080fe200010f16ff */
[----:B------:R2:W5:Y:S01]  /*69a0*/  LDL.LU.64 R34, [R1+0xc8] ;  /* 0x0000c80001227983 */ /* 0x0005620000300a00 */
[CC--:B-1----:R-:W-:Y:S01]  /*69b0*/  LEA R22, P1, R249.reuse, R20.reuse, 0x2 ;  /* 0x00000014f9167211 */ /* 0x0c2fe200078210ff */
[----:B------:R-:W-:Y:S02]  /*69c0*/  IMAD.MOV.U32 R25, RZ, RZ, R30 ;  /* 0x000000ffff197224 */ /* 0x000fe400078e001e */
[----:B------:R1:W-:Y:S01]  /*69d0*/  REDG.E.ADD.F32.FTZ.RN.STRONG.GPU desc[UR4][R250.64], R5 ;  /* 0x00000005fa0079a6 */ /* 0x0003e2000c10f384 */
[-C--:B------:R-:W-:Y:S01]  /*69e0*/  LEA.HI.X.SX32 R23, R249, R21.reuse, 0x2, P1 ;  /* 0x00000015f9177211 */ /* 0x080fe200008f16ff */
[----:B------:R-:W-:Y:S02]  /*69f0*/  IMAD R30, R24, 0x18, RZ ;  /* 0x00000018181e7824 */ /* 0x000fe400078e02ff */
[----:B------:R1:W5:Y:S04]  /*6a00*/  LDL.LU.64 R32, [R1+0xc0] ;  /* 0x0000c00001207983 */ /* 0x0003680000300a00 */
[----:B------:R1:W-:Y:S01]  /*6a10*/  REDG.E.ADD.F32.FTZ.RN.STRONG.GPU desc[UR4][R22.64], R6 ;  /* 0x00000006160079a6 */ /* 0x0003e2000c10f384 */
[CC--:B----4-:R-:W-:Y:S04]  /*6a20*/  LEA R4, P2, R30.reuse, R20.reuse, 0x2 ;  /* 0x000000141e047211 */ /* 0x0d0fe800078410ff */
[-C--:B-1----:R-:W-:Y:S05]  /*6a30*/  LEA.HI.X.SX32 R5, R30, R21.reuse, 0x2, P2 ;  /* 0x000000151e057211 */ /* 0x082fea00010f16ff */
[----:B------:R1:W-:Y:S01]  /*6a40*/  REDG.E.ADD.F32.FTZ.RN.STRONG.GPU desc[UR4][R4.64], R7 ;  /* 0x00000007040079a6 */ /* 0x0003e2000c10f384 */
[----:B------:R-:W4:Y:S01]  /*6a50*/  LDC R23, c[0x0][0x270] ;  /* 0x00009c00ff177b82 */ /* 0x000f220000000800 */
[----:B------:R-:W-:Y:S05]  /*6a60*/  IMAD R22, R24, 0x28, RZ ;  /* 0x0000002818167824 */ /* 0x000fea00078e02ff */
[-C--:B------:R-:W-:Y:S02]  /*6a70*/  LEA R22, P3, R22, R20.reuse, 0x2 ;  /* 0x0000001416167211 */ /* 0x080fe400078610ff */
[----:B------:R-:W4:Y:S08]  /*6a80*/  LDC R6, c[0x0][0x270] ;  /* 0x00009c00ff067b82 */ /* 0x000f300000000800 */
[----:B-1----:R-:W1:Y:S01]  /*6a90*/  LDC R7, c[0x0][0x270] ;  /* 0x00009c00ff077b82 */ /* 0x002e620000000800 */
[----:B----4-:R-:W-:Y:S04]  /*6aa0*/  IMAD R5, R6, UR33, RZ ;  /* 0x0000002106057c24 */ /* 0x010fe8000f8e02ff */
[----:B------:R-:W-:Y:S01]  /*6ab0*/  IMAD R5, R5, 0x38, RZ ;  /* 0x0000003805057824 */ /* 0x000fe200078e02ff */
[----:B--2---:R2:W-:Y:S04]  /*6ac0*/  @P0 STL [R1+0x60], R28 ;  /* 0x0000601c01000387 */ /* 0x0045e80000100800 */
[----:B---3--:R3:W-:Y:S04]  /*6ad0*/  @P0 STL [R1+0x64], R29 ;  /* 0x0000641d01000387 */ /* 0x0087e80000100800 */
[----:B------:R4:W5:Y:S01]  /*6ae0*/  LDL.LU R30, [R1+0xb8] ;  /* 0x0000b800011e7983 */ /* 0x0009620000300800 */
[C---:B--2---:R-:W-:Y:S02]  /*6af0*/  IMAD.SHL.U32 R28, R24.reuse, 0x20, RZ ;  /* 0x00000020181c7824 */ /* 0x044fe400078e00ff */
[----:B------:R-:W-:Y:S02]  /*6b00*/  IMAD R24, R24, 0x30, RZ ;  /* 0x0000003018187824 */ /* 0x000fe400078e02ff */
[----:B---3--:R-:W-:Y:S01]  /*6b10*/  IMAD R29, R23, UR33, RZ ;  /* 0x00000021171d7c24 */ /* 0x008fe2000f8e02ff */
[-C--:B------:R-:W-:Y:S01]  /*6b20*/  LEA R28, P1, R28, R20.reuse, 0x2 ;  /* 0x000000141c1c7211 */ /* 0x080fe200078210ff */
[----:B------:R-:W-:Y:S01]  /*6b30*/  IMAD R23, R6, UR33, RZ ;  /* 0x0000002106177c24 */ /* 0x000fe2000f8e02ff */
[CC--:B------:R-:W-:Y:S01]  /*6b40*/  LEA R6, P2, R24.reuse, R20.reuse, 0x2 ;  /* 0x0000001418067211 */ /* 0x0c0fe200078410ff */
[----:B------:R-:W-:Y:S02]  /*6b50*/  IMAD.SHL.U32 R29, R29, 0x20, RZ ;  /* 0x000000201d1d7824 */ /* 0x000fe400078e00ff */
[----:B------:R-:W-:Y:S03]  /*6b60*/  IMAD R23, R23, 0x28, RZ ;  /* 0x0000002817177824 */ /* 0x000fe600078e02ff */
[-C--:B------:R-:W-:Y:S02]  /*6b70*/  LEA.HI.X.SX32 R29, R29, R21.reuse, 0x2, P1 ;  /* 0x000000151d1d7211 */ /* 0x080fe400008f16ff */
[-C--:B------:R-:W-:Y:S02]  /*6b80*/  LEA.HI.X.SX32 R23, R23, R21.reuse, 0x2, P3 ;  /* 0x0000001517177211 */ /* 0x080fe400018f16ff */
[-C--:B------:R-:W-:Y:S01]  /*6b90*/  LEA R4, P1, R5, R20.reuse, 0x2 ;  /* 0x0000001405047211 */ /* 0x080fe200078210ff */
[----:B------:R2:W-:Y:S01]  /*6ba0*/  REDG.E.ADD.F32.FTZ.RN.STRONG.GPU desc[UR4][R28.64], R8 ;  /* 0x000000081c0079a6 */ /* 0x0005e2000c10f384 */
[----:B-1----:R-:W-:Y:S01]  /*6bb0*/  IMAD R5, R7, UR33, RZ ;  /* 0x0000002107057c24 */ /* 0x002fe2000f8e02ff */
[-C--:B------:R-:W-:Y:S01]  /*6bc0*/  LEA.HI.X.SX32 R7, R24, R21.reuse, 0x2, P2 ;  /* 0x0000001518077211 */ /* 0x080fe200010f16ff */
[----:B------:R-:W-:Y:S01]  /*6bd0*/  VIADD R24, R249, 0x20 ;  /* 0x00000020f9187836 */ /* 0x000fe20000000000 */
[----:B------:R1:W-:Y:S01]  /*6be0*/  REDG.E.ADD.F32.FTZ.RN.STRONG.GPU desc[UR4][R22.64], R9 ;  /* 0x00000009160079a6 */ /* 0x0003e2000c10f384 */
[----:B------:R-:W-:Y:S03]  /*6bf0*/  IMAD R5, R5, 0x38, RZ ;  /* 0x0000003805057824 */ /* 0x000fe600078e02ff */
[----:B------:R3:W-:Y:S02]  /*6c00*/  REDG.E.ADD.F32.FTZ.RN.STRONG.GPU desc[UR4][R6.64], R10 ;  /* 0x0000000a060079a6 */ /* 0x0007e4000c10f384 */
[-C--:B------:R-:W-:Y:S05]  /*6c10*/  LEA.HI.X.SX32 R5, R5, R21.reuse, 0x2, P1 ;  /* 0x0000001505057211 */ /* 0x080fea00008f16ff */
[----:B------:R4:W-:Y:S04]  /*6c20*/  REDG.E.ADD.F32.FTZ.RN.STRONG.GPU desc[UR4][R4.64], R11 ;  /* 0x0000000b040079a6 */ /* 0x0009e8000c10f384 */
[----:B------:R4:W-:Y:S04]  /*6c30*/  REDG.E.ADD.F32.FTZ.RN.STRONG.GPU desc[UR4][R20.64+0x80], R16 ;  /* 0x00008010140079a6 */ /* 0x0009e8000c10f384 */
[----:B------:R4:W-:Y:S04]  /*6c40*/  REDG.E.ADD.F32.FTZ.RN.STRONG.GPU desc[UR4][R250.64+0x80], R17 ;  /* 0x00008011fa0079a6 */ /* 0x0009e8000c10f384 */
[----:B--2---:R2:W5:Y:S04]  /*6c50*/  LDL.LU.64 R28, [R1+0xb0] ;  /* 0x0000b000011c7983 */ /* 0x0045680000300a00 */
[----:B-1----:R2:W5:Y:S04]  /*6c60*/  LDL.LU.64 R22, [R1+0xa8] ;  /* 0x0000a80001167983 */ /* 0x0025680000300a00 */
[----:B------:R-:W2:Y:S01]  /*6c70*/  LDL.64 R8, [R1+0x48] ;  /* 0x0000480001087983 */ /* 0x000ea20000100a00 */
[C---:B---3--:R-:W-:Y:S03]  /*6c80*/  IMAD.IADD R7, R248.reuse, 0x1, R24 ;  /* 0x00000001f8077824 */ /* 0x048fe600078e0218 */
[----:B------:R-:W3:Y:S01]  /*6c90*/  LDL R6, [R1+0x2c] ;  /* 0x00002c0001067983 */ /* 0x000ee20000100800 */
[----:B----4-:R-:W-:Y:S03]  /*6ca0*/  VIADD R5, R249, 0x20 ;  /* 0x00000020f9057836 */ /* 0x010fe60000000000 */
[----:B------:R-:W4:Y:S01]  /*6cb0*/  LDL R10, [R1+0x6c] ;  /* 0x00006c00010a7983 */ /* 0x000f220000100800 */
[C---:B------:R-:W-:Y:S02]  /*6cc0*/  IMAD.IADD R4, R248.reuse, 0x1, R7 ;  /* 0x00000001f8047824 */ /* 0x040fe400078e0207 */
[----:B------:R-:W-:Y:S01]  /*6cd0*/  IMAD.MOV.U32 R11, RZ, RZ, R25 ;  /* 0x000000ffff0b7224 */ /* 0x000fe200078e0019 */
[----:B------:R1:W5:Y:S04]  /*6ce0*/  LDL.LU.64 R26, [R1+0xa0] ;  /* 0x0000a000011a7983 */ /* 0x0003680000300a00 */
        /* <DEDUP_REMOVED lines=20> */
[----:B----4-:R-:W-:Y:S01]  /*6e30*/  IMAD.MOV.U32 R247, RZ, RZ, R10 ;  /* 0x000000fffff77224 */ /* 0x010fe200078e000a */
        /* <DEDUP_REMOVED lines=237> */
.L_x_538:
[----:B------:R-:W-:Y:S01]  /*7d10*/  ISETP.LT.AND P0, PT, RZ, UR7, PT ;  /* 0x00000007ff007c0c */ /* 0x000fe2000bf01270 */
[----:B------:R-:W-:Y:S11]  /*7d20*/  UIADD3 UR7, UR7, -0x1, URZ ;  /* 0xffffffff07077890 */ /* 0x000ff6000fffe03f */
[----:B------:R-:W-:Y:S01]  /*7d30*/  @!UPT UIADD3 URZ, URZ, URZ, URZ ;  /* 0x0000003f3f3ff290 */ /* 0x000fe2000fffe03f */
[----:B------:R-:W-:Y:S05]  /*7d40*/  @P0 BRA `(.L_x_539) ;  /* 0xffffffbc00d40947 */ /* 0x000fea000383ffff */
[----:B------:R-:W2:Y:S01]  /*7d50*/  LDL R85, [R1+0x74] ;  /* 0x0000740001557983 */ /* 0x000ea20000100800 */
[----:B------:R-:W-:Y:S01]  /*7d60*/  ULDC UR8, c[0x0][0x38c] ;  /* 0x0000e30000087ab9 */ /* 0x000fe20000000800 */
[----:B------:R-:W-:Y:S02]  /*7d70*/  ULDC UR7, c[0x0][0x390] ;  /* 0x0000e40000077ab9 */ /* 0x000fe40000000800 */
[----:B------:R-:W4:Y:S01]  /*7d80*/  LDL R84, [R1+0x80] ;  /* 0x0000800001547983 */ /* 0x000f220000100800 */
[----:B------:R-:W-:Y:S01]  /*7d90*/  FMUL.FTZ R15, R49, UR8 ;  /* 0x00000008310f7c20 */ /* 0x000fe20008410000 */
[----:B------:R-:W-:Y:S01]  /*7da0*/  FMUL.FTZ R69, R48, UR8 ;  /* 0x0000000830457c20 */ /* 0x000fe20008410000 */
[----:B------:R-:W-:Y:S01]  /*7db0*/  FMUL.FTZ R100, R100, UR7 ;  /* 0x0000000764647c20 */ /* 0x000fe20008410000 */
[----:B------:R-:W-:Y:S01]  /*7dc0*/  FMUL.FTZ R49, R101, UR7 ;  /* 0x0000000765317c20 */ /* 0x000fe20008410000 */
[----:B------:R-:W-:Y:S01]  /*7dd0*/  FMUL.FTZ R14, R51, UR8 ;  /* 0x00000008330e7c20 */ /* 0x000fe20008410000 */
[----:B---3-5:R-:W-:Y:S01]  /*7de0*/  FMUL.FTZ R13, R45, UR8 ;  /* 0x000000082d0d7c20 */ /* 0x028fe20008410000 */
        /* <DEDUP_REMOVED lines=16> */
[----:B------:R-:W-:Y:S01]  /*7ef0*/  BAR.SYNC.DEFER_BLOCKING 0x0 ;  /* 0x0000000000007b1d */ /* 0x000fe20000010000 */
[----:B------:R-:W-:Y:S01]  /*7f00*/  FMUL.FTZ R70, R42, UR8 ;  /* 0x000000082a467c20 */ /* 0x000fe20008410000 */
[----:B------:R-:W-:Y:S01]  /*7f10*/  FMUL.FTZ R108, R108, UR7 ;  /* 0x000000076c6c7c20 */ /* 0x000fe20008410000 */
[----:B------:R-:W-:Y:S01]  /*7f20*/  FMUL.FTZ R43, R109, UR7 ;  /* 0x000000076d2b7c20 */ /* 0x000fe20008410000 */
[----:B------:R-:W-:Y:S01]  /*7f30*/  F2FP.F16.F32.PACK_AB R48, R48, R102 ;  /* 0x000000663030723e */ /* 0x000fe200000000ff */
        /* <DEDUP_REMOVED lines=123> */
[----:B------:R-:W-:-:S03]  /*86f0*/  PLOP3.LUT P0, PT, PT, PT, UP0, 0x80, 0x0 ;  /* 0x000000000000781c */ /* 0x000fc60003f0f008 */
[----:B------:R-:W-:Y:S01]  /*8700*/  @UP0 UIADD3 UR19, UR9, UR7, URZ ;  /* 0x0000000709130290 */ /* 0x000fe2000fffe03f */
[----:B------:R-:W-:Y:S01]  /*8710*/  @UP0 UMOV UR18, UR8 ;  /* 0x0000000800120c82 */ /* 0x000fe20008000000 */
        /* <DEDUP_REMOVED lines=63> */
.L_x_540:
        /* <DEDUP_REMOVED lines=19> */
.L_x_541:
[----:B------:R-:W-:Y:S01]  /*8c40*/  BAR.SYNC.DEFER_BLOCKING 0x0 ;  /* 0x0000000000007b1d */ /* 0x000fe20000010000 */
[----:B------:R-:W-:Y:S01]  /*8c50*/  USHF.R.S32.HI UR7, URZ, 0x1f, UR12 ;  /* 0x0000001f3f077899 */ /* 0x000fe2000801140c */
[----:B-12---:R-:W-:Y:S01]  /*8c60*/  SHF.R.S32.HI R4, RZ, 0x1f, R11 ;  /* 0x0000001fff047819 */ /* 0x006fe2000001140b */
        /* <DEDUP_REMOVED lines=20> */
[----:B------:R1:W2:Y:S01]  /*8db0*/  LDS.128 R36, [R96+0xd000] ;  /* 0x00d0000060247984 */ /* 0x0002a20000000c00 */
        /* <DEDUP_REMOVED lines=29> */
.L_x_543:
[----:B------:R-:W-:Y:S05]  /*8f90*/  BSYNC B0 ;  /* 0x0000000000007941 */ /* 0x000fea0003800000 */
.L_x_542:
        /* <DEDUP_REMOVED lines=20> */
.L_x_545:
[----:B------:R-:W-:Y:S05]  /*90e0*/  BSYNC B0 ;  /* 0x0000000000007941 */ /* 0x000fea0003800000 */
.L_x_544:
[----:B--2---:R2:W2:Y:S01]  /*90f0*/  LDS.128 R20, [R96+0x12000] ;  /* 0x0120000060147984 */ /* 0x0044a20000000c00 */
[----:B------:R-:W-:Y:S01]  /*9100*/  UIMAD UR6, UR7, UR8, URZ ;  /* 0x00000008070672a4 */ /* 0x000fe2000f8e023f */
[----:B-1----:R-:W-:Y:S01]  /*9110*/  IMAD.U32 R6, RZ, RZ, UR8 ;  /* 0x00000008ff067e24 */ /* 0x002fe2000f8e00ff */
[----:B------:R-:W-:Y:S01]  /*9120*/  USHF.R.S32.HI UR11, URZ, 0x1f, UR54 ;  /* 0x0000001f3f0b7899 */ /* 0x000fe20008011436 */
[----:B------:R1:W1:Y:S01]  /*9130*/  LDS.128 R16, [R96+0x14000] ;  /* 0x0140000060107984 */ /* 0x0002620000000c00 */
[----:B------:R-:W-:Y:S01]  /*9140*/  UIMAD UR6, UR12, UR9, UR6 ;  /* 0x000000090c0672a4 */ /* 0x000fe2000f8e0206 */
[----:B------:R-:W-:Y:S01]  /*9150*/  IMAD.WIDE.U32 R6, R6, UR12, R8 ;  /* 0x0000000c06067c25 */ /* 0x000fe2000f8e0008 */
[----:B------:R-:W-:Y:S01]  /*9160*/  BSSY B0, `(.L_x_546) ;  /* 0x000001c000007945 */ /* 0x000fe20003800000 */
[----:B------:R1:W1:Y:S03]  /*9170*/  LDS.128 R12, [R96+0x16000] ;  /* 0x01600000600c7984 */ /* 0x0002660000000c00 */
[----:B------:R-:W-:Y:S01]  /*9180*/  IMAD.U32 R5, RZ, RZ, UR6 ;  /* 0x00000006ff057e24 */ /* 0x000fe2000f8e00ff */
[----:B------:R-:W-:Y:S01]  /*9190*/  IADD3 R6, P0, R6, UR10, RZ ;  /* 0x0000000a06067c10 */ /* 0x000fe2000ff1e0ff */
[----:B------:R-:W-:-:S02]  /*91a0*/  ULDC.64 UR6, c[0x0][0x470] ;  /* 0x00011c0000067ab9 */ /* 0x000fc40000000a00 */
[----:B------:R-:W-:Y:S01]  /*91b0*/  UIMAD UR10, UR11, UR6, URZ ;  /* 0x000000060b0a72a4 */ /* 0x000fe2000f8e023f */
[----:B------:R-:W-:Y:S02]  /*91c0*/  IADD3.X R7, R7, UR13, R5, P0, !PT ;  /* 0x0000000d07077c10 */ /* 0x000fe400087fe405 */
[----:B------:R-:W-:Y:S01]  /*91d0*/  MOV R5, UR6 ;  /* 0x0000000600057c02 */ /* 0x000fe20008000f00 */
[----:B------:R-:W-:-:S04]  /*91e0*/  UIMAD UR7, UR54, UR7, UR10 ;  /* 0x00000007360772a4 */ /* 0x000fc8000f8e020a */
        /* <DEDUP_REMOVED lines=19> */
.L_x_547:
[----:B------:R-:W-:Y:S05]  /*9320*/  BSYNC B0 ;  /* 0x0000000000007941 */ /* 0x000fea0003800000 */
.L_x_546:
        /* <DEDUP_REMOVED lines=21> */
.L_x_520:
        /* <DEDUP_REMOVED lines=24> */
.L_x_549:
        /* <DEDUP_REMOVED lines=22> */
.L_x_550:
        /* <DEDUP_REMOVED lines=10> */
[----:B------:R-:W-:-:S03]  /*9800*/  ULDC.64 UR10, c[0x0][0x468] ;  /* 0x00011a00000a7ab9 */ /* 0x000fc60000000a00 */
        /* <DEDUP_REMOVED lines=30> */
.L_x_552:
[----:B------:R-:W-:Y:S05]  /*99f0*/  BSYNC B0 ;  /* 0x0000000000007941 */ /* 0x000fea0003800000 */
.L_x_551:
        /* <DEDUP_REMOVED lines=19> */
.L_x_554:
[----:B------:R-:W-:Y:S05]  /*9b30*/  BSYNC B0 ;  /* 0x0000000000007941 */ /* 0x000fea0003800000 */
.L_x_553:
[----:B------:R-:W-:Y:S01]  /*9b40*/  UIMAD UR6, UR17, UR8, URZ ;  /* 0x00000008110672a4 */ /* 0x000fe2000f8e023f */
[----:B-12---:R-:W-:Y:S01]  /*9b50*/  IMAD.U32 R6, RZ, RZ, UR8 ;  /* 0x00000008ff067e24 */ /* 0x006fe2000f8e00ff */
[----:B------:R-:W-:Y:S02]  /*9b60*/  BSSY B0, `(.L_x_555) ;  /* 0x000001d000007945 */ /* 0x000fe40003800000 */
[----:B------:R-:W-:Y:S01]  /*9b70*/  UIMAD UR6, UR16, UR9, UR6 ;  /* 0x00000009100672a4 */ /* 0x000fe2000f8e0206 */
[----:B------:R-:W-:-:S05]  /*9b80*/  IMAD.WIDE.U32 R6, R6, UR16, R16 ;  /* 0x0000001006067c25 */ /* 0x000fca000f8e0010 */
[----:B------:R-:W-:Y:S01]  /*9b90*/  IMAD.U32 R5, RZ, RZ, UR6 ;  /* 0x00000006ff057e24 */ /* 0x000fe2000f8e00ff */
[----:B------:R-:W-:Y:S01]  /*9ba0*/  IADD3 R8, P0, R6, UR14, RZ ;  /* 0x0000000e06087c10 */ /* 0x000fe2000ff1e0ff */
[----:B------:R-:W-:Y:S02]  /*9bb0*/  ULDC.64 UR6, c[0x0][0x470] ;  /* 0x00011c0000067ab9 */ /* 0x000fe40000000a00 */
        /* <DEDUP_REMOVED lines=23> */
.L_x_556:
[----:B------:R-:W-:Y:S05]  /*9d30*/  BSYNC B0 ;  /* 0x0000000000007941 */ /* 0x000fea0003800000 */
.L_x_555:
        /* <DEDUP_REMOVED lines=19> */
.L_x_548:
[----:B------:R-:W-:Y:S05]  /*9e70*/  BSYNC B1 ;  /* 0x0000000000017941 */ /* 0x000fea0003800000 */
.L_x_515:
[----:B------:R-:W-:Y:S02]  /*9e80*/  ULDC UR6, c[0x0][0xc] ;  /* 0x0000030000067ab9 */ /* 0x000fe40000000800 */
[----:B------:R-:W-:-:S04]  /*9e90*/  UIADD3 UR31, UR6, UR31, URZ ;  /* 0x0000001f061f7290 */ /* 0x000fc8000fffe03f */
[----:B------:R-:W-:-:S06]  /*9ea0*/  UISETP.GE.AND UP0, UPT, UR31, UR60, UPT ;  /* 0x0000003c1f00728c */ /* 0x000fcc000bf06270 */
[----:B------:R-:W-:-:S13]  /*9eb0*/  PLOP3.LUT P0, PT, PT, PT, UP0, 0x80, 0x0 ;  /* 0x000000000000781c */ /* 0x000fda0003f0f008 */
[----:B------:R-:W-:Y:S05]  /*9ec0*/  @P0 BRA `(.L_x_557) ;  /* 0x0000000000040947 */ /* 0x000fea0003800000 */
[----:B------:R-:W-:Y:S05]  /*9ed0*/  BRA `(.L_x_558) ;  /* 0xffffff6c002c7947 */ /* 0x000fea000383ffff */
.L_x_557:
[----:B------:R-:W-:Y:S05]  /*9ee0*/  EXIT ;  /* 0x000000000000794d */ /* 0x000fea0003800000 */
.L_x_559:
        /* <DEDUP_REMOVED lines=9> */
.L_x_1595:


//--------------------- .text._ZN5flash44flash_bwd_dq_dk_dv_loop_seqk_parallel_kernelI23Flash_bwd_kernel_traitsILi192ELi64ELi64ELi8ELi4ELi2ELi2ELb1ELb1EN7cutlass6half_tE19Flash_kernel_traitsILi192ELi64ELi64ELi8ES3_EELb0ELb0ELb0ELb0ELb0ELb0ELb1EEEvNS_16Flash_bwd_paramsE --------------------------
	.section	.text._ZN5flash44flash_bwd_dq_dk_dv_loop_seqk_parallel_kernelI23Flash_bwd_kernel_traitsILi192ELi64ELi64ELi8ELi4ELi2ELi2ELb1ELb1EN7cutlass6half_tE19Flash_kernel_traitsILi192ELi64ELi64ELi8ES3_EELb0ELb0ELb0ELb0ELb0ELb0ELb1EEEvNS_16Flash_bwd_paramsE,"ax",@progbits
	.align	128
        .global         _ZN5flash44flash_bwd_dq_dk_dv_loop_seqk_parallel_kernelI23Flash_bwd_kernel_traitsILi192ELi64ELi64ELi8ELi4ELi2ELi2ELb1ELb1EN7cutlass6half_tE19Flash_kernel_traitsILi192ELi64ELi64ELi8ES3_EELb0ELb0ELb0ELb0ELb0ELb0ELb1EEEvNS_16Flash_bwd_paramsE
        .type           _ZN5flash44flash_bwd_dq_dk_dv_loop_seqk_parallel_kernelI23Flash_bwd_kernel_traitsILi192ELi64ELi64ELi8ELi4ELi2ELi2ELb1ELb1EN7cutlass6half_tE19Flash_kernel_traitsILi192ELi64ELi64ELi8ES3_EELb0ELb0ELb0ELb0ELb0ELb0ELb1EEEvNS_16Flash_bwd_paramsE,@function
        .size           _ZN5flash44flash_bwd_dq_dk_dv_loop_seqk_parallel_kernelI23Flash_bwd_kernel_traitsILi192ELi64ELi64ELi8ELi4ELi2ELi2ELb1ELb1EN7cutlass6half_tE19Flash_kernel_traitsILi192ELi64ELi64ELi8ES3_EELb0ELb0ELb0ELb0ELb0ELb0ELb1EEEvNS_16Flash_bwd_paramsE,(.L_x_1596 - _ZN5flash44flash_bwd_dq_dk_dv_loop_seqk_parallel_kernelI23Flash_bwd_kernel_traitsILi192ELi64ELi64ELi8ELi4ELi2ELi2ELb1ELb1EN7cutlass6half_tE19Flash_kernel_traitsILi192ELi64ELi64ELi8ES3_EELb0ELb0ELb0ELb0ELb0ELb0ELb1EEEvNS_16Flash_bwd_paramsE)
        .other          _ZN5flash44flash_bwd_dq_dk_dv_loop_seqk_parallel_kernelI23Flash_bwd_kernel_traitsILi192ELi64ELi64ELi8ELi4ELi2ELi2ELb1ELb1EN7cutlass6half_tE19Flash_kernel_traitsILi192ELi64ELi64ELi8ES3_EELb0ELb0ELb0ELb0ELb0ELb0ELb1EEEvNS_16Flash_bwd_paramsE,@"STO_CUDA_ENTRY STV_DEFAULT"
_ZN5flash44flash_bwd_dq_dk_dv_loop_seqk_parallel_kernelI23Flash_bwd_kernel_traitsILi192ELi64ELi64ELi8ELi4ELi2ELi2ELb1ELb1EN7cutlass6half_tE19Flash_kernel_traitsILi192ELi64ELi64ELi8ES3_EELb0ELb0ELb0ELb0ELb0ELb0ELb1EEEvNS_16Flash_bwd_paramsE:
.text._ZN5flash44flash_bwd_dq_dk_dv_loop_seqk_parallel_kernelI23Flash_bwd_kernel_traitsILi192ELi64ELi64ELi8ELi4ELi2ELi2ELb1ELb1EN7cutlass6half_tE19Flash_kernel_traitsILi192ELi64ELi64ELi8ES3_EELb0ELb0ELb0ELb0ELb0ELb0ELb1EEEvNS_16Flash_bwd_paramsE:
        /* <DEDUP_REMOVED lines=183> */
.L_x_604:
        /* <DEDUP_REMOVED lines=67> */
.L_x_560:
        /* <DEDUP_REMOVED lines=132> */
.L_x_562:
        /* <DEDUP_REMOVED lines=13> */
.L_x_563:
        /* <DEDUP_REMOVED lines=11> */
.L_x_564:
[----:B------:R-:W-:-:S04]  /*1960*/  UIMAD UR9, UR45, UR57, UR54 ;  /* 0x000000392d0972a4 */ /* 0x000fc8000f8e0236 */
[----:B------:R-:W-:-:S12]  /*1970*/  UIMAD UR9, UR9, UR56, URZ ;  /* 0x00000038090972a4 */ /* 0x000fd8000f8e023f */
.L_x_565:
        /* <DEDUP_REMOVED lines=148> */
.L_x_568:
[----:B------:R-:W-:Y:S05]  /*22c0*/  BSYNC B0 ;  /* 0x0000000000007941 */ /* 0x000fea0003800000 */
.L_x_567:
        /* <DEDUP_REMOVED lines=44> */
.L_x_570:
[----:B------:R-:W-:Y:S05]  /*2590*/  BSYNC B0 ;  /* 0x0000000000007941 */ /* 0x000fea0003800000 */
.L_x_569:
        /* <DEDUP_REMOVED lines=34> */
.L_x_572:
[----:B------:R-:W-:Y:S05]  /*27c0*/  BSYNC B0 ;  /* 0x0000000000007941 */ /* 0x000fea0003800000 */
.L_x_571:
        /* <DEDUP_REMOVED lines=37> */
.L_x_574:
[----:B------:R-:W-:Y:S05]  /*2a20*/  BSYNC B0 ;  /* 0x0000000000007941 */ /* 0x000fea0003800000 */
.L_x_573:
        /* <DEDUP_REMOVED lines=31> */
.L_x_576:
[----:B------:R-:W-:Y:S05]  /*2c20*/  BSYNC B0 ;  /* 0x0000000000007941 */ /* 0x000fea0003800000 */
.L_x_575:
        /* <DEDUP_REMOVED lines=40> */
.L_x_578:
[----:B------:R-:W-:Y:S05]  /*2eb0*/  BSYNC B0 ;  /* 0x0000000000007941 */ /* 0x000fea0003800000 */
.L_x_577:
        /* <DEDUP_REMOVED lines=69> */
.L_x_580:
[----:B------:R-:W-:Y:S05]  /*3310*/  BSYNC B0 ;  /* 0x0000000000007941 */ /* 0x000fea0003800000 */
.L_x_579:
        /* <DEDUP_REMOVED lines=44> */
.L_x_582:
[----:B------:R-:W-:Y:S05]  /*35e0*/  BSYNC B0 ;  /* 0x0000000000007941 */ /* 0x000fea0003800000 */
.L_x_581:
        /* <DEDUP_REMOVED lines=59> */
[----:B------:R-:W-:Y:S01]  /*39a0*/  ULDC UR18, c[0x0][0x2dc] ;  /* 0x0000b70000127ab9 */ /* 0x000fe20000000800 */
[----:B------:R-:W-:Y:S01]  /*39b0*/  ULDC UR14, c[0x0][0x2ec] ;  /* 0x0000bb00000e7ab9 */ /* 0x000fe20000000800 */
        /* <DEDUP_REMOVED lines=52> */
.L_x_585:
        /* <DEDUP_REMOVED lines=10> */
[----:B------:R1:W-:Y:S04]  /*3da0*/  STL [R1+0xc4], R115 ;  /* 0x0000c47301007387 */ /* 0x0003e80000100800 */
[----:B------:R-:W0:Y:S04]  /*3db0*/  LDGDEPBAR ;  /* 0x00000000000079af */ /* 0x000e280000000000 */
[----:B-1----:R-:W2:Y:S04]  /*3dc0*/  LDL R115, [R1+0x8] ;  /* 0x0000080001737983 */ /* 0x002ea80000100800 */
[----:B------:R1:W-:Y:S04]  /*3dd0*/  STL [R1+0xc0], R114 ;  /* 0x0000c07201007387 */ /* 0x0003e80000100800 */
[----:B-1----:R-:W2:Y:S04]  /*3de0*/  LDL R114, [R1+0xc] ;  /* 0x00000c0001727983 */ /* 0x002ea80000100800 */
[----:B------:R1:W-:Y:S04]  /*3df0*/  STL [R1+0xbc], R113 ;  /* 0x0000bc7101007387 */ /* 0x0003e80000100800 */
[----:B-1----:R-:W2:Y:S04]  /*3e00*/  LDL R113, [R1+0x18] ;  /* 0x0000180001717983 */ /* 0x002ea80000100800 */
[----:B------:R1:W-:Y:S04]  /*3e10*/  STL [R1+0xb8], R112 ;  /* 0x0000b87001007387 */ /* 0x0003e80000100800 */
[----:B-1----:R-:W2:Y:S04]  /*3e20*/  LDL R112, [R1+0x14] ;  /* 0x0000140001707983 */ /* 0x002ea80000100800 */
[----:B------:R-:W-:Y:S04]  /*3e30*/  STL [R1+0xb4], R111 ;  /* 0x0000b46f01007387 */ /* 0x000fe80000100800 */
[----:B------:R-:W-:Y:S04]  /*3e40*/  STL [R1+0xb0], R110 ;  /* 0x0000b06e01007387 */ /* 0x000fe80000100800 */
[----:B------:R-:W-:Y:S04]  /*3e50*/  STL [R1+0xac], R109 ;  /* 0x0000ac6d01007387 */ /* 0x000fe80000100800 */
[----:B------:R-:W-:Y:S04]  /*3e60*/  STL [R1+0xa8], R108 ;  /* 0x0000a86c01007387 */ /* 0x000fe80000100800 */
[----:B------:R-:W-:Y:S04]  /*3e70*/  STL [R1+0xa4], R107 ;  /* 0x0000a46b01007387 */ /* 0x000fe80000100800 */
[----:B------:R-:W-:Y:S04]  /*3e80*/  STL [R1+0xa0], R106 ;  /* 0x0000a06a01007387 */ /* 0x000fe80000100800 */
[----:B------:R-:W-:Y:S04]  /*3e90*/  STL [R1+0x9c], R105 ;  /* 0x00009c6901007387 */ /* 0x000fe80000100800 */
[----:B------:R-:W-:Y:S04]  /*3ea0*/  STL [R1+0x98], R104 ;  /* 0x0000986801007387 */ /* 0x000fe80000100800 */
[----:B------:R1:W-:Y:S04]  /*3eb0*/  STL [R1+0x94], R103 ;  /* 0x0000946701007387 */ /* 0x0003e80000100800 */
[----:B------:R1:W-:Y:S04]  /*3ec0*/  STL [R1+0x90], R102 ;  /* 0x0000906601007387 */ /* 0x0003e80000100800 */
[----:B------:R1:W-:Y:S04]  /*3ed0*/  STL [R1+0x8c], R101 ;  /* 0x00008c6501007387 */ /* 0x0003e80000100800 */
[----:B------:R1:W-:Y:S04]  /*3ee0*/  STL [R1+0x88], R100 ;  /* 0x0000886401007387 */ /* 0x0003e80000100800 */
[----:B-1----:R-:W2:Y:S04]  /*3ef0*/  LDL R103, [R1+0x50] ;  /* 0x0000500001677983 */ /* 0x002ea80000100800 */
[----:B------:R-:W2:Y:S04]  /*3f00*/  LDL R102, [R1+0x5c] ;  /* 0x00005c0001667983 */ /* 0x000ea80000100800 */
[----:B------:R-:W2:Y:S04]  /*3f10*/  LDL R101, [R1+0x54] ;  /* 0x0000540001657983 */ /* 0x000ea80000100800 */
[----:B------:R-:W2:Y:S01]  /*3f20*/  LDL R100, [R1+0x58] ;  /* 0x0000580001647983 */ /* 0x000ea20000100800 */
[----:B------:R-:W-:Y:S04]  /*3f30*/  DEPBAR.LE SB0, 0x0 ;  /* 0x000080000000791a */ /* 0x000fe80000000000 */
[----:B------:R-:W-:Y:S06]  /*3f40*/  BAR.SYNC.DEFER_BLOCKING 0x0 ;  /* 0x0000000000007b1d */ /* 0x000fec0000010000 */
[----:B------:R-:W-:Y:S04]  /*3f50*/  LDSM.16.M88.4 R88, [R252+-0x6000] ;  /* 0xffa00000fc58783b */ /* 0x000fe80000000200 */
[----:B----4-:R-:W-:Y:S04]  /*3f60*/  LDSM.16.M88.4 R8, [R246+0xc000] ;  /* 0x00c00000f608783b */ /* 0x010fe80000000200 */
[----:B------:R-:W-:Y:S04]  /*3f70*/  LDSM.16.M88.4 R68, [R246+0xc800] ;  /* 0x00c80000f644783b */ /* 0x000fe80000000200 */
[----:B---3--:R-:W-:Y:S04]  /*3f80*/  LDSM.16.M88.4 R76, [R245+-0x6000] ;  /* 0xffa00000f54c783b */ /* 0x008fe80000000200 */
[----:B------:R-:W-:Y:S04]  /*3f90*/  LDSM.16.M88.4 R80, [R245+-0x5800] ;  /* 0xffa80000f550783b */ /* 0x000fe80000000200 */
[----:B--2---:R-:W-:Y:S04]  /*3fa0*/  LDSM.16.M88.4 R96, [R244] ;  /* 0x00000000f460783b */ /* 0x004fe80000000200 */
[----:B------:R-:W1:Y:S04]  /*3fb0*/  LDSM.16.M88.4 R16, [R115] ;  /* 0x000000007310783b */ /* 0x000e680000000200 */
[----:B------:R-:W2:Y:S01]  /*3fc0*/  LDSM.16.M88.4 R72, [R114] ;  /* 0x000000007248783b */ /* 0x000ea20000000200 */
[C---:B-1----:R-:W-:Y:S06]  /*3fd0*/  HMMA.16816.F32 R4, R16.reuse, R8, RZ ;  /* 0x000000081004723c */ /* 0x042fec00000018ff */
[C---:B------:R-:W-:Y:S06]  /*3fe0*/  HMMA.16816.F32 R8, R16.reuse, R10, RZ ;  /* 0x0000000a1008723c */ /* 0x040fec00000018ff */
[C---:B------:R-:W-:Y:S06]  /*3ff0*/  HMMA.16816.F32 R12, R16.reuse, R68, RZ ;  /* 0x00000044100c723c */ /* 0x040fec00000018ff */
[----:B------:R-:W-:Y:S01]  /*4000*/  HMMA.16816.F32 R16, R16, R70, RZ ;  /* 0x000000461010723c */ /* 0x000fe200000018ff */
[----:B------:R-:W1:Y:S04]  /*4010*/  LDSM.16.M88.4 R84, [R113] ;  /* 0x000000007154783b */ /* 0x000e680000000200 */
[----:B------:R-:W3:Y:S01]  /*4020*/  LDSM.16.M88.4 R68, [R252+-0x5800] ;  /* 0xffa80000fc44783b */ /* 0x000ee20000000200 */
[C---:B--2---:R-:W-:Y:S06]  /*4030*/  HMMA.16816.F32 R4, R72.reuse, R76, R4 ;  /* 0x0000004c4804723c */ /* 0x044fec0000001804 */
[C---:B------:R-:W-:Y:S01]  /*4040*/  HMMA.16816.F32 R8, R72.reuse, R78, R8 ;  /* 0x0000004e4808723c */ /* 0x040fe20000001808 */
[----:B------:R-:W-:Y:S05]  /*4050*/  LDSM.16.M88.4 R76, [R115+0x2000] ;  /* 0x00200000734c783b */ /* 0x000fea0000000200 */
[C---:B------:R-:W-:Y:S06]  /*4060*/  HMMA.16816.F32 R12, R72.reuse, R80, R12 ;  /* 0x00000050480c723c */ /* 0x040fec000000180c */
[----:B------:R-:W-:Y:S01]  /*4070*/  HMMA.16816.F32 R16, R72, R82, R16 ;  /* 0x000000524810723c */ /* 0x000fe20000001810 */
[----:B------:R-:W2:Y:S04]  /*4080*/  LDSM.16.M88.4 R92, [R112] ;  /* 0x00000000705c783b */ /* 0x000ea80000000200 */
[----:B------:R-:W4:Y:S04]  /*4090*/  LDSM.16.M88.4 R72, [R244+0x800] ;  /* 0x00080000f448783b */ /* 0x000f280000000200 */
[----:B------:R-:W4:Y:S01]  /*40a0*/  LDSM.16.M88.4 R80, [R246+0xe000] ;  /* 0x00e00000f650783b */ /* 0x000f220000000200 */
[C---:B-1----:R-:W-:Y:S06]  /*40b0*/  HMMA.16816.F32 R4, R84.reuse, R88, R4 ;  /* 0x000000585404723c */ /* 0x042fec0000001804 */
[C---:B------:R-:W-:Y:S01]  /*40c0*/  HMMA.16816.F32 R8, R84.reuse, R90, R8 ;  /* 0x0000005a5408723c */ /* 0x040fe20000001808 */
[----:B------:R-:W-:Y:S05]  /*40d0*/  LDSM.16.M88.4 R88, [R245+-0x4000] ;  /* 0xffc00000f558783b */ /* 0x000fea0000000200 */
[C---:B---3--:R-:W-:Y:S06]  /*40e0*/  HMMA.16816.F32 R12, R84.reuse, R68, R12 ;  /* 0x00000044540c723c */ /* 0x048fec000000180c */
[----:B------:R-:W-:Y:S01]  /*40f0*/  HMMA.16816.F32 R16, R84, R70, R16 ;  /* 0x000000465410723c */ /* 0x000fe20000001810 */
[----:B------:R-:W1:Y:S04]  /*4100*/  LDSM.16.M88.4 R68, [R246+0xe800] ;  /* 0x00e80000f644783b */ /* 0x000e680000000200 */
[----:B------:R-:W3:Y:S01]  /*4110*/  LDSM.16.M88.4 R84, [R114+0x2000] ;  /* 0x002000007254783b */ /* 0x000ee20000000200 */
[C---:B--2---:R-:W-:Y:S06]  /*4120*/  HMMA.16816.F32 R4, R92.reuse, R96, R4 ;  /* 0x000000605c04723c */ /* 0x044fec0000001804 */
[C---:B------:R-:W-:Y:S01]  /*4130*/  HMMA.16816.F32 R8, R92.reuse, R98, R8 ;  /* 0x000000625c08723c */ /* 0x040fe20000001808 */
[----:B------:R-:W-:Y:S05]  /*4140*/  LDSM.16.M88.4 R96, [R252+-0x4000] ;  /* 0xffc00000fc60783b */ /* 0x000fea0000000200 */
[C---:B----4-:R-:W-:Y:S06]  /*4150*/  HMMA.16816.F32 R12, R92.reuse, R72, R12 ;  /* 0x000000485c0c723c */ /* 0x050fec000000180c */
[----:B------:R-:W-:Y:S01]  /*4160*/  HMMA.16816.F32 R16, R92, R74, R16 ;  /* 0x0000004a5c10723c */ /* 0x000fe20000001810 */
[----:B------:R-:W2:Y:S04]  /*4170*/  LDSM.16.M88.4 R72, [R245+-0x3800] ;  /* 0xffc80000f548783b */ /* 0x000ea80000000200 */
[----:B------:R-:W4:Y:S01]  /*4180*/  LDSM.16.M88.4 R92, [R113+0x2000] ;  /* 0x00200000715c783b */ /* 0x000f220000000200 */
[C---:B------:R-:W-:Y:S06]  /*4190*/  HMMA.16816.F32 R4, R76.reuse, R80, R4 ;  /* 0x000000504c04723c */ /* 0x040fec0000001804 */
[C---:B------:R-:W-:Y:S01]  /*41a0*/  HMMA.16816.F32 R8, R76.reuse, R82, R8 ;  /* 0x000000524c08723c */ /* 0x040fe20000001808 */
[----:B------:R-:W-:Y:S05]  /*41b0*/  LDSM.16.M88.4 R80, [R244+0x2000] ;  /* 0x00200000f450783b */ /* 0x000fea0000000200 */
[C---:B-1----:R-:W-:Y:S06]  /*41c0*/  HMMA.16816.F32 R12, R76.reuse, R68, R12 ;  /* 0x000000444c0c723c */ /* 0x042fec000000180c */
[----:B------:R-:W-:Y:S01]  /*41d0*/  HMMA.16816.F32 R16, R76, R70, R16 ;  /* 0x000000464c10723c */ /* 0x000fe20000001810 */
[----:B------:R-:W1:Y:S04]  /*41e0*/  LDSM.16.M88.4 R68, [R252+-0x3800] ;  /* 0xffc80000fc44783b */ /* 0x000e680000000200 */
        /* <DEDUP_REMOVED lines=30> */
[C---:B------:R-:W-:Y:S06]  /*43d0*/  HMMA.16816.F32 R8, R92.reuse, R98, R8 ;  /* 0x000000625c08723c */ /* 0x040fec0000001808 */
[C---:B--2---:R-:W-:Y:S01]  /*43e0*/  HMMA.16816.F32 R12, R92.reuse, R72, R12 ;  /* 0x000000485c0c723c */ /* 0x044fe2000000180c */
[----:B------:R-:W2:Y:S04]  /*43f0*/  LDL R73, [R1+0x60] ;  /* 0x0000600001497983 */ /* 0x000ea80000100800 */
[----:B------:R-:W4:Y:S01]  /*4400*/  LDL R72, [R1+0x64] ;  /* 0x0000640001487983 */ /* 0x000f220000100800 */
[----:B------:R-:W-:Y:S03]  /*4410*/  HMMA.16816.F32 R16, R92, R74, R16 ;  /* 0x0000004a5c10723c */ /* 0x000fe60000001810 */
[----:B------:R-:W4:Y:S03]  /*4420*/  LDL R74, [R1+0x80] ;  /* 0x00008000014a7983 */ /* 0x000f260000100800 */
[C---:B------:R-:W-:Y:S06]  /*4430*/  HMMA.16816.F32 R4, R76.reuse, R80, R4 ;  /* 0x000000504c04723c */ /* 0x040fec0000001804 */
[C---:B------:R-:W-:Y:S06]  /*4440*/  HMMA.16816.F32 R8, R76.reuse, R82, R8 ;  /* 0x000000524c08723c */ /* 0x040fec0000001808 */
[C---:B-1----:R-:W-:Y:S06]  /*4450*/  HMMA.16816.F32 R12, R76.reuse, R68, R12 ;  /* 0x000000444c0c723c */ /* 0x042fec000000180c */
[----:B------:R-:W-:Y:S01]  /*4460*/  HMMA.16816.F32 R16, R76, R70, R16 ;  /* 0x000000464c10723c */ /* 0x000fe20000001810 */
[----:B------:R-:W1:Y:S05]  /*4470*/  LDSM.16.M88.4 R68, [R244+0x4800] ;  /* 0x00480000f444783b */ /* 0x000e6a0000000200 */
[C---:B---3--:R-:W-:Y:S06]  /*4480*/  HMMA.16816.F32 R4, R84.reuse, R88, R4 ;  /* 0x000000585404723c */ /* 0x048fec0000001804 */
[C---:B------:R-:W-:Y:S11]  /*4490*/  HMMA.16816.F32 R8, R84.reuse, R90, R8 ;  /* 0x0000005a5408723c */ /* 0x040ff60000001808 */
[----:B------:R-:W-:Y:S07]  /*44a0*/  @!UPT UIADD3 URZ, URZ, URZ, URZ ;  /* 0x0000003f3f3ff290 */ /* 0x000fee000fffe03f */
[----:B------:R-:W-:Y:S01]  /*44b0*/  FMUL.FTZ R6, R6, UR8 ;  /* 0x0000000806067c20 */ /* 0x000fe20008410000 */
[----:B------:R-:W-:Y:S01]  /*44c0*/  FMUL.FTZ R5, R5, UR8 ;  /* 0x0000000805057c20 */ /* 0x000fe20008410000 */
[----:B------:R-:W-:Y:S01]  /*44d0*/  FMUL.FTZ R4, R4, UR8 ;  /* 0x0000000804047c20 */ /* 0x000fe20008410000 */
[----:B------:R-:W-:Y:S01]  /*44e0*/  FMUL.FTZ R7, R7, UR8 ;  /* 0x0000000807077c20 */ /* 0x000fe20008410000 */
[----:B------:R3:W-:Y:S02]  /*44f0*/  MUFU.TANH R99, R6 ;  /* 0x0000000600637308 */ /* 0x0007e40000002400 */
[----:B------:R-:W-:Y:S01]  /*4500*/  FMUL.FTZ R11, R11, UR8 ;  /* 0x000000080b0b7c20 */ /* 0x000fe20008410000 */
[----:B------:R-:W-:Y:S01]  /*4510*/  FMUL.FTZ R10, R10, UR8 ;  /* 0x000000080a0a7c20 */ /* 0x000fe20008410000 */
[----:B------:R-:W-:Y:S01]  /*4520*/  FMUL.FTZ R9, R9, UR8 ;  /* 0x0000000809097c20 */ /* 0x000fe20008410000 */
[----:B------:R-:W-:Y:S01]  /*4530*/  FMUL.FTZ R8, R8, UR8 ;  /* 0x0000000808087c20 */ /* 0x000fe20008410000 */
[C---:B-1----:R-:W-:Y:S04]  /*4540*/  HMMA.16816.F32 R12, R84.reuse, R68, R12 ;  /* 0x00000044540c723c */ /* 0x042fe8000000180c */
[----:B------:R1:W-:Y:S02]  /*4550*/  MUFU.TANH R94, R11 ;  /* 0x0000000b005e7308 */ /* 0x0003e40000002400 */
[----:B------:R-:W-:Y:S08]  /*4560*/  HMMA.16816.F32 R16, R84, R70, R16 ;  /* 0x000000465410723c */ /* 0x000ff00000001810 */
[----:B------:R-:W-:Y:S03]  /*4570*/  MUFU.TANH R90, R5 ;  /* 0x00000005005a7308 */ /* 0x000fe60000002400 */
[----:B---3--:R-:W-:Y:S07]  /*4580*/  MOV R6, UR26 ;  /* 0x0000001a00067c02 */ /* 0x008fee0008000f00 */
[----:B------:R3:W-:Y:S01]  /*4590*/  MUFU.TANH R98, R10 ;  /* 0x0000000a00627308 */ /* 0x0007e20000002400 */
[----:B-1----:R-:W4:Y:S01]  /*45a0*/  LDL R11, [R1+0x74] ;  /* 0x00007400010b7983 */ /* 0x002f220000100800 */
[----:B------:R-:W-:Y:S08]  /*45b0*/  FMUL.FTZ R12, R12, UR8 ;  /* 0x000000080c0c7c20 */ /* 0x000ff00008410000 */
[----:B------:R-:W1:Y:S01]  /*45c0*/  MUFU.TANH R91, R4 ;  /* 0x00000004005b7308 */ /* 0x000e620000002400 */
[----:B------:R-:W-:Y:S01]  /*45d0*/  FMUL.FTZ R13, R13, UR8 ;  /* 0x000000080d0d7c20 */ /* 0x000fe20008410000 */
[----:B------:R-:W-:Y:S01]  /*45e0*/  FMUL.FTZ R14, R14, UR8 ;  /* 0x000000080e0e7c20 */ /* 0x000fe20008410000 */
[----:B------:R-:W-:Y:S01]  /*45f0*/  FMUL.FTZ R15, R15, UR8 ;  /* 0x000000080f0f7c20 */ /* 0x000fe20008410000 */
[----:B------:R-:W-:Y:S01]  /*4600*/  FMUL.FTZ R16, R16, UR8 ;  /* 0x0000000810107c20 */ /* 0x000fe20008410000 */
[----:B------:R-:W-:Y:S01]  /*4610*/  FMUL.FTZ R17, R17, UR8 ;  /* 0x0000000811117c20 */ /* 0x000fe20008410000 */
[----:B------:R-:W-:Y:S04]  /*4620*/  FMUL.FTZ R18, R18, UR8 ;  /* 0x0000000812127c20 */ /* 0x000fe80008410000 */
[----:B------:R1:W4:Y:S01]  /*4630*/  MUFU.TANH R97, R7 ;  /* 0x0000000700617308 */ /* 0x0003220000002400 */
[----:B---3--:R-:W3:Y:S01]  /*4640*/  LDL R10, [R1+0x70] ;  /* 0x00007000010a7983 */ /* 0x008ee20000100800 */
[----:B------:R-:W-:Y:S08]  /*4650*/  FMUL.FTZ R19, R19, UR8 ;  /* 0x0000000813137c20 */ /* 0x000ff00008410000 */
[----:B------:R-:W-:Y:S10]  /*4660*/  MUFU.TANH R88, R9 ;  /* 0x0000000900587308 */ /* 0x000ff40000002400 */
[----:B------:R1:W4:Y:S02]  /*4670*/  MUFU.TANH R89, R8 ;  /* 0x0000000800597308 */ /* 0x0003240000002400 */
[----:B-1----:R-:W-:Y:S08]  /*4680*/  MOV R7, R91 ;  /* 0x0000005b00077202 */ /* 0x002ff00000000f00 */
[----:B------:R-:W1:Y:S10]  /*4690*/  MUFU.TANH R86, R12 ;  /* 0x0000000c00567308 */ /* 0x000e740000002400 */
[----:B------:R-:W1:Y:S01]  /*46a0*/  MUFU.TANH R87, R13 ;  /* 0x0000000d00577308 */ /* 0x000e620000002400 */
[----:B------:R-:W-:Y:S09]  /*46b0*/  MOV R8, R99 ;  /* 0x0000006300087202 */ /* 0x000ff20000000f00 */
[----:B------:R-:W1:Y:S10]  /*46c0*/  MUFU.TANH R96, R14 ;  /* 0x0000000e00607308 */ /* 0x000e740000002400 */
[----:B------:R-:W1:Y:S10]  /*46d0*/  MUFU.TANH R95, R15 ;  /* 0x0000000f005f7308 */ /* 0x000e740000002400 */
[----:B------:R-:W-:Y:S10]  /*46e0*/  MUFU.TANH R85, R16 ;  /* 0x0000001000557308 */ /* 0x000ff40000002400 */
[----:B------:R-:W1:Y:S10]  /*46f0*/  MUFU.TANH R84, R17 ;  /* 0x0000001100547308 */ /* 0x000e740000002400 */
[----:B------:R-:W-:Y:S10]  /*4700*/  MUFU.TANH R93, R18 ;  /* 0x00000012005d7308 */ /* 0x000ff40000002400 */
[----:B------:R-:W1:Y:S01]  /*4710*/  MUFU.TANH R92, R19 ;  /* 0x00000013005c7308 */ /* 0x000e620000002400 */
[C---:B--2---:R-:W-:Y:S01]  /*4720*/  FMUL.FTZ R5, R73.reuse, 1.4426950216293334961 ;  /* 0x3fb8aa3b49057820 */ /* 0x044fe20000410000 */
[----:B------:R-:W-:Y:S01]  /*4730*/  FSETP.NEU.FTZ.AND P2, PT, R73, -INF , PT ;  /* 0xff8000004900780b */ /* 0x000fe20003f5d000 */
[C---:B----4-:R-:W-:Y:S03]  /*4740*/  FMUL.FTZ R9, R72.reuse, 1.4426950216293334961 ;  /* 0x3fb8aa3b48097820 */ /* 0x050fe60000410000 */
[----:B------:R-:W-:Y:S02]  /*4750*/  FSEL R5, R5, RZ, P2 ;  /* 0x000000ff05057208 */ /* 0x000fe40001000000 */
[----:B------:R-:W-:Y:S02]  /*4760*/  FSETP.NEU.FTZ.AND P2, PT, R72, -INF , PT ;  /* 0xff8000004800780b */ /* 0x000fe40003f5d000 */
[----:B------:R-:W-:Y:S02]  /*4770*/  @P1 LEA R6, R6, R74, 0x6 ;  /* 0x0000004a06061211 */ /* 0x000fe400078e30ff */
[----:B------:R-:W-:Y:S02]  /*4780*/  PLOP3.LUT P1, PT, PT, PT, UP0, 0x80, 0x0 ;  /* 0x000000000000781c */ /* 0x000fe40003f2f008 */
[C---:B------:R-:W-:Y:S02]  /*4790*/  @P5 ISETP.GE.AND P5, PT, R6.reuse, UR5, PT ;  /* 0x0000000506005c0c */ /* 0x040fe4000bfa6270 */
[----:B------:R-:W-:Y:S02]  /*47a0*/  @P3 IADD3 R4, R6, 0x1, RZ ;  /* 0x0000000106043810 */ /* 0x000fe40007ffe0ff */
[----:B------:R-:W-:Y:S02]  /*47b0*/  @P0 FSEL R7, R91, -INF , !P5 ;  /* 0xff8000005b070808 */ /* 0x000fe40006800000 */
[----:B------:R-:W-:Y:S02]  /*47c0*/  @P4 ISETP.GE.AND P4, PT, R4, UR5, PT ;  /* 0x0000000504004c0c */ /* 0x000fe4000bf86270 */
[----:B------:R-:W-:Y:S01]  /*47d0*/  MOV R4, R90 ;  /* 0x0000005a00047202 */ /* 0x000fe20000000f00 */
[--C-:B------:R-:W-:Y:S01]  /*47e0*/  FFMA.FTZ R7, R7, UR14, -R5.reuse ;  /* 0x0000000e07077c23 */ /* 0x100fe20008010805 */
[----:B------:R-:W-:Y:S02]  /*47f0*/  PLOP3.LUT P0, PT, PT, PT, UP0, 0x80, 0x0 ;  /* 0x000000000000781c */ /* 0x000fe40003f0f008 */
[----:B------:R-:W-:Y:S01]  /*4800*/  @P1 FSEL R4, R90, -INF , !P4 ;  /* 0xff8000005a041808 */ /* 0x000fe20006000000 */
[----:B------:R2:W-:Y:S01]  /*4810*/  MUFU.EX2 R251, R7 ;  /* 0x0000000700fb7308 */ /* 0x0005e20000000800 */
[----:B------:R-:W-:Y:S02]  /*4820*/  PLOP3.LUT P1, PT, PT, PT, UP0, 0x80, 0x0 ;  /* 0x000000000000781c */ /* 0x000fe40003f2f008 */
[----:B------:R-:W-:Y:S07]  /*4830*/  PLOP3.LUT P3, PT, PT, PT, UP0, 0x80, 0x0 ;  /* 0x000000000000781c */ /* 0x000fee0003f6f008 */
[----:B------:R-:W-:Y:S02]  /*4840*/  @P0 FSEL R8, R99, -INF , !P5 ;  /* 0xff80000063080808 */ /* 0x000fe40006800000 */
[----:B------:R-:W-:Y:S02]  /*4850*/  PLOP3.LUT P0, PT, PT, PT, UP0, 0x80, 0x0 ;  /* 0x000000000000781c */ /* 0x000fe40003f0f008 */
[----:B------:R-:W-:Y:S01]  /*4860*/  PLOP3.LUT P5, PT, PT, PT, UP0, 0x80, 0x0 ;  /* 0x000000000000781c */ /* 0x000fe20003faf008 */
[--C-:B--2---:R-:W-:Y:S01]  /*4870*/  FFMA.FTZ R7, R4, UR14, -R5.reuse ;  /* 0x0000000e04077c23 */ /* 0x104fe20008010805 */
[----:B------:R-:W-:Y:S02]  /*4880*/  FSEL R4, R9, RZ, P2 ;  /* 0x000000ff09047208 */ /* 0x000fe40001000000 */
[----:B------:R-:W-:Y:S01]  /*4890*/  PLOP3.LUT P2, PT, PT, PT, UP0, 0x80, 0x0 ;  /* 0x000000000000781c */ /* 0x000fe20003f4f008 */
[----:B------:R2:W-:Y:S01]  /*48a0*/  MUFU.EX2 R249, R7 ;  /* 0x0000000700f97308 */ /* 0x0005e20000000800 */
[----:B------:R-:W-:Y:S01]  /*48b0*/  @P3 IADD3 R9, R6, 0x8, RZ ;  /* 0x0000000806093810 */ /* 0x000fe20007ffe0ff */
[--C-:B------:R-:W-:Y:S01]  /*48c0*/  FFMA.FTZ R8, R8, UR14, -R4.reuse ;  /* 0x0000000e08087c23 */ /* 0x100fe20008010804 */
[----:B------:R-:W-:Y:S02]  /*48d0*/  PLOP3.LUT P3, PT, PT, PT, UP0, 0x80, 0x0 ;  /* 0x000000000000781c */ /* 0x000fe40003f6f008 */
[----:B------:R-:W-:Y:S05]  /*48e0*/  @P6 ISETP.GE.AND P6, PT, R9, UR5, PT ;  /* 0x0000000509006c0c */ /* 0x000fea000bfc6270 */
[----:B------:R4:W-:Y:S02]  /*48f0*/  MUFU.EX2 R111, R8 ;  /* 0x00000008006f7308 */ /* 0x0009e40000000800 */
[C---:B------:R-:W-:Y:S02]  /*4900*/  @P2 IADD3 R9, R6.reuse, 0x9, RZ ;  /* 0x0000000906092810 */ /* 0x040fe40007ffe0ff */
[----:B------:R-:W-:Y:S02]  /*4910*/  PLOP3.LUT P2, PT, PT, PT, UP0, 0x80, 0x0 ;  /* 0x000000000000781c */ /* 0x000fe40003f4f008 */
[----:B------:R-:W-:Y:S02]  /*4920*/  @P5 ISETP.GE.AND P5, PT, R9, UR5, PT ;  /* 0x0000000509005c0c */ /* 0x000fe4000bfa6270 */
[----:B--2---:R-:W-:Y:S02]  /*4930*/  MOV R7, R97 ;  /* 0x0000006100077202 */ /* 0x004fe40000000f00 */
[----:B------:R-:W-:Y:S02]  /*4940*/  @P1 FSEL R7, R97, -INF , !P4 ;  /* 0xff80000061071808 */ /* 0x000fe40006000000 */
[----:B------:R-:W-:Y:S02]  /*4950*/  PLOP3.LUT P1, PT, PT, PT, UP0, 0x80, 0x0 ;  /* 0x000000000000781c */ /* 0x000fe40003f2f008 */
[----:B------:R-:W-:Y:S01]  /*4960*/  PLOP3.LUT P4, PT, PT, PT, UP0, 0x80, 0x0 ;  /* 0x000000000000781c */ /* 0x000fe20003f8f008 */
[--C-:B------:R-:W-:Y:S01]  /*4970*/  FFMA.FTZ R7, R7, UR14, -R4.reuse ;  /* 0x0000000e07077c23 */ /* 0x100fe20008010804 */
[----:B----4-:R-:W-:Y:S02]  /*4980*/  MOV R8, R89 ;  /* 0x0000005900087202 */ /* 0x010fe40000000f00 */
[----:B------:R-:W-:Y:S01]  /*4990*/  @P0 FSEL R8, R89, -INF , !P6 ;  /* 0xff80000059080808 */ /* 0x000fe20007000000 */
[----:B------:R2:W-:Y:S01]  /*49a0*/  MUFU.EX2 R110, R7 ;  /* 0x00000007006e7308 */ /* 0x0005e20000000800 */
[----:B------:R-:W-:Y:S02]  /*49b0*/  PLOP3.LUT P0, PT, PT, PT, UP0, 0x80, 0x0 ;  /* 0x000000000000781c */ /* 0x000fe40003f0f008 */
[----:B------:R-:W-:Y:S01]  /*49c0*/  @P3 IADD3 R9, R6, 0x10, RZ ;  /* 0x0000001006093810 */ /* 0x000fe20007ffe0ff */
[--C-:B------:R-:W-:Y:S01]  /*49d0*/  FFMA.FTZ R8, R8, UR14, -R5.reuse ;  /* 0x0000000e08087c23 */ /* 0x100fe20008010805 */
[----:B------:R-:W-:Y:S05]  /*49e0*/  PLOP3.LUT P3, PT, PT, PT, UP0, 0x80, 0x0 ;  /* 0x000000000000781c */ /* 0x000fea0003f6f008 */
[----:B------:R4:W-:Y:S01]  /*49f0*/  MUFU.EX2 R247, R8 ;  /* 0x0000000800f77308 */ /* 0x0009e20000000800 */
[----:B------:R-:W-:Y:S02]  /*4a00*/  @P4 ISETP.GE.AND P4, PT, R9, UR5, PT ;  /* 0x0000000509004c0c */ /* 0x000fe4000bf86270 */
[----:B------:R-:W-:Y:S02]  /*4a10*/  @P2 IADD3 R9, R6, 0x11, RZ ;  /* 0x0000001106092810 */ /* 0x000fe40007ffe0ff */
[----:B------:R-:W-:Y:S02]  /*4a20*/  PLOP3.LUT P2, PT, PT, PT, UP0, 0x80, 0x0 ;  /* 0x000000000000781c */ /* 0x000fe40003f4f008 */
[----:B--2---:R-:W-:Y:S02]  /*4a30*/  MOV R7, R88 ;  /* 0x0000005800077202 */ /* 0x004fe40000000f00 */
[----:B------:R-:W-:Y:S02]  /*4a40*/  @P1 FSEL R7, R88, -INF , !P5 ;  /* 0xff80000058071808 */ /* 0x000fe40006800000 */
[----:B------:R-:W-:Y:S03]  /*4a50*/  PLOP3.LUT P1, PT, PT, PT, UP0, 0x80, 0x0 ;  /* 0x000000000000781c */ /* 0x000fe60003f2f008 */
[--C-:B------:R-:W-:Y:S01]  /*4a60*/  FFMA.FTZ R7, R7, UR14, -R5.reuse ;  /* 0x0000000e07077c23 */ /* 0x100fe20008010805 */
[----:B----4-:R-:W-:Y:S02]  /*4a70*/  MOV R8, R98 ;  /* 0x0000006200087202 */ /* 0x010fe40000000f00 */
[----:B------:R-:W-:Y:S01]  /*4a80*/  @P0 FSEL R8, R98, -INF , !P6 ;  /* 0xff80000062080808 */ /* 0x000fe20007000000 */
[----:B------:R2:W-:Y:S01]  /*4a90*/  MUFU.EX2 R246, R7 ;  /* 0x0000000700f67308 */ /* 0x0005e20000000800 */
[----:B------:R-:W-:Y:S02]  /*4aa0*/  PLOP3.LUT P0, PT, PT, PT, UP0, 0x80, 0x0 ;  /* 0x000000000000781c */ /* 0x000fe40003f0f008 */
[----:B------:R-:W-:Y:S01]  /*4ab0*/  PLOP3.LUT P6, PT, PT, PT, UP0, 0x80, 0x0 ;  /* 0x000000000000781c */ /* 0x000fe20003fcf008 */
[--C-:B------:R-:W-:Y:S06]  /*4ac0*/  FFMA.FTZ R8, R8, UR14, -R4.reuse ;  /* 0x0000000e08087c23 */ /* 0x100fec0008010804 */
[----:B------:R1:W-:Y:S06]  /*4ad0*/  MUFU.EX2 R109, R8 ;  /* 0x00000008006d7308 */ /* 0x0003ec0000000800 */
[----:B------:R-:W-:Y:S02]  /*4ae0*/  @P6 ISETP.GE.AND P6, PT, R9, UR5, PT ;  /* 0x0000000509006c0c */ /* 0x000fe4000bfc6270 */
[----:B--2---:R-:W-:Y:S02]  /*4af0*/  MOV R7, R94 ;  /* 0x0000005e00077202 */ /* 0x004fe40000000f00 */
[----:B------:R-:W-:Y:S02]  /*4b00*/  @P1 FSEL R7, R94, -INF , !P5 ;  /* 0xff8000005e071808 */ /* 0x000fe40006800000 */
[----:B------:R-:W-:Y:S02]  /*4b10*/  PLOP3.LUT P1, PT, PT, PT, UP0, 0x80, 0x0 ;  /* 0x000000000000781c */ /* 0x000fe40003f2f008 */
[----:B------:R-:W-:Y:S01]  /*4b20*/  PLOP3.LUT P5, PT, PT, PT, UP0, 0x80, 0x0 ;  /* 0x000000000000781c */ /* 0x000fe20003faf008 */
[--C-:B------:R-:W-:Y:S01]  /*4b30*/  FFMA.FTZ R7, R7, UR14, -R4.reuse ;  /* 0x0000000e07077c23 */ /* 0x100fe20008010804 */
[----:B-1----:R-:W-:Y:S02]  /*4b40*/  MOV R8, R86 ;  /* 0x0000005600087202 */ /* 0x002fe40000000f00 */
[----:B------:R-:W-:Y:S01]  /*4b50*/  @P0 FSEL R8, R86, -INF , !P4 ;  /* 0xff80000056080808 */ /* 0x000fe20006000000 */
[----:B------:R1:W2:Y:S01]  /*4b60*/  MUFU.EX2 R108, R7 ;  /* 0x00000007006c7308 */ /* 0x0002a20000000800 */
[----:B------:R-:W-:Y:S02]  /*4b70*/  PLOP3.LUT P0, PT, PT, PT, UP0, 0x80, 0x0 ;  /* 0x000000000000781c */ /* 0x000fe40003f0f008 */
[----:B------:R-:W-:Y:S01]  /*4b80*/  @P3 IADD3 R9, R6, 0x18, RZ ;  /* 0x0000001806093810 */ /* 0x000fe20007ffe0ff */
[--C-:B------:R-:W-:Y:S01]  /*4b90*/  FFMA.FTZ R8, R8, UR14, -R5.reuse ;  /* 0x0000000e08087c23 */ /* 0x100fe20008010805 */
[----:B------:R-:W-:Y:S02]  /*4ba0*/  PLOP3.LUT P3, PT, PT, PT, UP0, 0x80, 0x0 ;  /* 0x000000000000781c */ /* 0x000fe40003f6f008 */
[----:B------:R-:W-:Y:S03]  /*4bb0*/  @P2 ISETP.GE.AND P2, PT, R9, UR5, PT ;  /* 0x0000000509002c0c */ /* 0x000fe6000bf46270 */
[----:B------:R4:W-:Y:S01]  /*4bc0*/  MUFU.EX2 R250, R8 ;  /* 0x0000000800fa7308 */ /* 0x0009e20000000800 */
[----:B------:R-:W-:Y:S02]  /*4bd0*/  @P5 IADD3 R6, R6, 0x19, RZ ;  /* 0x0000001906065810 */ /* 0x000fe40007ffe0ff */
[----:B-1----:R-:W-:Y:S02]  /*4be0*/  MOV R7, R87 ;  /* 0x0000005700077202 */ /* 0x002fe40000000f00 */
[----:B------:R-:W-:Y:S02]  /*4bf0*/  @P1 FSEL R7, R87, -INF , !P6 ;  /* 0xff80000057071808 */ /* 0x000fe40007000000 */
[----:B------:R-:W-:Y:S03]  /*4c00*/  PLOP3.LUT P1, PT, PT, PT, UP0, 0x80, 0x0 ;  /* 0x000000000000781c */ /* 0x000fe60003f2f008 */
[--C-:B------:R-:W-:Y:S01]  /*4c10*/  FFMA.FTZ R7, R7, UR14, -R5.reuse ;  /* 0x0000000e07077c23 */ /* 0x100fe20008010805 */
[----:B----4-:R-:W-:Y:S02]  /*4c20*/  MOV R8, R96 ;  /* 0x0000006000087202 */ /* 0x010fe40000000f00 */
[----:B------:R-:W-:Y:S01]  /*4c30*/  @P0 FSEL R8, R96, -INF , !P4 ;  /* 0xff80000060080808 */ /* 0x000fe20006000000 */
[----:B------:R1:W4:Y:S01]  /*4c40*/  MUFU.EX2 R248, R7 ;  /* 0x0000000700f87308 */ /* 0x0003220000000800 */
[----:B------:R-:W-:Y:S02]  /*4c50*/  PLOP3.LUT P0, PT, PT, PT, UP0, 0x80, 0x0 ;  /* 0x000000000000781c */ /* 0x000fe40003f0f008 */
[----:B------:R-:W-:Y:S01]  /*4c60*/  PLOP3.LUT P4, PT, PT, PT, UP0, 0x80, 0x0 ;  /* 0x000000000000781c */ /* 0x000fe20003f8f008 */
[--C-:B------:R-:W-:Y:S06]  /*4c70*/  FFMA.FTZ R8, R8, UR14, -R4.reuse ;  /* 0x0000000e08087c23 */ /* 0x100fec0008010804 */
[----:B------:R3:W-:Y:S06]  /*4c80*/  MUFU.EX2 R107, R8 ;  /* 0x00000008006b7308 */ /* 0x0007ec0000000800 */
[----:B------:R-:W-:Y:S02]  /*4c90*/  @P4 ISETP.GE.AND P4, PT, R6, UR5, PT ;  /* 0x0000000506004c0c */ /* 0x000fe4000bf86270 */
[----:B-1----:R-:W-:Y:S02]  /*4ca0*/  MOV R7, R95 ;  /* 0x0000005f00077202 */ /* 0x002fe40000000f00 */
[----:B------:R-:W-:Y:S02]  /*4cb0*/  @P1 FSEL R7, R95, -INF , !P6 ;  /* 0xff8000005f071808 */ /* 0x000fe40007000000 */
[----:B------:R-:W-:Y:S02]  /*4cc0*/  PLOP3.LUT P1, PT, PT, PT, UP0, 0x80, 0x0 ;  /* 0x000000000000781c */ /* 0x000fe40003f2f008 */
[----:B------:R-:W-:Y:S01]  /*4cd0*/  MOV R6, R84 ;  /* 0x0000005400067202 */ /* 0x000fe20000000f00 */
[--C-:B------:R-:W-:Y:S01]  /*4ce0*/  FFMA.FTZ R7, R7, UR14, -R4.reuse ;  /* 0x0000000e07077c23 */ /* 0x100fe20008010804 */
[----:B---3--:R-:W-:Y:S02]  /*4cf0*/  MOV R8, R85 ;  /* 0x0000005500087202 */ /* 0x008fe40000000f00 */
[----:B------:R-:W-:Y:S01]  /*4d00*/  @P0 FSEL R8, R85, -INF , !P2 ;  /* 0xff80000055080808 */ /* 0x000fe20005000000 */
[----:B------:R1:W3:Y:S01]  /*4d10*/  MUFU.EX2 R106, R7 ;  /* 0x00000007006a7308 */ /* 0x0002e20000000800 */
[----:B------:R-:W-:Y:S05]  /*4d20*/  PLOP3.LUT P0, PT, PT, PT, UP0, 0x80, 0x0 ;  /* 0x000000000000781c */ /* 0x000fea0003f0f008 */
[----:B------:R-:W-:Y:S01]  /*4d30*/  @P1 FSEL R6, R84, -INF , !P4 ;  /* 0xff80000054061808 */ /* 0x000fe20006000000 */
[--C-:B-1----:R-:W-:Y:S04]  /*4d40*/  FFMA.FTZ R7, R8, UR14, -R5.reuse ;  /* 0x0000000e08077c23 */ /* 0x102fe80008010805 */
[----:B------:R-:W-:Y:S01]  /*4d50*/  FFMA.FTZ R5, R6, UR14, -R5 ;  /* 0x0000000e06057c23 */ /* 0x000fe20008010805 */
[----:B------:R-:W-:Y:S01]  /*4d60*/  MOV R6, R92 ;  /* 0x0000005c00067202 */ /* 0x000fe20000000f00 */
[----:B------:R1:W-:Y:S01]  /*4d70*/  MUFU.EX2 R245, R7 ;  /* 0x0000000700f57308 */ /* 0x0003e20000000800 */
[----:B------:R-:W-:Y:S02]  /*4d80*/  @P0 FSEL R6, R92, -INF , !P4 ;  /* 0xff8000005c060808 */ /* 0x000fe40006000000 */
[----:B--2---:R-:W-:Y:S02]  /*4d90*/  F2FP.F16.F32.PACK_AB R8, R108, R109 ;  /* 0x0000006d6c08723e */ /* 0x004fe400000000ff */
[----:B------:R-:W-:Y:S05]  /*4da0*/  IADD3 R82, P0, R11, UR13, RZ ;  /* 0x0000000d0b527c10 */ /* 0x000fea000ff1e0ff */
[----:B------:R2:W3:Y:S01]  /*4db0*/  MUFU.EX2 R244, R5 ;  /* 0x0000000500f47308 */ /* 0x0004e20000000800 */
[----:B------:R-:W-:Y:S02]  /*4dc0*/  IADD3.X R83, R10, UR12, RZ, P0, !PT ;  /* 0x0000000c0a537c10 */ /* 0x000fe400087fe4ff */
[----:B------:R-:W-:Y:S03]  /*4dd0*/  PLOP3.LUT P0, PT, PT, PT, UP3, 0x80, 0x0 ;  /* 0x000000000000781c */ /* 0x000fe60003f0f038 */
[----:B------:R-:W3:Y:S01]  /*4de0*/  LDG.E R81, desc[UR6][R82.64] ;  /* 0x0000000652517981 */ /* 0x000ee2000c1e1900 */
[----:B-1----:R-:W-:Y:S03]  /*4df0*/  MOV R7, R93 ;  /* 0x0000005d00077202 */ /* 0x002fe60000000f00 */
[----:B------:R-:W3:Y:S01]  /*4e00*/  LDG.E R80, desc[UR6][R82.64+0x20] ;  /* 0x0000200652507981 */ /* 0x000ee2000c1e1900 */
[----:B------:R-:W-:Y:S05]  /*4e10*/  @P3 FSEL R7, R93, -INF , !P2 ;  /* 0xff8000005d073808 */ /* 0x000fea0005000000 */
[--C-:B--2---:R-:W-:Y:S01]  /*4e20*/  FFMA.FTZ R5, R7, UR14, -R4.reuse ;  /* 0x0000000e07057c23 */ /* 0x104fe20008010804 */
[----:B------:R-:W-:Y:S01]  /*4e30*/  FFMA.FTZ R4, R6, UR14, -R4 ;  /* 0x0000000e06047c23 */ /* 0x000fe20008010804 */
[----:B------:R-:W-:Y:S02]  /*4e40*/  F2FP.F16.F32.PACK_AB R6, R249, R251 ;  /* 0x000000fbf906723e */ /* 0x000fe400000000ff */
[----:B------:R1:W-:Y:S01]  /*4e50*/  MUFU.EX2 R105, R5 ;  /* 0x0000000500697308 */ /* 0x0003e20000000800 */
[----:B----4-:R-:W-:Y:S02]  /*4e60*/  F2FP.F16.F32.PACK_AB R7, R248, R250 ;  /* 0x000000faf807723e */ /* 0x010fe400000000ff */
[----:B------:R3:W-:Y:S07]  /*4e70*/  STS [R103+0x14000], R6 ;  /* 0x0140000667007388 */ /* 0x0007ee0000000800 */
[----:B------:R2:W4:Y:S01]  /*4e80*/  MUFU.EX2 R104, R4 ;  /* 0x0000000400687308 */ /* 0x0005220000000800 */
[----:B-1----:R-:W-:Y:S05]  /*4e90*/  F2FP.F16.F32.PACK_AB R5, R110, R111 ;  /* 0x0000006f6e05723e */ /* 0x002fea00000000ff */
[----:B------:R1:W-:Y:S01]  /*4ea0*/  STS [R103+0x14400], R5 ;  /* 0x0144000567007388 */ /* 0x0003e20000000800 */
[----:B--2---:R-:W-:Y:S02]  /*4eb0*/  F2FP.F16.F32.PACK_AB R4, R246, R247 ;  /* 0x000000f7f604723e */ /* 0x004fe400000000ff */
[----:B---3--:R-:W-:Y:S03]  /*4ec0*/  F2FP.F16.F32.PACK_AB R6, R106, R107 ;  /* 0x0000006b6a06723e */ /* 0x008fe600000000ff */
[----:B------:R4:W-:Y:S04]  /*4ed0*/  STS [R102+0x14000], R4 ;  /* 0x0140000466007388 */ /* 0x0009e80000000800 */
[----:B------:R-:W-:Y:S04]  /*4ee0*/  STS [R102+0x14400], R8 ;  /* 0x0144000866007388 */ /* 0x000fe80000000800 */
[----:B------:R-:W-:Y:S04]  /*4ef0*/  STS [R101+0x14000], R7 ;  /* 0x0140000765007388 */ /* 0x000fe80000000800 */
[----:B------:R-:W-:Y:S01]  /*4f00*/  STS [R101+0x14400], R6 ;  /* 0x0144000665007388 */ /* 0x000fe20000000800 */
[----:B-1----:R-:W-:Y:S05]  /*4f10*/  F2FP.F16.F32.PACK_AB R5, R244, R245 ;  /* 0x000000f5f405723e */ /* 0x002fea00000000ff */
[----:B------:R-:W-:Y:S01]  /*4f20*/  STS [R100+0x14000], R5 ;  /* 0x0140000564007388 */ /* 0x000fe20000000800 */
[----:B----4-:R-:W-:Y:S05]  /*4f30*/  F2FP.F16.F32.PACK_AB R4, R104, R105 ;  /* 0x000000696804723e */ /* 0x010fea00000000ff */
[----:B------:R-:W-:Y:S04]  /*4f40*/  STS [R100+0x14400], R4 ;  /* 0x0144000464007388 */ /* 0x000fe80000000800 */
[----:B------:R-:W1:Y:S04]  /*4f50*/  LDSM.16.M88.4 R16, [R115+0x6000] ;  /* 0x006000007310783b */ /* 0x000e680000000200 */
[----:B------:R-:W2:Y:S04]  /*4f60*/  LDSM.16.M88.4 R68, [R114+0x6000] ;  /* 0x006000007244783b */ /* 0x000ea80000000200 */
[----:B------:R-:W3:Y:S04]  /*4f70*/  LDSM.16.M88.4 R72, [R113+0x6000] ;  /* 0x006000007148783b */ /* 0x000ee80000000200 */
        /* <DEDUP_REMOVED lines=29> */
[----:B------:R2:W4:Y:S05]  /*5150*/  LDSM.16.M88.4 R72, [R115+0xa000] ;  /* 0x00a000007348783b */ /* 0x00052a0000000200 */
[C---:B---3--:R-:W-:Y:S06]  /*5160*/  HMMA.16816.F32 R4, R76.reuse, R196, R4 ;  /* 0x000000c44c04723c */ /* 0x048fec0000001804 */
[C---:B------:R-:W-:Y:S06]  /*5170*/  HMMA.16816.F32 R8, R76.reuse, R198, R8 ;  /* 0x000000c64c08723c */ /* 0x040fec0000001808 */
[C---:B------:R-:W-:Y:S06]  /*5180*/  HMMA.16816.F32 R12, R76.reuse, R200, R12 ;  /* 0x000000c84c0c723c */ /* 0x040fec000000180c */
[----:B------:R-:W-:Y:S01]  /*5190*/  HMMA.16816.F32 R16, R76, R202, R16 ;  /* 0x000000ca4c10723c */ /* 0x000fe20000001810 */
[----:B------:R3:W4:Y:S04]  /*51a0*/  LDSM.16.M88.4 R76, [R114+0xa000] ;  /* 0x00a00000724c783b */ /* 0x0007280000000200 */
[----:B--2--5:R2:W5:Y:S01]  /*51b0*/  LDL.LU R115, [R1+0xc4] ;  /* 0x0000c40001737983 */ /* 0x0245620000300800 */
[C---:B-1----:R-:W-:Y:S06]  /*51c0*/  HMMA.16816.F32 R4, R68.reuse, R204, R4 ;  /* 0x000000cc4404723c */ /* 0x042fec0000001804 */
[C---:B------:R-:W-:Y:S06]  /*51d0*/  HMMA.16816.F32 R8, R68.reuse, R206, R8 ;  /* 0x000000ce4408723c */ /* 0x040fec0000001808 */
[C---:B------:R-:W-:Y:S06]  /*51e0*/  HMMA.16816.F32 R12, R68.reuse, R208, R12 ;  /* 0x000000d0440c723c */ /* 0x040fec000000180c */
[----:B------:R-:W-:Y:S01]  /*51f0*/  HMMA.16816.F32 R16, R68, R210, R16 ;  /* 0x000000d24410723c */ /* 0x000fe20000001810 */
[----:B------:R1:W2:Y:S04]  /*5200*/  LDSM.16.M88.4 R68, [R113+0xa000] ;  /* 0x00a000007144783b */ /* 0x0002a80000000200 */
[----:B---3--:R3:W5:Y:S01]  /*5210*/  LDL.LU R114, [R1+0xc0] ;  /* 0x0000c00001727983 */ /* 0x0087620000300800 */
[C---:B----4-:R-:W-:Y:S06]  /*5220*/  HMMA.16816.F32 R4, R72.reuse, R212, R4 ;  /* 0x000000d44804723c */ /* 0x050fec0000001804 */
[C---:B------:R-:W-:Y:S06]  /*5230*/  HMMA.16816.F32 R8, R72.reuse, R214, R8 ;  /* 0x000000d64808723c */ /* 0x040fec0000001808 */
[C---:B------:R-:W-:Y:S06]  /*5240*/  HMMA.16816.F32 R12, R72.reuse, R216, R12 ;  /* 0x000000d8480c723c */ /* 0x040fec000000180c */
[----:B------:R-:W-:Y:S01]  /*5250*/  HMMA.16816.F32 R16, R72, R218, R16 ;  /* 0x000000da4810723c */ /* 0x000fe20000001810 */
[----:B------:R4:W3:Y:S04]  /*5260*/  LDSM.16.M88.4 R72, [R112+0xa000] ;  /* 0x00a000007048783b */ /* 0x0008e80000000200 */
[----:B-1----:R1:W5:Y:S01]  /*5270*/  LDL.LU R113, [R1+0xbc] ;  /* 0x0000bc0001717983 */ /* 0x0023620000300800 */
[C---:B------:R-:W-:Y:S06]  /*5280*/  HMMA.16816.F32 R4, R76.reuse, R220, R4 ;  /* 0x000000dc4c04723c */ /* 0x040fec0000001804 */
[C---:B------:R-:W-:Y:S06]  /*5290*/  HMMA.16816.F32 R8, R76.reuse, R222, R8 ;  /* 0x000000de4c08723c */ /* 0x040fec0000001808 */
[C---:B------:R-:W-:Y:S06]  /*52a0*/  HMMA.16816.F32 R12, R76.reuse, R224, R12 ;  /* 0x000000e04c0c723c */ /* 0x040fec000000180c */
[----:B------:R-:W-:Y:S01]  /*52b0*/  HMMA.16816.F32 R16, R76, R226, R16 ;  /* 0x000000e24c10723c */ /* 0x000fe20000001810 */
[----:B----4-:R1:W5:Y:S05]  /*52c0*/  LDL.LU R112, [R1+0xb8] ;  /* 0x0000b80001707983 */ /* 0x01036a0000300800 */
[C---:B--2---:R-:W-:Y:S06]  /*52d0*/  HMMA.16816.F32 R4, R68.reuse, R228, R4 ;  /* 0x000000e44404723c */ /* 0x044fec0000001804 */
        /* <DEDUP_REMOVED lines=11> */
[----:B------:R-:W-:Y:S01]  /*5390*/  FFMA.FTZ R4, -R91, R91, 1 ;  /* 0x3f8000005b047423 */ /* 0x000fe2000001015b */
[----:B------:R-:W-:Y:S01]  /*53a0*/  FMUL.FTZ R69, R249, R5 ;  /* 0x00000005f9457220 */ /* 0x000fe20000410000 */
[----:B------:R-:W-:Y:S01]  /*53b0*/  FFMA.FTZ R5, -R90, R90, 1 ;  /* 0x3f8000005a057423 */ /* 0x000fe2000001015a */
[C---:B------:R-:W-:Y:S01]  /*53c0*/  FADD.FTZ R70, -R81.reuse, R8 ;  /* 0x0000000851467221 */ /* 0x040fe20000010100 */
[----:B------:R-:W-:Y:S01]  /*53d0*/  FMUL.FTZ R8, R4, UR8 ;  /* 0x0000000804087c20 */ /* 0x000fe20008410000 */
[----:B------:R-:W-:Y:S01]  /*53e0*/  FADD.FTZ R9, -R81, R9 ;  /* 0x0000000951097221 */ /* 0x000fe20000010100 */
[----:B------:R-:W-:Y:S01]  /*53f0*/  FMUL.FTZ R4, R5, UR8 ;  /* 0x0000000805047c20 */ /* 0x000fe20008410000 */
[----:B------:R-:W-:Y:S01]  /*5400*/  FFMA.FTZ R5, -R89, R89, 1 ;  /* 0x3f80000059057423 */ /* 0x000fe20000010159 */
[----:B------:R-:W-:Y:S01]  /*5410*/  FMUL.FTZ R8, R68, R8 ;  /* 0x0000000844087220 */ /* 0x000fe20000410000 */
[----:B------:R-:W-:Y:S01]  /*5420*/  FMUL.FTZ R71, R246, R9 ;  /* 0x00000009f6477220 */ /* 0x000fe20000410000 */
[----:B------:R-:W-:Y:S01]  /*5430*/  FMUL.FTZ R4, R69, R4 ;  /* 0x0000000445047220 */ /* 0x000fe20000410000 */
[----:B------:R-:W-:Y:S01]  /*5440*/  FFMA.FTZ R9, -R88, R88, 1 ;  /* 0x3f80000058097423 */ /* 0x000fe20000010158 */
[C---:B------:R-:W-:Y:S01]  /*5450*/  FADD.FTZ R12, -R81.reuse, R12 ;  /* 0x0000000c510c7221 */ /* 0x040fe20000010100 */
[----:B------:R-:W-:Y:S01]  /*5460*/  FADD.FTZ R16, -R81, R16 ;  /* 0x0000001051107221 */ /* 0x000fe20000010100 */
[----:B------:R-:W-:Y:S01]  /*5470*/  FMUL.FTZ R70, R247, R70 ;  /* 0x00000046f7467220 */ /* 0x000fe20000410000 */
[----:B------:R-:W-:Y:S01]  /*5480*/  F2FP.F16.F32.PACK_AB R4, R4, R8 ;  /* 0x000000080404723e */ /* 0x000fe200000000ff */
[----:B------:R-:W-:Y:S01]  /*5490*/  FADD.FTZ R69, -R81, R17 ;  /* 0x0000001151457221 */ /* 0x000fe20000010100 */
[----:B------:R-:W-:Y:S01]  /*54a0*/  FMUL.FTZ R5, R5, UR8 ;  /* 0x0000000805057c20 */ /* 0x000fe20008410000 */
[----:B------:R-:W-:Y:S01]  /*54b0*/  FMUL.FTZ R9, R9, UR8 ;  /* 0x0000000809097c20 */ /* 0x000fe20008410000 */
[----:B------:R-:W-:Y:S01]  /*54c0*/  FMUL.FTZ R68, R245, R16 ;  /* 0x00000010f5447220 */ /* 0x000fe20000410000 */
[----:B------:R2:W-:Y:S01]  /*54d0*/  STS [R103+0x12000], R4 ;  /* 0x0120000467007388 */ /* 0x0005e20000000800 */
[----:B------:R-:W-:Y:S01]  /*54e0*/  FMUL.FTZ R17, R250, R12 ;  /* 0x0000000cfa117220 */ /* 0x000fe20000410000 */
[----:B------:R-:W-:Y:S01]  /*54f0*/  FFMA.FTZ R12, -R85, R85, 1 ;  /* 0x3f800000550c7423 */ /* 0x000fe20000010155 */
[----:B------:R-:W-:Y:S01]  /*5500*/  FFMA.FTZ R16, -R84, R84, 1 ;  /* 0x3f80000054107423 */ /* 0x000fe20000010154 */
[----:B------:R-:W-:Y:S01]  /*5510*/  FMUL.FTZ R5, R70, R5 ;  /* 0x0000000546057220 */ /* 0x000fe20000410000 */
[----:B------:R-:W-:Y:S01]  /*5520*/  FMUL.FTZ R9, R71, R9 ;  /* 0x0000000947097220 */ /* 0x000fe20000410000 */
[----:B------:R-:W-:Y:S01]  /*5530*/  FMUL.FTZ R69, R244, R69 ;  /* 0x00000045f4457220 */ /* 0x000fe20000410000 */
[----:B------:R-:W-:Y:S01]  /*5540*/  FMUL.FTZ R12, R12, UR8 ;  /* 0x000000080c0c7c20 */ /* 0x000fe20008410000 */
[----:B------:R-:W-:Y:S01]  /*5550*/  FMUL.FTZ R16, R16, UR8 ;  /* 0x0000000810107c20 */ /* 0x000fe20008410000 */
[----:B------:R-:W-:Y:S01]  /*5560*/  FADD.FTZ R13, -R81, R13 ;  /* 0x0000000d510d7221 */ /* 0x000fe20000010100 */
[----:B------:R-:W-:Y:S01]  /*5570*/  F2FP.F16.F32.PACK_AB R9, R9, R5 ;  /* 0x000000050909723e */ /* 0x000fe200000000ff */
[----:B------:R-:W-:Y:S01]  /*5580*/  FMUL.FTZ R12, R68, R12 ;  /* 0x0000000c440c7220 */ /* 0x000fe20000410000 */
[----:B------:R-:W-:Y:S01]  /*5590*/  FMUL.FTZ R5, R69, R16 ;  /* 0x0000001045057220 */ /* 0x000fe20000410000 */
[----:B------:R-:W-:Y:S01]  /*55a0*/  FMUL.FTZ R72, R248, R13 ;  /* 0x0000000df8487220 */ /* 0x000fe20000410000 */
[----:B------:R-:W-:Y:S01]  /*55b0*/  FFMA.FTZ R13, -R86, R86, 1 ;  /* 0x3f800000560d7423 */ /* 0x000fe20000010156 */
[----:B------:R-:W-:Y:S01]  /*55c0*/  FFMA.FTZ R8, -R87, R87, 1 ;  /* 0x3f80000057087423 */ /* 0x000fe20000010157 */
[----:B------:R-:W-:Y:S01]  /*55d0*/  FADD.FTZ R16, -R80, R10 ;  /* 0x0000000a50107221 */ /* 0x000fe20000010100 */
[----:B------:R-:W-:Y:S01]  /*55e0*/  FMUL.FTZ R6, R111, R6 ;  /* 0x000000066f067220 */ /* 0x000fe20000410000 */
[----:B------:R-:W-:Y:S01]  /*55f0*/  FMUL.FTZ R13, R13, UR8 ;  /* 0x000000080d0d7c20 */ /* 0x000fe20008410000 */
[----:B------:R-:W-:Y:S01]  /*5600*/  FMUL.FTZ R8, R8, UR8 ;  /* 0x0000000808087c20 */ /* 0x000fe20008410000 */
[C---:B------:R-:W-:Y:S01]  /*5610*/  FADD.FTZ R14, -R80.reuse, R14 ;  /* 0x0000000e500e7221 */ /* 0x040fe20000010100 */
[----:B------:R-:W-:Y:S01]  /*5620*/  FADD.FTZ R15, -R80, R15 ;  /* 0x0000000f500f7221 */ /* 0x000fe20000010100 */
[----:B------:R-:W-:Y:S01]  /*5630*/  FMUL.FTZ R13, R17, R13 ;  /* 0x0000000d110d7220 */ /* 0x000fe20000410000 */
[----:B------:R-:W-:Y:S01]  /*5640*/  FMUL.FTZ R8, R72, R8 ;  /* 0x0000000848087220 */ /* 0x000fe20000410000 */
[C---:B------:R-:W-:Y:S01]  /*5650*/  FADD.FTZ R18, -R80.reuse, R18 ;  /* 0x0000001250127221 */ /* 0x040fe20000010100 */
[----:B--2---:R-:W-:Y:S01]  /*5660*/  FADD.FTZ R4, -R80, R7 ;  /* 0x0000000750047221 */ /* 0x004fe20000010100 */
[----:B------:R-:W-:Y:S01]  /*5670*/  F2FP.F16.F32.PACK_AB R7, R5, R12 ;  /* 0x0000000c0507723e */ /* 0x000fe200000000ff */
[----:B------:R-:W-:Y:S01]  /*5680*/  FFMA.FTZ R5, -R97, R97, 1 ;  /* 0x3f80000061057423 */ /* 0x000fe20000010161 */
[----:B------:R-:W-:Y:S01]  /*5690*/  F2FP.F16.F32.PACK_AB R8, R8, R13 ;  /* 0x0000000d0808723e */ /* 0x000fe200000000ff */
[----:B------:R-:W-:Y:S01]  /*56a0*/  FMUL.FTZ R12, R110, R4 ;  /* 0x000000046e0c7220 */ /* 0x000fe20000410000 */
[----:B------:R-:W-:Y:S01]  /*56b0*/  FFMA.FTZ R4, -R99, R99, 1 ;  /* 0x3f80000063047423 */ /* 0x000fe20000010163 */
[----:B------:R-:W-:Y:S01]  /*56c0*/  FADD.FTZ R13, -R80, R11 ;  /* 0x0000000b500d7221 */ /* 0x000fe20000010100 */
[----:B------:R-:W-:Y:S01]  /*56d0*/  FMUL.FTZ R11, R109, R16 ;  /* 0x000000106d0b7220 */ /* 0x000fe20000410000 */
[----:B------:R-:W-:Y:S01]  /*56e0*/  FMUL.FTZ R16, R107, R14 ;  /* 0x0000000e6b107220 */ /* 0x000fe20000410000 */
[----:B------:R-:W-:Y:S01]  /*56f0*/  FMUL.FTZ R10, R4, UR8 ;  /* 0x00000008040a7c20 */ /* 0x000fe20008410000 */
[----:B------:R-:W-:Y:S01]  /*5700*/  FMUL.FTZ R4, R5, UR8 ;  /* 0x0000000805047c20 */ /* 0x000fe20008410000 */
[----:B------:R-:W-:Y:S01]  /*5710*/  FFMA.FTZ R5, -R98, R98, 1 ;  /* 0x3f80000062057423 */ /* 0x000fe20000010162 */
[----:B------:R-:W-:Y:S01]  /*5720*/  FMUL.FTZ R13, R108, R13 ;  /* 0x0000000d6c0d7220 */ /* 0x000fe20000410000 */
[----:B------:R-:W-:Y:S01]  /*5730*/  FMUL.FTZ R10, R6, R10 ;  /* 0x0000000a060a7220 */ /* 0x000fe20000410000 */
[----:B------:R-:W-:Y:S01]  /*5740*/  FMUL.FTZ R4, R12, R4 ;  /* 0x000000040c047220 */ /* 0x000fe20000410000 */
[----:B------:R-:W-:Y:S01]  /*5750*/  FFMA.FTZ R6, -R94, R94, 1 ;  /* 0x3f8000005e067423 */ /* 0x000fe2000001015e */
[----:B------:R-:W-:Y:S01]  /*5760*/  FMUL.FTZ R5, R5, UR8 ;  /* 0x0000000805057c20 */ /* 0x000fe20008410000 */
[----:B------:R-:W-:Y:S01]  /*5770*/  FMUL.FTZ R17, R106, R15 ;  /* 0x0000000f6a117220 */ /* 0x000fe20000410000 */
[----:B------:R-:W-:Y:S01]  /*5780*/  FADD.FTZ R19, -R80, R19 ;  /* 0x0000001350137221 */ /* 0x000fe20000010100 */
[----:B------:R-:W-:Y:S01]  /*5790*/  F2FP.F16.F32.PACK_AB R4, R4, R10 ;  /* 0x0000000a0404723e */ /* 0x000fe200000000ff */
[----:B------:R-:W-:Y:S01]  /*57a0*/  FMUL.FTZ R6, R6, UR8 ;  /* 0x0000000806067c20 */ /* 0x000fe20008410000 */
[----:B------:R-:W-:Y:S01]  /*57b0*/  FMUL.FTZ R5, R11, R5 ;  /* 0x000000050b057220 */ /* 0x000fe20000410000 */
[----:B------:R-:W-:Y:S01]  /*57c0*/  FFMA.FTZ R11, -R96, R96, 1 ;  /* 0x3f800000600b7423 */ /* 0x000fe20000010160 */
[----:B------:R-:W-:Y:S01]  /*57d0*/  FFMA.FTZ R10, -R95, R95, 1 ;  /* 0x3f8000005f0a7423 */ /* 0x000fe2000001015f */
[----:B------:R2:W-:Y:S01]  /*57e0*/  STS [R103+0x12400], R4 ;  /* 0x0124000467007388 */ /* 0x0005e20000000800 */
[----:B------:R-:W-:Y:S01]  /*57f0*/  FMUL.FTZ R6, R13, R6 ;  /* 0x000000060d067220 */ /* 0x000fe20000410000 */
[----:B------:R-:W-:Y:S01]  /*5800*/  FMUL.FTZ R11, R11, UR8 ;  /* 0x000000080b0b7c20 */ /* 0x000fe20008410000 */
[----:B------:R-:W-:Y:S01]  /*5810*/  FMUL.FTZ R10, R10, UR8 ;  /* 0x000000080a0a7c20 */ /* 0x000fe20008410000 */
[----:B------:R-:W-:Y:S01]  /*5820*/  STS [R102+0x12000], R9 ;  /* 0x0120000966007388 */ /* 0x000fe20000000800 */
[----:B------:R-:W-:Y:S01]  /*5830*/  FFMA.FTZ R13, -R93, R93, 1 ;  /* 0x3f8000005d0d7423 */ /* 0x000fe2000001015d */
[----:B------:R-:W-:Y:S01]  /*5840*/  F2FP.F16.F32.PACK_AB R6, R6, R5 ;  /* 0x000000050606723e */ /* 0x000fe200000000ff */
[----:B------:R-:W-:Y:S01]  /*5850*/  FFMA.FTZ R12, -R92, R92, 1 ;  /* 0x3f8000005c0c7423 */ /* 0x000fe2000001015c */
[----:B------:R-:W-:Y:S01]  /*5860*/  FMUL.FTZ R11, R16, R11 ;  /* 0x0000000b100b7220 */ /* 0x000fe20000410000 */
[----:B------:R-:W-:Y:S01]  /*5870*/  FMUL.FTZ R10, R17, R10 ;  /* 0x0000000a110a7220 */ /* 0x000fe20000410000 */
[----:B------:R-:W-:Y:S01]  /*5880*/  FMUL.FTZ R14, R105, R18 ;  /* 0x00000012690e7220 */ /* 0x000fe20000410000 */
[----:B------:R-:W-:Y:S01]  /*5890*/  STS [R102+0x12400], R6 ;  /* 0x0124000666007388 */ /* 0x000fe20000000800 */
[----:B------:R-:W-:Y:S01]  /*58a0*/  FMUL.FTZ R15, R104, R19 ;  /* 0x00000013680f7220 */ /* 0x000fe20000410000 */
[----:B------:R-:W-:Y:S01]  /*58b0*/  FMUL.FTZ R13, R13, UR8 ;  /* 0x000000080d0d7c20 */ /* 0x000fe20008410000 */
[----:B------:R-:W-:Y:S01]  /*58c0*/  FMUL.FTZ R12, R12, UR8 ;  /* 0x000000080c0c7c20 */ /* 0x000fe20008410000 */
[----:B------:R-:W-:Y:S01]  /*58d0*/  F2FP.F16.F32.PACK_AB R5, R10, R11 ;  /* 0x0000000b0a05723e */ /* 0x000fe200000000ff */
[----:B------:R-:W-:Y:S01]  /*58e0*/  STS [R101+0x12000], R8 ;  /* 0x0120000865007388 */ /* 0x000fe20000000800 */
[----:B------:R-:W-:Y:S01]  /*58f0*/  FMUL.FTZ R13, R14, R13 ;  /* 0x0000000d0e0d7220 */ /* 0x000fe20000410000 */
[----:B------:R-:W-:Y:S02]  /*5900*/  FMUL.FTZ R12, R15, R12 ;  /* 0x0000000c0f0c7220 */ /* 0x000fe40000410000 */
[----:B------:R-:W-:Y:S04]  /*5910*/  STS [R101+0x12400], R5 ;  /* 0x0124000565007388 */ /* 0x000fe80000000800 */
[----:B------:R-:W-:Y:S01]  /*5920*/  STS [R100+0x12000], R7 ;  /* 0x0120000764007388 */ /* 0x000fe20000000800 */
[----:B--2---:R-:W-:Y:S03]  /*5930*/  F2FP.F16.F32.PACK_AB R4, R12, R13 ;  /* 0x0000000d0c04723e */ /* 0x004fe600000000ff */
[----:B------:R1:W5:Y:S04]  /*5940*/  LDL.LU R111, [R1+0xb4] ;  /* 0x0000b400016f7983 */ /* 0x0003680000300800 */
[----:B------:R-:W-:Y:S01]  /*5950*/  STS [R100+0x12400], R4 ;  /* 0x0124000464007388 */ /* 0x000fe20000000800 */
[----:B------:R-:W-:Y:S06]  /*5960*/  BAR.SYNC.DEFER_BLOCKING 0x0 ;  /* 0x0000000000007b1d */ /* 0x000fec0000010000 */
[----:B------:R-:W-:Y:S04]  /*5970*/  LDSM.16.MT88.4 R4, [R3+0x14000] ;  /* 0x014000000304783b */ /* 0x000fe80000004200 */
[----:B------:R-:W2:Y:S04]  /*5980*/  LDSM.16.MT88.4 R8, [R0+0x6000] ;  /* 0x006000000008783b */ /* 0x000ea80000004200 */
[----:B------:R1:W5:Y:S04]  /*5990*/  LDL.LU R110, [R1+0xb0] ;  /* 0x0000b000016e7983 */ /* 0x0003680000300800 */
[----:B------:R1:W5:Y:S04]  /*59a0*/  LDL.LU R109, [R1+0xac] ;  /* 0x0000ac00016d7983 */ /* 0x0003680000300800 */
[----:B------:R-:W3:Y:S04]  /*59b0*/  LDSM.16.MT88.4 R12, [R2+0x14000] ;  /* 0x01400000020c783b */ /* 0x000ee80000004200 */
[----:B------:R1:W5:Y:S04]  /*59c0*/  LDL.LU R108, [R1+0xa8] ;  /* 0x0000a800016c7983 */ /* 0x0003680000300800 */
[----:B------:R1:W5:Y:S04]  /*59d0*/  LDL.LU R107, [R1+0xa4] ;  /* 0x0000a400016b7983 */ /* 0x0003680000300800 */
[----:B------:R1:W5:Y:S04]  /*59e0*/  LDL.LU R106, [R1+0xa0] ;  /* 0x0000a000016a7983 */ /* 0x0003680000300800 */
[----:B------:R1:W5:Y:S04]  /*59f0*/  LDL.LU R105, [R1+0x9c] ;  /* 0x00009c0001697983 */ /* 0x0003680000300800 */
[----:B------:R-:W4:Y:S04]  /*5a00*/  LDSM.16.MT88.4 R16, [R0+0x8000] ;  /* 0x008000000010783b */ /* 0x000f280000004200 */
[----:B------:R1:W5:Y:S01]  /*5a10*/  LDL.LU R104, [R1+0x98] ;  /* 0x0000980001687983 */ /* 0x0003620000300800 */
[-C--:B--2---:R-:W-:Y:S03]  /*5a20*/  HMMA.16816.F32 R20, R4, R8.reuse, R20 ;  /* 0x000000080414723c */ /* 0x084fe60000001814 */
[----:B------:R1:W5:Y:S04]  /*5a30*/  LDL.LU R103, [R1+0x94] ;  /* 0x0000940001677983 */ /* 0x0003680000300800 */
[----:B------:R1:W5:Y:S04]  /*5a40*/  LDL.LU R102, [R1+0x90] ;  /* 0x0000900001667983 */ /* 0x0003680000300800 */
[----:B------:R1:W5:Y:S01]  /*5a50*/  LDL.LU R101, [R1+0x8c] ;  /* 0x00008c0001657983 */ /* 0x0003620000300800 */
[C---:B---3--:R-:W-:Y:S03]  /*5a60*/  HMMA.16816.F32 R24, R12.reuse, R8, R24 ;  /* 0x000000080c18723c */ /* 0x048fe60000001818 */
[----:B------:R1:W5:Y:S04]  /*5a70*/  LDL.LU R100, [R1+0x88] ;  /* 0x0000880001647983 */ /* 0x0003680000300800 */
[----:B------:R1:W5:Y:S01]  /*5a80*/  LDL R96, [R1+0x68] ;  /* 0x0000680001607983 */ /* 0x0003620000100800 */
[-C--:B------:R-:W-:Y:S03]  /*5a90*/  HMMA.16816.F32 R28, R12, R10.reuse, R28 ;  /* 0x0000000a0c1c723c */ /* 0x080fe6000000181c */
[----:B------:R-:W2:Y:S03]  /*5aa0*/  LDSM.16.MT88.4 R68, [R0+0xa000] ;  /* 0x00a000000044783b */ /* 0x000ea60000004200 */
[C---:B------:R-:W-:Y:S01]  /*5ab0*/  HMMA.16816.F32 R32, R4.reuse, R10, R32 ;  /* 0x0000000a0420723c */ /* 0x040fe20000001820 */
[----:B------:R-:W-:Y:S04]  /*5ac0*/  LDSM.16.MT88.4 R72, [R3+0x14800] ;  /* 0x014800000348783b */ /* 0x000fe80000004200 */
[----:B------:R-:W3:Y:S01]  /*5ad0*/  LDSM.16.MT88.4 R76, [R0+0x6800] ;  /* 0x00680000004c783b */ /* 0x000ee20000004200 */
[-C--:B----4-:R-:W-:Y:S03]  /*5ae0*/  HMMA.16816.F32 R36, R4, R16.reuse, R36 ;  /* 0x000000100424723c */ /* 0x090fe60000001824 */
[----:B------:R-:W4:Y:S04]  /*5af0*/  LDSM.16.MT88.4 R80, [R2+0x14800] ;  /* 0x014800000250783b */ /* 0x000f280000004200 */
[----:B------:R-:W1:Y:S01]  /*5b00*/  LDSM.16.MT88.4 R84, [R0+0x8800] ;  /* 0x008800000054783b */ /* 0x000e620000004200 */
[C---:B------:R-:W-:Y:S03]  /*5b10*/  HMMA.16816.F32 R40, R12.reuse, R16, R40 ;  /* 0x000000100c28723c */ /* 0x040fe60000001828 */
[----:B------:R-:W1:Y:S03]  /*5b20*/  LDSM.16.MT88.4 R8, [R0+0xa800] ;  /* 0x00a800000008783b */ /* 0x000e660000004200 */
[-C--:B------:R-:W-:Y:S01]  /*5b30*/  HMMA.16816.F32 R44, R12, R18.reuse, R44 ;  /* 0x000000120c2c723c */ /* 0x080fe2000000182c */
[----:B------:R-:W-:Y:S04]  /*5b40*/  LDSM.16.MT88.4 R88, [R0+0x7800] ;  /* 0x007800000058783b */ /* 0x000fe80000004200 */
[----:B------:R-:W-:Y:S01]  /*5b50*/  LDSM.16.MT88.4 R92, [R2+0x15800] ;  /* 0x01580000025c783b */ /* 0x000fe20000004200 */
[C---:B------:R-:W-:Y:S03]  /*5b60*/  HMMA.16816.F32 R48, R4.reuse, R18, R48 ;  /* 0x000000120430723c */ /* 0x040fe60000001830 */
[----:B------:R-:W-:Y:S03]  /*5b70*/  LDSM.16.MT88.4 R16, [R2+0x15000] ;  /* 0x015000000210783b */ /* 0x000fe60000004200 */
[-C--:B--2---:R-:W-:Y:S06]  /*5b80*/  HMMA.16816.F32 R52, R4, R68.reuse, R52 ;  /* 0x000000440434723c */ /* 0x084fec0000001834 */
[C---:B------:R-:W-:Y:S06]  /*5b90*/  HMMA.16816.F32 R56, R12.reuse, R68, R56 ;  /* 0x000000440c38723c */ /* 0x040fec0000001838 */
[-C--:B------:R-:W-:Y:S01]  /*5ba0*/  HMMA.16816.F32 R60, R12, R70.reuse, R60 ;  /* 0x000000460c3c723c */ /* 0x080fe2000000183c */
[----:B------:R-:W-:Y:S05]  /*5bb0*/  LDSM.16.MT88.4 R12, [R0+0x7000] ;  /* 0x00700000000c783b */ /* 0x000fea0000004200 */
[----:B------:R-:W-:Y:S01]  /*5bc0*/  HMMA.16816.F32 R64, R4, R70, R64 ;  /* 0x000000460440723c */ /* 0x000fe20000001840 */
[----:B------:R-:W2:Y:S04]  /*5bd0*/  LDSM.16.MT88.4 R4, [R3+0x15000] ;  /* 0x015000000304783b */ /* 0x000ea80000004200 */
[----:B------:R-:W2:Y:S01]  /*5be0*/  LDSM.16.MT88.4 R68, [R0+0x9000] ;  /* 0x009000000044783b */ /* 0x000ea20000004200 */
[-C--:B---3--:R-:W-:Y:S06]  /*5bf0*/  HMMA.16816.F32 R20, R72, R76.reuse, R20 ;  /* 0x0000004c4814723c */ /* 0x088fec0000001814 */
[C---:B----4-:R-:W-:Y:S06]  /*5c00*/  HMMA.16816.F32 R24, R80.reuse, R76, R24 ;  /* 0x0000004c5018723c */ /* 0x050fec0000001818 */
[-C--:B------:R-:W-:Y:S06]  /*5c10*/  HMMA.16816.F32 R28, R80, R78.reuse, R28 ;  /* 0x0000004e501c723c */ /* 0x080fec000000181c */
[C---:B------:R-:W-:Y:S01]  /*5c20*/  HMMA.16816.F32 R32, R72.reuse, R78, R32 ;  /* 0x0000004e4820723c */ /* 0x040fe20000001820 */
[----:B------:R-:W3:Y:S05]  /*5c30*/  LDSM.16.MT88.4 R76, [R0+0xb000] ;  /* 0x00b00000004c783b */ /* 0x000eea0000004200 */
[-C--:B-1----:R-:W-:Y:S06]  /*5c40*/  HMMA.16816.F32 R36, R72, R84.reuse, R36 ;  /* 0x000000544824723c */ /* 0x082fec0000001824 */
[C---:B------:R-:W-:Y:S06]  /*5c50*/  HMMA.16816.F32 R40, R80.reuse, R84, R40 ;  /* 0x000000545028723c */ /* 0x040fec0000001828 */
[-C--:B------:R-:W-:Y:S06]  /*5c60*/  HMMA.16816.F32 R44, R80, R86.reuse, R44 ;  /* 0x00000056502c723c */ /* 0x080fec000000182c */
[C---:B------:R-:W-:Y:S01]  /*5c70*/  HMMA.16816.F32 R48, R72.reuse, R86, R48 ;  /* 0x000000564830723c */ /* 0x040fe20000001830 */
[----:B------:R-:W1:Y:S05]  /*5c80*/  LDSM.16.MT88.4 R84, [R3+0x15800] ;  /* 0x015800000354783b */ /* 0x000e6a0000004200 */
[-C--:B------:R-:W-:Y:S06]  /*5c90*/  HMMA.16816.F32 R52, R72, R8.reuse, R52 ;  /* 0x000000084834723c */ /* 0x080fec0000001834 */
[C---:B------:R-:W-:Y:S06]  /*5ca0*/  HMMA.16816.F32 R56, R80.reuse, R8, R56 ;  /* 0x000000085038723c */ /* 0x040fec0000001838 */
[-C--:B------:R-:W-:Y:S01]  /*5cb0*/  HMMA.16816.F32 R60, R80, R10.reuse, R60 ;  /* 0x0000000a503c723c */ /* 0x080fe2000000183c */
[----:B------:R-:W4:Y:S05]  /*5cc0*/  LDSM.16.MT88.4 R80, [R0+0x9800] ;  /* 0x009800000050783b */ /* 0x000f2a0000004200 */
[----:B------:R-:W-:Y:S01]  /*5cd0*/  HMMA.16816.F32 R64, R72, R10, R64 ;  /* 0x0000000a4840723c */ /* 0x000fe20000001840 */
[----:B------:R-:W4:Y:S01]  /*5ce0*/  LDSM.16.MT88.4 R8, [R0+0xb800] ;  /* 0x00b800000008783b */ /* 0x000f220000004200 */
[----:B------:R-:W-:Y:S04]  /*5cf0*/  BAR.SYNC.DEFER_BLOCKING 0x0 ;  /* 0x0000000000007b1d */ /* 0x000fe80000010000 */
        /* <DEDUP_REMOVED lines=12> */
[-C--:B-1----:R-:W-:Y:S06]  /*5dc0*/  HMMA.16816.F32 R20, R84, R88.reuse, R20 ;  /* 0x000000585414723c */ /* 0x082fec0000001814 */
[C---:B------:R-:W-:Y:S06]  /*5dd0*/  HMMA.16816.F32 R24, R92.reuse, R88, R24 ;  /* 0x000000585c18723c */ /* 0x040fec0000001818 */
[-C--:B------:R-:W-:Y:S06]  /*5de0*/  HMMA.16816.F32 R28, R92, R90.reuse, R28 ;  /* 0x0000005a5c1c723c */ /* 0x080fec000000181c */
[C---:B------:R-:W-:Y:S06]  /*5df0*/  HMMA.16816.F32 R32, R84.reuse, R90, R32 ;  /* 0x0000005a5420723c */ /* 0x040fec0000001820 */
        /* <DEDUP_REMOVED lines=64> */
.L_x_583:
        /* <DEDUP_REMOVED lines=430> */
.L_x_584:
        /* <DEDUP_REMOVED lines=175> */
.L_x_586:
        /* <DEDUP_REMOVED lines=19> */
.L_x_587:
        /* <DEDUP_REMOVED lines=53> */
.L_x_589:
[----:B------:R-:W-:Y:S05]  /*8c50*/  BSYNC B0 ;  /* 0x0000000000007941 */ /* 0x000fea0003800000 */
.L_x_588:
        /* <DEDUP_REMOVED lines=20> */
.L_x_591:
[----:B------:R-:W-:Y:S05]  /*8da0*/  BSYNC B0 ;  /* 0x0000000000007941 */ /* 0x000fea0003800000 */
.L_x_590:
        /* <DEDUP_REMOVED lines=35> */
.L_x_593:
[----:B------:R-:W-:Y:S05]  /*8fe0*/  BSYNC B0 ;  /* 0x0000000000007941 */ /* 0x000fea0003800000 */
.L_x_592:
        /* <DEDUP_REMOVED lines=21> */
.L_x_566:
        /* <DEDUP_REMOVED lines=24> */
.L_x_595:
        /* <DEDUP_REMOVED lines=22> */
.L_x_596:
        /* <DEDUP_REMOVED lines=42> */
.L_x_598:
[----:B------:R-:W-:Y:S05]  /*96c0*/  BSYNC B0 ;  /* 0x0000000000007941 */ /* 0x000fea0003800000 */
.L_x_597:
        /* <DEDUP_REMOVED lines=19> */
.L_x_600:
[----:B------:R-:W-:Y:S05]  /*9800*/  BSYNC B0 ;  /* 0x0000000000007941 */ /* 0x000fea0003800000 */
.L_x_599:
        /* <DEDUP_REMOVED lines=32> */
.L_x_602:
[----:B------:R-:W-:Y:S05]  /*9a10*/  BSYNC B0 ;  /* 0x0000000000007941 */ /* 0x000fea0003800000 */
.L_x_601:
        /* <DEDUP_REMOVED lines=19> */
.L_x_594:
[----:B------:R-:W-:Y:S05]  /*9b50*/  BSYNC B1 ;  /* 0x0000000000017941 */ /* 0x000fea0003800000 */
.L_x_561:
[----:B------:R-:W-:Y:S02]  /*9b60*/  ULDC UR5, c[0x0][0xc] ;  /* 0x0000030000057ab9 */ /* 0x000fe40000000800 */
[----:B------:R-:W-:-:S04]  /*9b70*/  UIADD3 UR26, UR5, UR26, URZ ;  /* 0x0000001a051a7290 */ /* 0x000fc8000fffe03f */
[----:B------:R-:W-:-:S06]  /*9b80*/  UISETP.GE.AND UP0, UPT, UR26, UR59, UPT ;  /* 0x0000003b1a00728c */ /* 0x000fcc000bf06270 */
[----:B------:R-:W-:-:S13]  /*9b90*/  PLOP3.LUT P0, PT, PT, PT, UP0, 0x80, 0x0 ;  /* 0x000000000000781c */ /* 0x000fda0003f0f008 */
[----:B------:R-:W-:Y:S05]  /*9ba0*/  @P0 BRA `(.L_x_603) ;  /* 0x0000000000040947 */ /* 0x000fea0003800000 */
[----:B------:R-:W-:Y:S05]  /*9bb0*/  BRA `(.L_x_604) ;  /* 0xffffff6c00ec7947 */ /* 0x000fea000383ffff */
.L_x_603:
[----:B------:R-:W-:Y:S05]  /*9bc0*/  EXIT ;  /* 0x000000000000794d */ /* 0x000fea0003800000 */
.L_x_605:
        /* <DEDUP_REMOVED lines=11> */
.L_x_1596:


//--------------------- .text._ZN5flash44flash_bwd_dq_dk_dv_loop_seqk_parallel_kernelI23Flash_bwd_kernel_traitsILi192ELi64ELi64ELi8ELi4ELi2ELi2ELb1ELb1EN7cutlass6half_tE19Flash_kernel_traitsILi192ELi64ELi64ELi8ES3_EELb1ELb0ELb1ELb0ELb0ELb0ELb0EEEvNS_16Flash_bwd_paramsE --------------------------
	.section	.text._ZN5flash44flash_bwd_dq_dk_dv_loop_seqk_parallel_kernelI23Flash_bwd_kernel_traitsILi192ELi64ELi64ELi8ELi4ELi2ELi2ELb1ELb1EN7cutlass6half_tE19Flash_kernel_traitsILi192ELi64ELi64ELi8ES3_EELb1ELb0ELb1ELb0ELb0ELb0ELb0EEEvNS_16Flash_bwd_paramsE,"ax",@progbits
	.align	128
        .global         _ZN5flash44flash_bwd_dq_dk_dv_loop_seqk_parallel_kernelI23Flash_bwd_kernel_traitsILi192ELi64ELi64ELi8ELi4ELi2ELi2ELb1ELb1EN7cutlass6half_tE19Flash_kernel_traitsILi192ELi64ELi64ELi8ES3_EELb1ELb0ELb1ELb0ELb0ELb0ELb0EEEvNS_16Flash_bwd_paramsE
        .type           _ZN5flash44flash_bwd_dq_dk_dv_loop_seqk_parallel_kernelI23Flash_bwd_kernel_traitsILi192ELi64ELi64ELi8ELi4ELi2ELi2ELb1ELb1EN7cutlass6half_tE19Flash_kernel_traitsILi192ELi64ELi64ELi8ES3_EELb1ELb0ELb1ELb0ELb0ELb0ELb0EEEvNS_16Flash_bwd_paramsE,@function
        .size           _ZN5flash44flash_bwd_dq_dk_dv_loop_seqk_parallel_kernelI23Flash_bwd_kernel_traitsILi192ELi64ELi64ELi8ELi4ELi2ELi2ELb1ELb1EN7cutlass6half_tE19Flash_kernel_traitsILi192ELi64ELi64ELi8ES3_EELb1ELb0ELb1ELb0ELb0ELb0ELb0EEEvNS_16Flash_bwd_paramsE,(.L_x_1597 - _ZN5flash44flash_bwd_dq_dk_dv_loop_seqk_parallel_kernelI23Flash_bwd_kernel_traitsILi192ELi64ELi64ELi8ELi4ELi2ELi2ELb1ELb1EN7cutlass6half_tE19Flash_kernel_traitsILi192ELi64ELi64ELi8ES3_EELb1ELb0ELb1ELb0ELb0ELb0ELb0EEEvNS_16Flash_bwd_paramsE)
        .other          _ZN5flash44flash_bwd_dq_dk_dv_loop_seqk_parallel_kernelI23Flash_bwd_kernel_traitsILi192ELi64ELi64ELi8ELi4ELi2ELi2ELb1ELb1EN7cutlass6half_tE19Flash_kernel_traitsILi192ELi64ELi64ELi8ES3_EELb1ELb0ELb1ELb0ELb0ELb0ELb0EEEvNS_16Flash_bwd_paramsE,@"STO_CUDA_ENTRY STV_DEFAULT"
_ZN5flash44flash_bwd_dq_dk_dv_loop_seqk_parallel_kernelI23Flash_bwd_kernel_traitsILi192ELi64ELi64ELi8ELi4ELi2ELi2ELb1ELb1EN7cutlass6half_tE19Flash_kernel_traitsILi192ELi64ELi64ELi8ES3_EELb1ELb0ELb1ELb0ELb0ELb0ELb0EEEvNS_16Flash_bwd_paramsE:
.text._ZN5flash44flash_bwd_dq_dk_dv_loop_seqk_parallel_kernelI23Flash_bwd_kernel_traitsILi192ELi64ELi64ELi8ELi4ELi2ELi2ELb1ELb1EN7cutlass6half_tE19Flash_kernel_traitsILi192ELi64ELi64ELi8ES3_EELb1ELb0ELb1ELb0ELb0ELb0ELb0EEEvNS_16Flash_bwd_paramsE:
        /* <DEDUP_REMOVED lines=16> */
[----:B------:R-:W-:-:S06]  /*0100*/  ULDC UR60, c[0x0][0x394] ;  /* 0x0000e500003c7ab9 */ /* 0x000fcc0000000800 */
[----:B------:R-:W4:Y:S08]  /*0110*/  S2UR UR56, SR_CTAID.Z ;  /* 0x00000000003879c3 */ /* 0x000f300000002700 */
[----:B------:R-:W5:Y:S01]  /*0120*/  S2UR UR45, SR_CTAID.Y ;  /* 0x00000000002d79c3 */ /* 0x000f620000002600 */
[----:B---3--:R-:W-:Y:S01]  /*0130*/  ULEA UR4, UR5, UR4, 0x18 ;  /* 0x0000000405047291 */ /* 0x008fe2000f8ec03f */
[----:B--2---:R-:W-:Y:S01]  /*0140*/  SHF.R.S32.HI R2, RZ, 0x1f, R8 ;  /* 0x0000001fff027819 */ /* 0x004fe20000011408 */
[----:B----4-:R-:W-:-:S03]  /*0150*/  USHF.R.S32.HI UR5, URZ, 0x1f, UR56 ;  /* 0x0000001f3f057899 */ /* 0x010fc60008011438 */
[CC--:B-1----:R-:W-:Y:S02]  /*0160*/  LEA.HI R0, R2.reuse, R8.reuse, RZ, 0x5 ;  /* 0x0000000802007211 */ /* 0x0c2fe400078f28ff */
[CC--:B------:R-:W-:Y:S02]  /*0170*/  LEA.HI R12, R2.reuse, R8.reuse, RZ, 0x3 ;  /* 0x00000008020c7211 */ /* 0x0c0fe400078f18ff */
[CC--:B------:R-:W-:Y:S01]  /*0180*/  LEA.HI R3, R2.reuse, R8.reuse, RZ, 0x4 ;  /* 0x0000000802037211 */ /* 0x0c0fe200078f20ff */
[----:B-----5:R-:W-:Y:S01]  /*0190*/  USHF.L.U32 UR6, UR45, 0x7, URZ ;  /* 0x000000072d067899 */ /* 0x020fe2000800063f */
        /* <DEDUP_REMOVED lines=17> */
[----:B------:R-:W-:Y:S02]  /*02b0*/  SHF.R.S32.HI R13, RZ, 0x3, R12 ;  /* 0x00000003ff0d7819 */ /* 0x000fe4000001140c */
[----:B------:R-:W-:Y:S02]  /*02c0*/  SHF.R.S32.HI R6, RZ, 0x4, R3 ;  /* 0x00000004ff067819 */ /* 0x000fe40000011403 */
[----:B------:R-:W-:Y:S01]  /*02d0*/  LEA.HI R0, R0, R4, RZ, 0x1 ;  /* 0x0000000400007211 */ /* 0x000fe200078f08ff */
[----:B------:R-:W-:Y:S01]  /*02e0*/  IMAD.SHL.U32 R13, R13, 0x40, RZ ;  /* 0x000000400d0d7824 */ /* 0x000fe200078e00ff */
[----:B------:R-:W-:Y:S02]  /*02f0*/  LOP3.LUT R7, R2, 0xfffffffc, RZ, 0xc0, !PT ;  /* 0xfffffffc02077812 */ /* 0x000fe400078ec0ff */
[----:B------:R-:W-:-:S02]  /*0300*/  LEA.HI R3, R3, R6, RZ, 0x1 ;  /* 0x0000000603037211 */ /* 0x000fc400078f08ff */
[----:B------:R-:W-:Y:S01]  /*0310*/  LOP3.LUT R0, R0, 0xfffffffe, RZ, 0xc0, !PT ;  /* 0xfffffffe00007812 */ /* 0x000fe200078ec0ff */
[----:B------:R-:W-:Y:S01]  /*0320*/  IMAD.IADD R20, R4, 0x1, -R7 ;  /* 0x0000000104147824 */ /* 0x000fe200078e0a07 */
[----:B------:R-:W-:Y:S02]  /*0330*/  LEA.HI R2, R8, R9, RZ, 0x3 ;  /* 0x0000000908027211 */ /* 0x000fe400078f18ff */
[----:B------:R-:W-:Y:S01]  /*0340*/  LOP3.LUT R3, R3, 0xfffffffe, RZ, 0xc0, !PT ;  /* 0xfffffffe03037812 */ /* 0x000fe200078ec0ff */
[----:B------:R-:W-:Y:S01]  /*0350*/  IMAD.IADD R15, R4, 0x1, -R0 ;  /* 0x00000001040f7824 */ /* 0x000fe200078e0a00 */
[----:B------:R-:W-:Y:S01]  /*0360*/  LOP3.LUT R2, R2, 0xfffffff8, RZ, 0xc0, !PT ;  /* 0xfffffff802027812 */ /* 0x000fe200078ec0ff */
[----:B------:R-:W-:Y:S01]  /*0370*/  STL [R1+0x84], R20 ;  /* 0x0000841401007387 */ /* 0x000fe20000100800 */
[----:B------:R-:W-:Y:S01]  /*0380*/  LOP3.LUT R0, R13, 0x1c0, RZ, 0xc0, !PT ;  /* 0x000001c00d007812 */ /* 0x000fe200078ec0ff */
[----:B------:R-:W-:Y:S01]  /*0390*/  IMAD.IADD R14, R6, 0x1, -R3 ;  /* 0x00000001060e7824 */ /* 0x000fe200078e0a03 */
[----:B------:R-:W-:Y:S01]  /*03a0*/  SHF.R.S32.HI R4, RZ, 0x1f, R10 ;  /* 0x0000001fff047819 */ /* 0x000fe2000001140a */
[----:B------:R-:W-:Y:S01]  /*03b0*/  IMAD.IADD R7, R9, 0x1, -R2 ;  /* 0x0000000109077824 */ /* 0x000fe200078e0a02 */
[----:B------:R-:W-:Y:S01]  /*03c0*/  LOP3.LUT R3, R0, 0x38, R22, 0xf8, !PT ;  /* 0x0000003800037812 */ /* 0x000fe200078ef816 */
[----:B------:R-:W-:Y:S01]  /*03d0*/  STL [R1+0x48], R22 ;  /* 0x0000481601007387 */ /* 0x000fe20000100800 */
[----:B------:R-:W-:Y:S01]  /*03e0*/  SHF.R.U32.HI R2, RZ, 0x3, R0 ;  /* 0x00000003ff027819 */ /* 0x000fe20000011600 */
[----:B------:R-:W-:Y:S01]  /*03f0*/  IMAD.SHL.U32 R0, R5, 0x40, RZ ;  /* 0x0000004005007824 */ /* 0x000fe200078e00ff */
[----:B------:R-:W-:-:S02]  /*0400*/  LEA.HI R19, R4, R10, RZ, 0x2 ;  /* 0x0000000a04137211 */ /* 0x000fc400078f10ff */
[----:B------:R-:W-:Y:S01]  /*0410*/  LOP3.LUT R9, R3, R2, RZ, 0x3c, !PT ;  /* 0x0000000203097212 */ /* 0x000fe200078e3cff */
[----:B------:R-:W-:Y:S01]  /*0420*/  IMAD.SHL.U32 R2, R15, 0x10, RZ ;  /* 0x000000100f027824 */ /* 0x000fe200078e00ff */
[----:B------:R-:W-:Y:S02]  /*0430*/  LOP3.LUT R0, R0, 0x1c0, RZ, 0xc0, !PT ;  /* 0x000001c000007812 */ /* 0x000fe400078ec0ff */
[----:B------:R-:W-:Y:S02]  /*0440*/  SHF.R.S32.HI R3, RZ, 0x1f, R11 ;  /* 0x0000001fff037819 */ /* 0x000fe4000001140b */
[----:B------:R-:W-:Y:S02]  /*0450*/  LOP3.LUT R4, R0, 0x10, R2, 0xf8, !PT ;  /* 0x0000001000047812 */ /* 0x000fe400078ef802 */
[C---:B------:R-:W-:Y:S02]  /*0460*/  LOP3.LUT P4, RZ, R5.reuse, 0x4, RZ, 0xc0, !PT ;  /* 0x0000000405ff7812 */ /* 0x040fe4000788c0ff */
[----:B------:R-:W-:-:S02]  /*0470*/  LOP3.LUT P3, RZ, R5, 0x2, RZ, 0xc0, !PT ;  /* 0x0000000205ff7812 */ /* 0x000fc4000786c0ff */
[----:B------:R-:W-:Y:S01]  /*0480*/  LEA.HI R13, R3, R11, RZ, 0x3 ;  /* 0x0000000b030d7211 */ /* 0x000fe200078f18ff */
[----:B------:R-:W-:Y:S01]  /*0490*/  IMAD.SHL.U32 R3, R14, 0x200, RZ ;  /* 0x000002000e037824 */ /* 0x000fe200078e00ff */
[----:B------:R-:W-:Y:S02]  /*04a0*/  SHF.R.S32.HI R21, RZ, 0x7, R16 ;  /* 0x00000007ff157819 */ /* 0x000fe40000011410 */
[----:B------:R-:W-:Y:S02]  /*04b0*/  LOP3.LUT R5, R0, 0x8, R12, 0xf8, !PT ;  /* 0x0000000800057812 */ /* 0x000fe400078ef80c */
[----:B------:R-:W-:Y:S01]  /*04c0*/  SHF.R.U32.HI R2, RZ, 0x3, R0 ;  /* 0x00000003ff027819 */ /* 0x000fe20000011600 */
[----:B------:R-:W-:Y:S01]  /*04d0*/  IMAD.SHL.U32 R10, R21, 0x20, RZ ;  /* 0x00000020150a7824 */ /* 0x000fe200078e00ff */
[----:B------:R-:W-:Y:S02]  /*04e0*/  LOP3.LUT R4, R4, 0x8, R12, 0xf8, !PT ;  /* 0x0000000804047812 */ /* 0x000fe400078ef80c */
[----:B------:R-:W-:Y:S01]  /*04f0*/  LOP3.LUT R0, R5, R2, RZ, 0x3c, !PT ;  /* 0x0000000205007212 */ /* 0x000fe200078e3cff */
[----:B------:R-:W-:Y:S01]  /*0500*/  IMAD R5, R21, 0x800, R3 ;  /* 0x0000080015057824 */ /* 0x000fe200078e0203 */
[----:B------:R-:W-:Y:S01]  /*0510*/  LOP3.LUT R2, R3, R4, R2, 0xf6, !PT ;  /* 0x0000000403027212 */ /* 0x000fe200078ef602 */
[----:B------:R1:W-:Y:S01]  /*0520*/  STL [R1+0x88], R10 ;  /* 0x0000880a01007387 */ /* 0x0003e20000100800 */
[----:B------:R-:W-:Y:S01]  /*0530*/  SHF.R.S32.HI R3, RZ, 0x6, R17 ;  /* 0x00000006ff037819 */ /* 0x000fe20000011411 */
[----:B------:R-:W-:Y:S01]  /*0540*/  IMAD.IADD R0, R5, 0x1, R0 ;  /* 0x0000000105007824 */ /* 0x000fe200078e0200 */
[----:B------:R-:W-:-:S02]  /*0550*/  LOP3.LUT R6, R13, 0xfffffff8, RZ, 0xc0, !PT ;  /* 0xfffffff80d067812 */ /* 0x000fc400078ec0ff */
[----:B------:R-:W-:Y:S01]  /*0560*/  LOP3.LUT R8, R7, 0x1, RZ, 0xc0, !PT ;  /* 0x0000000107087812 */ /* 0x000fe200078ec0ff */
[C---:B------:R-:W-:Y:S01]  /*0570*/  IMAD R17, R3.reuse, 0x200, R9 ;  /* 0x0000020003117824 */ /* 0x040fe200078e0209 */
[----:B------:R-:W-:Y:S01]  /*0580*/  LEA R2, R2, UR4, 0x1 ;  /* 0x0000000402027c11 */ /* 0x000fe2000f8e08ff */
[----:B------:R-:W-:Y:S01]  /*0590*/  IMAD.SHL.U32 R4, R3, 0x8, RZ ;  /* 0x0000000803047824 */ /* 0x000fe200078e00ff */
[----:B------:R-:W-:Y:S01]  /*05a0*/  ISETP.NE.U32.AND P0, PT, R8, 0x1, PT ;  /* 0x000000010800780c */ /* 0x000fe20003f05070 */
[----:B------:R-:W-:Y:S02]  /*05b0*/  IMAD.SHL.U32 R3, R7, 0x40, RZ ;  /* 0x0000004007037824 */ /* 0x000fe400078e00ff */
[----:B------:R-:W-:Y:S01]  /*05c0*/  IMAD.IADD R6, R11, 0x1, -R6 ;  /* 0x000000010b067824 */ /* 0x000fe200078e0a06 */
[----:B------:R-:W-:Y:S01]  /*05d0*/  R2P PR, R7, 0x6 ;  /* 0x0000000607007804 */ /* 0x000fe20000000000 */
[----:B------:R-:W-:Y:S01]  /*05e0*/  IMAD.SHL.U32 R8, R14, 0x20, RZ ;  /* 0x000000200e087824 */ /* 0x000fe200078e00ff */
[----:B------:R-:W-:Y:S01]  /*05f0*/  LOP3.LUT R3, R3, 0x1c0, RZ, 0xc0, !PT ;  /* 0x000001c003037812 */ /* 0x000fe200078ec0ff */
[----:B------:R-:W-:Y:S01]  /*0600*/  IMAD.SHL.U32 R7, R18, 0x2, RZ ;  /* 0x0000000212077824 */ /* 0x000fe200078e00ff */
[----:B------:R-:W-:-:S02]  /*0610*/  LOP3.LUT R4, R4, 0x18, RZ, 0xc0, !PT ;  /* 0x0000001804047812 */ /* 0x000fc400078ec0ff */
[----:B------:R-:W-:Y:S01]  /*0620*/  LOP3.LUT R9, R3, 0x20, R10, 0xf8, !PT ;  /* 0x0000002003097812 */ /* 0x000fe200078ef80a */
[----:B------:R-:W-:Y:S01]  /*0630*/  IMAD R11, R20, 0x400, R7 ;  /* 0x00000400140b7824 */ /* 0x000fe200078e0207 */
[----:B------:R-:W-:Y:S02]  /*0640*/  SHF.R.U32.HI R5, RZ, 0x3, R3 ;  /* 0x00000003ff057819 */ /* 0x000fe40000011603 */
[C---:B------:R-:W-:Y:S01]  /*0650*/  LOP3.LUT P6, RZ, R6.reuse, 0x4, RZ, 0xc0, !PT ;  /* 0x0000000406ff7812 */ /* 0x040fe200078cc0ff */
[C---:B-1----:R-:W-:Y:S01]  /*0660*/  IMAD.SHL.U32 R10, R6.reuse, 0x40, RZ ;  /* 0x00000040060a7824 */ /* 0x042fe200078e00ff */
[----:B------:R-:W-:Y:S02]  /*0670*/  LOP3.LUT P5, RZ, R6, 0x2, RZ, 0xc0, !PT ;  /* 0x0000000206ff7812 */ /* 0x000fe400078ac0ff */
[----:B------:R-:W-:Y:S02]  /*0680*/  LOP3.LUT R9, R9, R5, RZ, 0x3c, !PT ;  /* 0x0000000509097212 */ /* 0x000fe400078e3cff */
[----:B------:R-:W-:Y:S01]  /*0690*/  LOP3.LUT R6, R5, R3, R4, 0x1e, !PT ;  /* 0x0000000305067212 */ /* 0x000fe200078e1e04 */
[----:B------:R-:W-:Y:S01]  /*06a0*/  IMAD R5, R15, 0x400, R7 ;  /* 0x000004000f057824 */ /* 0x000fe200078e0207 */
[----:B------:R-:W-:Y:S01]  /*06b0*/  LOP3.LUT R12, R4, 0x20, R8, 0xf8, !PT ;  /* 0x00000020040c7812 */ /* 0x000fe200078ef808 */
[----:B------:R-:W-:Y:S01]  /*06c0*/  IMAD.SHL.U32 R7, R14, 0x8, RZ ;  /* 0x000000080e077824 */ /* 0x000fe200078e00ff */
[----:B------:R-:W-:Y:S01]  /*06d0*/  LOP3.LUT R3, R10, 0x1c0, RZ, 0xc0, !PT ;  /* 0x000001c00a037812 */ /* 0x000fe200078ec0ff */
[----:B------:R-:W-:-:S02]  /*06e0*/  IMAD.SHL.U32 R8, R13, 0x40, RZ ;  /* 0x000000400d087824 */ /* 0x000fc400078e00ff */
[----:B------:R-:W-:Y:S01]  /*06f0*/  IMAD.IADD R16, R11, 0x1, R9 ;  /* 0x000000010b107824 */ /* 0x000fe200078e0209 */
[----:B------:R-:W-:Y:S01]  /*0700*/  SHF.R.U32.HI R4, RZ, 0x3, R3 ;  /* 0x00000003ff047819 */ /* 0x000fe20000011603 */
[----:B------:R-:W-:Y:S01]  /*0710*/  IMAD.IADD R11, R5, 0x1, R6 ;  /* 0x00000001050b7824 */ /* 0x000fe200078e0206 */
[----:B------:R-:W-:Y:S01]  /*0720*/  LOP3.LUT R5, R3, 0x8, R7, 0xf8, !PT ;  /* 0x0000000803057812 */ /* 0x000fe200078ef807 */
[----:B------:R-:W-:Y:S01]  /*0730*/  VIADD R14, R22, 0x80 ;  /* 0x00000080160e7836 */ /* 0x000fe20000000000 */
[----:B------:R-:W-:Y:S01]  /*0740*/  LOP3.LUT R8, R8, 0xfffffe00, RZ, 0xc0, !PT ;  /* 0xfffffe0008087812 */ /* 0x000fe200078ec0ff */
[----:B------:R-:W-:Y:S01]  /*0750*/  IMAD.MOV.U32 R6, RZ, RZ, 0x20 ;  /* 0x00000020ff067424 */ /* 0x000fe200078e00ff */
[----:B------:R-:W-:Y:S01]  /*0760*/  LOP3.LUT R3, R4, R12, R3, 0x1e, !PT ;  /* 0x0000000c04037212 */ /* 0x000fe200078e1e03 */
[----:B------:R-:W-:Y:S01]  /*0770*/  IMAD.MOV.U32 R12, RZ, RZ, 0x40 ;  /* 0x00000040ff0c7424 */ /* 0x000fe200078e00ff */
[----:B------:R-:W-:Y:S01]  /*0780*/  LOP3.LUT R4, R5, R4, RZ, 0x3c, !PT ;  /* 0x0000000405047212 */ /* 0x000fe200078e3cff */
[--C-:B------:R-:W-:Y:S01]  /*0790*/  IMAD R7, R20, 0x400, R8.reuse ;  /* 0x0000040014077824 */ /* 0x100fe200078e0208 */
[----:B------:R-:W-:Y:S01]  /*07a0*/  SHF.R.S32.HI R5, RZ, 0x2, R19 ;  /* 0x00000002ff057819 */ /* 0x000fe20000011413 */
[----:B------:R-:W-:Y:S01]  /*07b0*/  IMAD R9, R15, 0x400, R8 ;  /* 0x000004000f097824 */ /* 0x000fe200078e0208 */
[----:B------:R-:W-:Y:S01]  /*07c0*/  LOP3.LUT R8, R3, R8, RZ, 0xfc, !PT ;  /* 0x0000000803087212 */ /* 0x000fe200078efcff */
[----:B------:R-:W-:-:S02]  /*07d0*/  VIADD R15, R22, 0x40 ;  /* 0x00000040160f7836 */ /* 0x000fc40000000000 */
[----:B------:R-:W-:Y:S02]  /*07e0*/  IMAD.IADD R7, R7, 0x1, R4 ;  /* 0x0000000107077824 */ /* 0x000fe400078e0204 */
[----:B------:R-:W-:Y:S01]  /*07f0*/  IMAD.IADD R9, R4, 0x1, R9 ;  /* 0x0000000104097824 */ /* 0x000fe200078e0209 */
[----:B------:R-:W-:Y:S01]  /*0800*/  STL [R1+0x6c], R15 ;  /* 0x00006c0f01007387 */ /* 0x000fe20000100800 */
[----:B------:R-:W-:Y:S01]  /*0810*/  IMAD.U32 R3, RZ, RZ, UR5 ;  /* 0x00000005ff037e24 */ /* 0x000fe2000f8e00ff */
[----:B------:R-:W-:Y:S01]  /*0820*/  USHF.R.S32.HI UR5, URZ, 0x1f, UR45 ;  /* 0x0000001f3f057899 */ /* 0x000fe2000801142d */
[----:B------:R-:W-:Y:S01]  /*0830*/  IMAD.U32 R4, RZ, RZ, UR6 ;  /* 0x00000006ff047e24 */ /* 0x000fe2000f8e00ff */
[----:B------:R-:W-:Y:S01]  /*0840*/  USHF.R.S32.HI UR6, URZ, 0x1f, UR56 ;  /* 0x0000001f3f067899 */ /* 0x000fe20008011438 */
[----:B------:R-:W-:Y:S01]  /*0850*/  IMAD R13, R20, 0x10, R5 ;  /* 0x00000010140d7824 */ /* 0x000fe200078e0205 */
[----:B------:R-:W-:Y:S01]  /*0860*/  LEA R5, R17, UR4, 0x1 ;  /* 0x0000000411057c11 */ /* 0x000fe2000f8e08ff */
[----:B------:R-:W-:Y:S01]  /*0870*/  STL [R1+0x70], R14 ;  /* 0x0000700e01007387 */ /* 0x000fe20000100800 */
[----:B------:R-:W-:Y:S01]  /*0880*/  IMAD.MOV.U32 R10, RZ, RZ, -0x10 ;  /* 0xfffffff0ff0a7424 */ /* 0x000fe200078e00ff */
[----:B------:R-:W-:Y:S01]  /*0890*/  SEL R4, R6, 0xffffffe0, !P3 ;  /* 0xffffffe006047807 */ /* 0x000fe20005800000 */
[----:B------:R-:W-:Y:S01]  /*08a0*/  IMAD.U32 R3, RZ, RZ, UR5 ;  /* 0x00000005ff037e24 */ /* 0x000fe2000f8e00ff */
[----:B------:R1:W-:Y:S01]  /*08b0*/  STL [R1+0x50], R13 ;  /* 0x0000500d01007387 */ /* 0x0003e20000100800 */
[----:B------:R-:W-:Y:S01]  /*08c0*/  IMAD.U32 R3, RZ, RZ, UR6 ;  /* 0x00000006ff037e24 */ /* 0x000fe2000f8e00ff */
[----:B------:R-:W-:Y:S01]  /*08d0*/  UIADD3 UR6, UR4, 0xc000, URZ ;  /* 0x0000c00004067890 */ /* 0x000fe2000fffe03f */
[----:B------:R-:W-:Y:S01]  /*08e0*/  SEL R3, R12, 0xffffffc0, !P4 ;  /* 0xffffffc00c037807 */ /* 0x000fe20006000000 */
[----:B------:R2:W-:Y:S01]  /*08f0*/  STL [R1+0x2c], R5 ;  /* 0x00002c0501007387 */ /* 0x0005e20000100800 */
[----:B------:R-:W-:Y:S01]  /*0900*/  SEL R10, R10, 0x10, !P0 ;  /* 0x000000100a0a7807 */ /* 0x000fe20004000000 */
[----:B------:R-:W-:Y:S01]  /*0910*/  UIADD3 UR5, UR4, 0x12000, URZ ;  /* 0x0001200004057890 */ /* 0x000fe2000fffe03f */
[----:B------:R-:W-:-:S05]  /*0920*/  SEL R6, R6, 0xffffffe0, !P5 ;  /* 0xffffffe006067807 */ /* 0x000fca0006800000 */
[----:B------:R-:W-:Y:S02]  /*0930*/  LEA R9, R9, UR5, 0x1 ;  /* 0x0000000509097c11 */ /* 0x000fe4000f8e08ff */
[----:B-1----:R-:W-:Y:S02]  /*0940*/  LEA R13, R0, UR4, 0x1 ;  /* 0x00000004000d7c11 */ /* 0x002fe4000f8e08ff */
[----:B------:R-:W-:Y:S02]  /*0950*/  LEA R0, R16, UR4, 0x1 ;  /* 0x0000000410007c11 */ /* 0x000fe4000f8e08ff */
[----:B--2---:R-:W-:Y:S01]  /*0960*/  SEL R5, R12, 0xffffffc0, !P6 ;  /* 0xffffffc00c057807 */ /* 0x004fe20007000000 */
[--C-:B------:R-:W-:Y:S01]  /*0970*/  IMAD.IADD R12, R4, 0x1, R13.reuse ;  /* 0x00000001040c7824 */ /* 0x100fe200078e020d */
[C---:B------:R-:W-:Y:S01]  /*0980*/  IADD3 R4, R3.reuse, R13, R4 ;  /* 0x0000000d03047210 */ /* 0x040fe20007ffe004 */
[----:B------:R1:W-:Y:S01]  /*0990*/  STL [R1], R13 ;  /* 0x0000000d01007387 */ /* 0x0003e20000100800 */
[----:B------:R-:W-:-:S02]  /*09a0*/  IMAD.IADD R252, R3, 0x1, R13 ;  /* 0x0000000103fc7824 */ /* 0x000fc400078e020d */
[----:B------:R-:W-:Y:S01]  /*09b0*/  IMAD.IADD R3, R3, 0x1, R2 ;  /* 0x0000000103037824 */ /* 0x000fe200078e0202 */
[----:B------:R2:W-:Y:S04]  /*09c0*/  STL [R1+0x4], R12 ;  /* 0x0000040c01007387 */ /* 0x0005e80000100800 */
[----:B------:R3:W-:Y:S04]  /*09d0*/  STL [R1+0x10], R4 ;  /* 0x0000100401007387 */ /* 0x0007e80000100800 */
[----:B------:R4:W-:Y:S01]  /*09e0*/  STL [R1+0x54], R0 ;  /* 0x0000540001007387 */ /* 0x0009e20000100800 */
[----:B-1----:R-:W-:Y:S01]  /*09f0*/  LEA R13, R11, UR6, 0x1 ;  /* 0x000000060b0d7c11 */ /* 0x002fe2000f8e08ff */
[----:B------:R-:W-:-:S04]  /*0a00*/  IMAD.IADD R11, R0, 0x1, R10 ;  /* 0x00000001000b7824 */ /* 0x000fc800078e020a */
[----:B------:R-:W-:Y:S01]  /*0a10*/  STL [R1+0x74], R13 ;  /* 0x0000740d01007387 */ /* 0x000fe20000100800 */
[C---:B--2---:R-:W-:Y:S02]  /*0a20*/  VIADD R12, R13.reuse, 0x40 ;  /* 0x000000400d0c7836 */ /* 0x044fe40000000000 */
[C---:B---3--:R-:W-:Y:S01]  /*0a30*/  VIADD R4, R0.reuse, 0x20 ;  /* 0x0000002000047836 */ /* 0x048fe20000000000 */
[----:B------:R1:W-:Y:S01]  /*0a40*/  STL [R1+0x60], R11 ;  /* 0x0000600b01007387 */ /* 0x0003e20000100800 */
[----:B------:R-:W-:Y:S02]  /*0a50*/  @P1 VIADD R4, R0, 0xffffffe0 ;  /* 0xffffffe000041836 */ /* 0x000fe40000000000 */
[----:B------:R-:W-:Y:S01]  /*0a60*/  @P2 VIADD R12, R13, 0xffffffc0 ;  /* 0xffffffc00d0c2836 */ /* 0x000fe20000000000 */
[----:B----4-:R-:W-:Y:S01]  /*0a70*/  LEA R0, R8, UR4, 0x1 ;  /* 0x0000000408007c11 */ /* 0x010fe2000f8e08ff */
        /* <DEDUP_REMOVED lines=20> */
.L_x_652:
        /* <DEDUP_REMOVED lines=67> */
.L_x_606:
        /* <DEDUP_REMOVED lines=15> */
[----:B------:R-:W-:Y:S01]  /*10e0*/  UIMAD UR24, UR45, UR7, UR6 ;  /* 0x000000072d1872a4 */ /* 0x000fe2000f8e0206 */
[----:B------:R-:W-:-:S02]  /*10f0*/  @UP2 ULDC.64 UR10, c[0x0][0x420] ;  /* 0x00010800000a2ab9 */ /* 0x000fc40000000a00 */
[----:B------:R-:W-:Y:S01]  /*1100*/  @!UP2 ULDC.64 UR6, c[0x0][0x418] ;  /* 0x000106000006aab9 */ /* 0x000fe20000000a00 */
[----:B------:R-:W-:Y:S02]  /*1110*/  @UP2 UIMAD.WIDE.U32 UR46, UR9, UR10, URZ ;  /* 0x0000000a092e22a5 */ /* 0x000fe4000f8e003f */
[----:B------:R-:W-:Y:S02]  /*1120*/  @!UP2 UIMAD UR10, UR58, UR6, URZ ;  /* 0x000000063a0aa2a4 */ /* 0x000fe4000f8e023f */
[----:B------:R-:W-:Y:S02]  /*1130*/  @!UP2 UIMAD.WIDE.U32 UR38, UR45, UR6, URZ ;  /* 0x000000062d26a2a5 */ /* 0x000fe4000f8e003f */
[----:B------:R-:W-:Y:S01]  /*1140*/  UIADD3 UR6, UR12, 0x40, UR42 ;  /* 0x000000400c067890 */ /* 0x000fe2000fffe02a */
[----:B------:R-:W-:Y:S01]  /*1150*/  ULDC UR18, c[0x0][0x394] ;  /* 0x0000e50000127ab9 */ /* 0x000fe20000000800 */
[----:B-1----:R-:W-:Y:S01]  /*1160*/  IABS R8, R9 ;  /* 0x0000000900087213 */ /* 0x002fe20000000000 */
[----:B------:R-:W-:Y:S01]  /*1170*/  USEL UR34, UR20, URZ, UP0 ;  /* 0x0000003f14227287 */ /* 0x000fe20008000000 */
[----:B------:R-:W-:Y:S01]  /*1180*/  ISETP.NE.AND P3, PT, R9, RZ, PT ;  /* 0x000000ff0900720c */ /* 0x000fe20003f65270 */
[----:B------:R-:W-:Y:S01]  /*1190*/  UIADD3 UR18, UR6, UR18, -UR8 ;  /* 0x0000001206127290 */ /* 0x000fe2000fffe808 */
[----:B------:R-:W1:Y:S01]  /*11a0*/  I2F.RP R4, R8 ;  /* 0x0000000800047306 */ /* 0x000e620000209400 */
[----:B------:R-:W-:Y:S01]  /*11b0*/  ULDC.64 UR30, c[0x0][0x240] ;  /* 0x00009000001e7ab9 */ /* 0x000fe20000000a00 */
[----:B------:R-:W-:Y:S01]  /*11c0*/  ULDC UR59, c[0x0][0x2d4] ;  /* 0x0000b500003b7ab9 */ /* 0x000fe20000000800 */
[----:B------:R-:W-:Y:S01]  /*11d0*/  ULDC UR28, c[0x0][0x2dc] ;  /* 0x0000b700001c7ab9 */ /* 0x000fe20000000800 */
[----:B--2---:R-:W-:-:S02]  /*11e0*/  UIMAD.WIDE.U32 UR26, UR13, UR14, URZ ;  /* 0x0000000e0d1a72a5 */ /* 0x004fc4000f8e003f */
[----:B------:R-:W-:Y:S02]  /*11f0*/  USHF.R.S32.HI UR36, URZ, 0x1f, UR59 ;  /* 0x0000001f3f247899 */ /* 0x000fe4000801143b */
[----:B------:R-:W-:Y:S02]  /*1200*/  UIMAD UR50, UR13, UR15, UR27 ;  /* 0x0000000f0d3272a4 */ /* 0x000fe4000f8e021b */
[----:B------:R-:W-:Y:S01]  /*1210*/  UIADD3 UR13, UR12, 0x3f, URZ ;  /* 0x0000003f0c0d7890 */ /* 0x000fe2000fffe03f */
[----:B------:R-:W-:Y:S01]  /*1220*/  ULDC.U8 UR27, c[0x0][0x480] ;  /* 0x00012000001b7ab9 */ /* 0x000fe20000000000 */
[----:B------:R-:W-:Y:S01]  /*1230*/  UIMAD.WIDE.U32 UR14, UR9, UR30, URZ ;  /* 0x0000001e090e72a5 */ /* 0x000fe2000f8e003f */
[----:B-1----:R-:W1:Y:S01]  /*1240*/  MUFU.RCP R4, R4 ;  /* 0x0000000400047308 */ /* 0x002e620000001000 */
[----:B------:R-:W-:Y:S02]  /*1250*/  USHF.R.S32.HI UR20, URZ, 0x1f, UR13 ;  /* 0x0000001f3f147899 */ /* 0x000fe4000801140d */
[----:B------:R-:W-:-:S02]  /*1260*/  UISETP.NE.AND UP4, UPT, UR27, URZ, UPT ;  /* 0x0000003f1b00728c */ /* 0x000fc4000bf85270 */
[----:B------:R-:W-:Y:S02]  /*1270*/  ULEA.HI UR27, UR20, UR13, URZ, 0x6 ;  /* 0x0000000d141b7291 */ /* 0x000fe4000f8f303f */
[----:B------:R-:W-:Y:S02]  /*1280*/  UIADD3 UR13, UR18, 0x3f, URZ ;  /* 0x0000003f120d7890 */ /* 0x000fe4000fffe03f */
[----:B------:R-:W-:Y:S02]  /*1290*/  USEL UR57, UR16, UR14, !UP2 ;  /* 0x0000000e10397287 */ /* 0x000fe4000d000000 */
[----:B------:R-:W-:Y:S01]  /*12a0*/  USHF.R.S32.HI UR14, URZ, 0x1f, UR13 ;  /* 0x0000001f3f0e7899 */ /* 0x000fe2000801140d */
[----:B------:R-:W-:Y:S01]  /*12b0*/  ULDC UR61, c[0x0][0x270] ;  /* 0x00009c00003d7ab9 */ /* 0x000fe20000000800 */
[----:B------:R-:W-:Y:S02]  /*12c0*/  @UP2 UIMAD UR49, UR9, UR11, UR47 ;  /* 0x0000000b093122a4 */ /* 0x000fe4000f8e022f */
[----:B------:R-:W-:Y:S01]  /*12d0*/  @!UP2 UIMAD UR35, UR45, UR7, UR10 ;  /* 0x000000072d23a2a4 */ /* 0x000fe2000f8e020a */
[----:B-1----:R-:W-:Y:S01]  /*12e0*/  VIADD R4, R4, 0xffffffe ;  /* 0x0ffffffe04047836 */ /* 0x002fe20000000000 */
[----:B------:R-:W-:-:S02]  /*12f0*/  USHF.L.U64.HI UR19, UR45, 0x7, UR58 ;  /* 0x000000072d137899 */ /* 0x000fc4000801023a */
[----:B------:R-:W-:Y:S01]  /*1300*/  UIMAD UR23, UR9, UR31, URZ ;  /* 0x0000001f091772a4 */ /* 0x000fe2000f8e023f */
[----:B------:R-:W1:Y:S01]  /*1310*/  F2I.FTZ.U32.TRUNC.NTZ R5, R4 ;  /* 0x0000000400057305 */ /* 0x000e62000021f000 */
[----:B------:R-:W-:Y:S02]  /*1320*/  UIMAD.WIDE UR6, UR28, UR61, URZ ;  /* 0x0000003d1c0672a5 */ /* 0x000fe4000f8e023f */
[----:B------:R-:W-:Y:S02]  /*1330*/  UIMAD.WIDE.U32 UR10, UR45, UR59, URZ ;  /* 0x0000003b2d0a72a5 */ /* 0x000fe4000f8e003f */
[----:B------:R-:W-:Y:S02]  /*1340*/  ULEA.HI UR20, UR14, UR13, URZ, 0x6 ;  /* 0x0000000d0e147291 */ /* 0x000fe4000f8f303f */
[----:B------:R-:W-:Y:S02]  /*1350*/  UIMAD UR13, UR36, UR45, URZ ;  /* 0x0000002d240d72a4 */ /* 0x000fe4000f8e023f */
[----:B------:R-:W-:-:S02]  /*1360*/  UIADD3 UR51, UR17, UR24, URZ ;  /* 0x0000001811337290 */ /* 0x000fc4000fffe03f */
[----:B------:R-:W-:Y:S02]  /*1370*/  USEL UR32, UR19, URZ, UP0 ;  /* 0x0000003f13207287 */ /* 0x000fe40008000000 */
[----:B------:R-:W-:Y:S01]  /*1380*/  @UP2 UIADD3 UR51, UR15, UR23, URZ ;  /* 0x000000170f332290 */ /* 0x000fe2000fffe03f */
[----:B-1----:R-:W-:Y:S01]  /*1390*/  IMAD.MOV R4, RZ, RZ, -R5 ;  /* 0x000000ffff047224 */ /* 0x002fe200078e0a05 */
[----:B------:R-:W-:Y:S02]  /*13a0*/  UIMAD.WIDE.U32 UR14, UR6, UR10, URZ ;  /* 0x0000000a060e72a5 */ /* 0x000fe4000f8e003f */
[----:B------:R-:W-:Y:S01]  /*13b0*/  UIMAD UR19, UR7, UR10, URZ ;  /* 0x0000000a071372a4 */ /* 0x000fe2000f8e023f */
[----:B------:R-:W-:Y:S01]  /*13c0*/  IMAD R6, R4, R8, RZ ;  /* 0x0000000804067224 */ /* 0x000fe200078e02ff */
[----:B------:R-:W-:Y:S01]  /*13d0*/  UIMAD UR10, UR58, UR59, UR13 ;  /* 0x0000003b3a0a72a4 */ /* 0x000fe2000f8e020d */
[----:B------:R-:W-:Y:S01]  /*13e0*/  IMAD.MOV.U32 R4, RZ, RZ, RZ ;  /* 0x000000ffff047224 */ /* 0x000fe200078e00ff */
[----:B------:R-:W-:-:S02]  /*13f0*/  USHF.R.S32.HI UR18, URZ, 0x6, UR27 ;  /* 0x000000063f127899 */ /* 0x000fc4000801141b */
[----:B------:R-:W-:Y:S01]  /*1400*/  USHF.R.S32.HI UR13, URZ, 0x6, UR20 ;  /* 0x000000063f0d7899 */ /* 0x000fe20008011414 */
[----:B------:R-:W-:Y:S01]  /*1410*/  IMAD.HI.U32 R4, R5, R6, R4 ;  /* 0x0000000605047227 */ /* 0x000fe200078e0004 */
[----:B------:R-:W-:Y:S01]  /*1420*/  MOV R5, R7 ;  /* 0x0000000700057202 */ /* 0x000fe20000000f00 */
[----:B------:R-:W-:Y:S02]  /*1430*/  UIADD3 UR10, UR11, UR10, URZ ;  /* 0x0000000a0b0a7290 */ /* 0x000fe4000fffe03f */
[----:B------:R-:W-:Y:S02]  /*1440*/  UISETP.LT.AND UP0, UPT, UR18, UR13, UPT ;  /* 0x0000000d1200728c */ /* 0x000fe4000bf01270 */
[----:B------:R-:W-:Y:S01]  /*1450*/  IMAD.HI.U32 R4, R4, R5, RZ ;  /* 0x0000000504047227 */ /* 0x000fe200078e00ff */
[----:B------:R-:W-:Y:S02]  /*1460*/  UIMAD UR19, UR6, UR10, UR19 ;  /* 0x0000000a061372a4 */ /* 0x000fe4000f8e0213 */
[----:B------:R-:W-:Y:S01]  /*1470*/  USEL UR36, UR18, UR13, UP0 ;  /* 0x0000000d12247287 */ /* 0x000fe20008000000 */
[----:B------:R-:W-:Y:S01]  /*1480*/  IMAD.MOV R6, RZ, RZ, -R4 ;  /* 0x000000ffff067224 */ /* 0x000fe200078e0a04 */
[----:B------:R-:W-:-:S02]  /*1490*/  UIMAD.WIDE.U32 UR10, UR6, UR9, URZ ;  /* 0x00000009060a72a5 */ /* 0x000fc4000f8e003f */
[----:B------:R-:W-:Y:S01]  /*14a0*/  UIMAD UR13, UR7, UR9, URZ ;  /* 0x00000009070d72a4 */ /* 0x000fe2000f8e023f */
[C---:B------:R-:W-:Y:S01]  /*14b0*/  IMAD R5, R8.reuse, R6, R5 ;  /* 0x0000000608057224 */ /* 0x040fe200078e0205 */
[----:B------:R-:W-:Y:S02]  /*14c0*/  UIADD3 UR43, UR15, UR19, URZ ;  /* 0x000000130f2b7290 */ /* 0x000fe4000fffe03f */
[----:B------:R-:W-:Y:S02]  /*14d0*/  UISETP.NE.AND UP1, UPT, UR44, -0x1, UPT ;  /* 0xffffffff2c00788c */ /* 0x000fe4000bf25270 */
[----:B------:R-:W-:Y:S01]  /*14e0*/  ISETP.GT.U32.AND P1, PT, R8, R5, PT ;  /* 0x000000050800720c */ /* 0x000fe20003f24070 */
[----:B------:R-:W-:Y:S01]  /*14f0*/  @UP2 UIADD3 UR43, UR11, UR13, URZ ;  /* 0x0000000d0b2b2290 */ /* 0x000fe2000fffe03f */
[----:B------:R-:W-:Y:S01]  /*1500*/  ULDC.U8 UR25, c[0x0][0x3d8] ;  /* 0x0000f60000197ab9 */ /* 0x000fe20000000000 */
[----:B------:R-:W-:Y:S02]  /*1510*/  ULEA UR13, UR36, 0xffffffc0, 0x6 ;  /* 0xffffffc0240d7891 */ /* 0x000fe4000f8e303f */
[----:B------:R-:W-:-:S02]  /*1520*/  UISETP.NE.AND UP3, UPT, UR25, URZ, UPT ;  /* 0x0000003f1900728c */ /* 0x000fc4000bf65270 */
[----:B------:R-:W-:Y:S02]  /*1530*/  USEL UR55, UR14, UR10, !UP2 ;  /* 0x0000000a0e377287 */ /* 0x000fe4000d000000 */
[----:B------:R-:W-:Y:S02]  /*1540*/  USHF.R.S32.HI UR20, URZ, 0x1f, UR13 ;  /* 0x0000001f3f147899 */ /* 0x000fe4000801140d */
[----:B------:R-:W-:Y:S02]  /*1550*/  UIADD3 UR14, UP0, UR13, UR34, URZ ;  /* 0x000000220d0e7290 */ /* 0x000fe4000ff1e03f */
[----:B------:R-:W-:Y:S01]  /*1560*/  @!P1 IMAD.IADD R5, R5, 0x1, -R8 ;  /* 0x0000000105059824 */ /* 0x000fe200078e0a08 */
[----:B------:R-:W-:Y:S01]  /*1570*/  @!P1 IADD3 R4, R4, 0x1, RZ ;  /* 0x0000000104049810 */ /* 0x000fe20007ffe0ff */
[----:B------:R-:W-:Y:S01]  /*1580*/  @UP1 UIADD3 UR21, UR41, UR44, URZ ;  /* 0x0000002c29151290 */ /* 0x000fe2000fffe03f */
[----:B------:R-:W-:Y:S01]  /*1590*/  PLOP3.LUT P1, PT, PT, PT, UP1, 0x80, 0x0 ;  /* 0x000000000000781c */ /* 0x000fe20003f2f018 */
[----:B------:R-:W-:Y:S01]  /*15a0*/  UIADD3.X UR15, UR20, UR32, URZ, UP0, !UPT ;  /* 0x00000020140f7290 */ /* 0x000fe200087fe43f */
[----:B------:R-:W-:Y:S01]  /*15b0*/  ISETP.GE.U32.AND P0, PT, R5, R8, PT ;  /* 0x000000080500720c */ /* 0x000fe20003f06070 */
[----:B------:R-:W-:Y:S01]  /*15c0*/  UIMAD UR7, UR7, UR14, URZ ;  /* 0x0000000e070772a4 */ /* 0x000fe2000f8e023f */
[----:B------:R-:W-:Y:S01]  /*15d0*/  LOP3.LUT R5, R9, UR56, RZ, 0x3c, !PT ;  /* 0x0000003809057c12 */ /* 0x000fe2000f8e3cff */
[----:B------:R-:W-:-:S02]  /*15e0*/  @UP1 UIADD3 UR22, UR41, UR44, URZ ;  /* 0x0000002c29161290 */ /* 0x000fc4000fffe03f */
[----:B------:R-:W-:Y:S01]  /*15f0*/  UIMAD UR48, UR56, UR28, URZ ;  /* 0x0000001c383072a4 */ /* 0x000fe2000f8e023f */
[----:B------:R-:W-:Y:S01]  /*1600*/  ISETP.GE.AND P2, PT, R5, RZ, PT ;  /* 0x000000ff0500720c */ /* 0x000fe20003f46270 */
[----:B------:R-:W-:Y:S01]  /*1610*/  ULDC UR34, c[0x0][0x2c4] ;  /* 0x0000b10000227ab9 */ /* 0x000fe20000000800 */
[----:B------:R-:W-:Y:S01]  /*1620*/  @UP1 ULDC.64 UR28, c[0x0][0x248] ;  /* 0x00009200001c1ab9 */ /* 0x000fe20000000a00 */
[----:B------:R-:W-:Y:S01]  /*1630*/  UIMAD UR18, UR6, UR15, UR7 ;  /* 0x0000000f061272a4 */ /* 0x000fe2000f8e0207 */
[----:B------:R-:W-:Y:S01]  /*1640*/  @UP1 ULDC.64 UR24, c[0x0][0x250] ;  /* 0x0000940000181ab9 */ /* 0x000fe20000000a00 */
[----:B------:R-:W-:Y:S02]  /*1650*/  @UP3 UIMAD UR15, UR45, UR34, URZ ;  /* 0x000000222d0f32a4 */ /* 0x000fe4000f8e023f */
[----:B------:R-:W-:Y:S01]  /*1660*/  @P0 VIADD R4, R4, 0x1 ;  /* 0x0000000104040836 */ /* 0x000fe20000000000 */
[----:B------:R-:W-:Y:S01]  /*1670*/  @UP1 UIMAD.WIDE.U32 UR16, UR21, UR28, URZ ;  /* 0x0000001c151012a5 */ /* 0x000fe2000f8e003f */
[----:B------:R-:W-:Y:S01]  /*1680*/  PLOP3.LUT P0, PT, PT, PT, UP3, 0x80, 0x0 ;  /* 0x000000000000781c */ /* 0x000fe20003f0f038 */
[----:B------:R-:W-:Y:S01]  /*1690*/  @UP1 UIMAD UR21, UR21, UR29, URZ ;  /* 0x0000001d151512a4 */ /* 0x000fe2000f8e023f */
[----:B------:R-:W-:Y:S01]  /*16a0*/  IMAD.MOV.U32 R18, RZ, RZ, R4 ;  /* 0x000000ffff127224 */ /* 0x000fe200078e0004 */
[----:B------:R-:W-:-:S02]  /*16b0*/  @UP1 UIMAD.WIDE.U32 UR10, UR22, UR24, URZ ;  /* 0x00000018160a12a5 */ /* 0x000fc4000f8e003f */
[----:B------:R-:W-:Y:S02]  /*16c0*/  @UP1 UIMAD UR19, UR22, UR25, URZ ;  /* 0x00000019161312a4 */ /* 0x000fe4000f8e023f */
[----:B------:R-:W-:Y:S01]  /*16d0*/  UIMAD.WIDE.U32 UR22, UR6, UR14, URZ ;  /* 0x0000000e061672a5 */ /* 0x000fe2000f8e003f */
[----:B------:R-:W-:Y:S01]  /*16e0*/  @!P2 IADD3 R18, -R18, RZ, RZ ;  /* 0x000000ff1212a210 */ /* 0x000fe20007ffe1ff */
[----:B------:R-:W-:Y:S01]  /*16f0*/  @UP3 USEL UR14, UR15, UR9, !UP2 ;  /* 0x000000090f0e3287 */ /* 0x000fe2000d000000 */
[----:B------:R-:W-:Y:S01]  /*1700*/  @!P3 LOP3.LUT R18, RZ, R9, RZ, 0x33, !PT ;  /* 0x00000009ff12b212 */ /* 0x000fe200078e33ff */
[----:B------:R-:W-:Y:S01]  /*1710*/  @!UP3 UIMAD UR7, UR45, UR61, UR56 ;  /* 0x0000003d2d07b2a4 */ /* 0x000fe2000f8e0238 */
[----:B------:R-:W-:Y:S01]  /*1720*/  @UP3 ULDC UR6, c[0x0][0x2e4] ;  /* 0x0000b90000063ab9 */ /* 0x000fe20000000800 */
[----:B------:R-:W-:Y:S02]  /*1730*/  @!UP2 UIADD3 UR49, UR39, UR35, URZ ;  /* 0x000000232731a290 */ /* 0x000fe4000fffe03f */
[----:B------:R-:W-:-:S02]  /*1740*/  @UP3 UIMAD UR15, UR56, UR6, UR14 ;  /* 0x00000006380f32a4 */ /* 0x000fc4000f8e020e */
[----:B------:R-:W-:Y:S02]  /*1750*/  USEL UR52, UR50, URZ, UP4 ;  /* 0x0000003f32347287 */ /* 0x000fe4000a000000 */
[----:B------:R-:W-:Y:S02]  /*1760*/  @UP1 UIADD3 UR32, UR17, UR21, URZ ;  /* 0x0000001511201290 */ /* 0x000fe4000fffe03f */
[----:B------:R-:W-:Y:S02]  /*1770*/  USHF.R.S32.HI UR33, URZ, 0x1f, UR42 ;  /* 0x0000001f3f217899 */ /* 0x000fe4000801142a */
[----:B------:R-:W-:Y:S02]  /*1780*/  USEL UR54, UR26, URZ, UP4 ;  /* 0x0000003f1a367287 */ /* 0x000fe4000a000000 */
[----:B------:R-:W-:Y:S02]  /*1790*/  USHF.R.S32.HI UR53, URZ, 0x1f, UR48 ;  /* 0x0000001f3f357899 */ /* 0x000fe40008011430 */
[----:B------:R-:W-:-:S02]  /*17a0*/  @UP1 UIADD3 UR37, UR11, UR19, URZ ;  /* 0x000000130b251290 */ /* 0x000fc4000fffe03f */
[----:B------:R-:W-:Y:S02]  /*17b0*/  @!UP3 UIMAD UR15, UR7, UR34, URZ ;  /* 0x00000022070fb2a4 */ /* 0x000fe4000f8e023f */
[----:B------:R-:W-:Y:S01]  /*17c0*/  UIADD3 UR50, UR23, UR18, URZ ;  /* 0x0000001217327290 */ /* 0x000fe2000fffe03f */
[----:B------:R-:W-:Y:S01]  /*17d0*/  @UP1 UMOV UR21, UR16 ;  /* 0x0000001000151c82 */ /* 0x000fe20008000000 */
[----:B------:R-:W-:Y:S01]  /*17e0*/  @UP1 UMOV UR35, UR10 ;  /* 0x0000000a00231c82 */ /* 0x000fe20008000000 */
[----:B------:R-:W-:Y:S09]  /*17f0*/  @P1 BRA `(.L_x_608) ;  /* 0x0000000000301947 */ /* 0x000ff20003800000 */
        /* <DEDUP_REMOVED lines=12> */
.L_x_608:
        /* <DEDUP_REMOVED lines=13> */
.L_x_609:
        /* <DEDUP_REMOVED lines=11> */
.L_x_610:
[----:B------:R-:W-:-:S04]  /*1a40*/  UIMAD UR6, UR45, UR61, UR56 ;  /* 0x0000003d2d0672a4 */ /* 0x000fc8000f8e0238 */
[----:B------:R-:W-:-:S12]  /*1a50*/  UIMAD UR6, UR6, UR59, URZ ;  /* 0x0000003b060672a4 */ /* 0x000fd8000f8e023f */
.L_x_611:
[----:B------:R-:W2:Y:S01]  /*1a60*/  LDL.64 R4, [R1+0x48] ;  /* 0x0000480001047983 */ /* 0x000ea20000100a00 */
[----:B------:R-:W2:Y:S03]  /*1a70*/  LDC.64 R20, c[0x0][0x420] ;  /* 0x00010800ff147b82 */ /* 0x000ea60000000a00 */
[----:B------:R1:W3:Y:S01]  /*1a80*/  LDL.64 R32, [R1+0x48] ;  /* 0x0000480001207983 */ /* 0x0002e20000100a00 */
[----:B------:R-:W-:Y:S01]  /*1a90*/  USHF.R.S32.HI UR16, URZ, 0x1f, UR56 ;  /* 0x0000001f3f107899 */ /* 0x000fe20008011438 */
[----:B------:R-:W-:Y:S01]  /*1aa0*/  BSSY B1, `(.L_x_607) ;  /* 0x0000857000017945 */ /* 0x000fe20003800000 */
[----:B------:R-:W-:Y:S01]  /*1ab0*/  UIADD3 UR34, UR13, UR6, URZ ;  /* 0x000000060d227290 */ /* 0x000fe2000fffe03f */
[----:B------:R-:W4:Y:S01]  /*1ac0*/  S2R R29, SR_TID.X ;  /* 0x00000000001d7919 */ /* 0x000f220000002100 */
[----:B------:R-:W-:Y:S01]  /*1ad0*/  ULDC UR11, c[0x0][0x2dc] ;  /* 0x0000b700000b7ab9 */ /* 0x000fe20000000800 */
[----:B------:R-:W-:Y:S01]  /*1ae0*/  ULDC.64 UR6, c[0x0][0x428] ;  /* 0x00010a0000067ab9 */ /* 0x000fe20000000a00 */
[----:B------:R-:W-:Y:S01]  /*1af0*/  UIMAD UR14, UR11, UR61, URZ ;  /* 0x0000003d0b0e72a4 */ /* 0x000fe2000f8e023f */
[----:B------:R-:W-:Y:S01]  /*1b00*/  IMAD.U32 R8, RZ, RZ, UR6 ;  /* 0x00000006ff087e24 */ /* 0x000fe2000f8e00ff */
[----:B------:R-:W-:-:S02]  /*1b10*/  UIMAD UR9, UR16, UR6, URZ ;  /* 0x00000006100972a4 */ /* 0x000fc4000f8e023f */
[----:B------:R-:W-:Y:S01]  /*1b20*/  UIADD3 UR6, -UR8, UR12, UR42 ;  /* 0x0000000c08067290 */ /* 0x000fe2000fffe12a */
[----:B------:R-:W-:Y:S01]  /*1b30*/  ULDC UR46, c[0x0][0x398] ;  /* 0x0000e600002e7ab9 */ /* 0x000fe20000000800 */
[----:B------:R-:W-:Y:S02]  /*1b40*/  UIMAD UR26, UR56, UR7, UR9 ;  /* 0x00000007381a72a4 */ /* 0x000fe4000f8e0209 */
[----:B------:R-:W-:Y:S02]  /*1b50*/  USHF.L.U32 UR7, UR14, 0x6, URZ ;  /* 0x000000060e077899 */ /* 0x000fe4000800063f */
[----:B------:R-:W-:Y:S02]  /*1b60*/  UIADD3 UR6, UR6, -UR46, URZ ;  /* 0x8000002e06067290 */ /* 0x000fe4000fffe03f */
[----:B------:R-:W-:Y:S02]  /*1b70*/  UIADD3 UR27, UR13, UR15, URZ ;  /* 0x0000000f0d1b7290 */ /* 0x000fe4000fffe03f */
[----:B------:R-:W-:-:S02]  /*1b80*/  UIADD3 UR15, UP2, UP0, UR22, UR7, UR48 ;  /* 0x00000007160f7290 */ /* 0x000fc4000f85e030 */
[----:B------:R-:W-:Y:S01]  /*1b90*/  USHF.R.S32.HI UR7, URZ, 0x1f, UR7 ;  /* 0x0000001f3f077899 */ /* 0x000fe20008011407 */
[----:B------:R-:W-:Y:S01]  /*1ba0*/  ULDC.64 UR18, c[0x0][0x3e0] ;  /* 0x0000f80000127ab9 */ /* 0x000fe20000000a00 */
[----:B------:R-:W-:Y:S01]  /*1bb0*/  ULDC.64 UR22, c[0x0][0x210] ;  /* 0x0000840000167ab9 */ /* 0x000fe20000000a00 */
[----:B------:R-:W-:Y:S01]  /*1bc0*/  ULDC.64 UR38, c[0x0][0x2b0] ;  /* 0x0000ac0000267ab9 */ /* 0x000fe20000000a00 */
[----:B------:R-:W-:Y:S01]  /*1bd0*/  UIADD3 UR9, UR36, -0x1, URZ ;  /* 0xffffffff24097890 */ /* 0x000fe2000fffe03f */
[----:B----4-:R-:W-:-:S04]  /*1be0*/  SHF.R.S32.HI R9, RZ, 0x1f, R29 ;  /* 0x0000001fff097819 */ /* 0x010fc8000001141d */
[CC--:B------:R-:W-:Y:S02]  /*1bf0*/  LEA.HI R26, R9.reuse, R29.reuse, RZ, 0x3 ;  /* 0x0000001d091a7211 */ /* 0x0c0fe400078f18ff */
[----:B------:R-:W-:Y:S01]  /*1c00*/  LEA.HI R9, R9, R29, RZ, 0x5 ;  /* 0x0000001d09097211 */ /* 0x000fe200078f28ff */
[----:B--2---:R-:W-:Y:S02]  /*1c10*/  IMAD R5, R20, UR20, RZ ;  /* 0x0000001414057c24 */ /* 0x004fe4000f8e02ff */
[----:B---3--:R-:W-:Y:S01]  /*1c20*/  IMAD.MOV.U32 R32, RZ, RZ, R4 ;  /* 0x000000ffff207224 */ /* 0x008fe200078e0004 */
[----:B------:R-:W-:Y:S01]  /*1c30*/  SHF.R.S32.HI R4, RZ, 0x3, R26 ;  /* 0x00000003ff047819 */ /* 0x000fe2000001141a */
[----:B------:R-:W-:-:S03]  /*1c40*/  IMAD R5, R21, UR13, R5 ;  /* 0x0000000d15057c24 */ /* 0x000fc6000f8e0205 */
[----:B------:R-:W-:Y:S02]  /*1c50*/  SHF.R.S32.HI R33, RZ, 0x1f, R32 ;  /* 0x0000001fff217819 */ /* 0x000fe40000011420 */
[----:B------:R-:W-:Y:S01]  /*1c60*/  IADD3 R6, P0, R32, UR10, RZ ;  /* 0x0000000a20067c10 */ /* 0x000fe2000ff1e0ff */
[----:B------:R-:W-:Y:S01]  /*1c70*/  ULDC.64 UR10, c[0x0][0x258] ;  /* 0x00009600000a7ab9 */ /* 0x000fe20000000a00 */
[----:B------:R-:W-:Y:S01]  /*1c80*/  SHF.R.S32.HI R28, RZ, 0x1f, R4 ;  /* 0x0000001fff1c7819 */ /* 0x000fe20000011404 */
[----:B------:R1:W-:Y:S01]  /*1c90*/  STL [R1+0x4c], R33 ;  /* 0x00004c2101007387 */ /* 0x0003e20000100800 */
[----:B------:R-:W-:Y:S01]  /*1ca0*/  IADD3.X R7, R33, UR49, RZ, P0, !PT ;  /* 0x0000003121077c10 */ /* 0x000fe200087fe4ff */
[----:B------:R-:W-:Y:S01]  /*1cb0*/  ULDC.64 UR48, c[0x0][0x478] ;  /* 0x00011e0000307ab9 */ /* 0x000fe20000000a00 */
[----:B------:R-:W-:Y:S01]  /*1cc0*/  IADD3 R10, P0, R4, UR13, RZ ;  /* 0x0000000d040a7c10 */ /* 0x000fe2000ff1e0ff */
[----:B------:R-:W-:Y:S01]  /*1cd0*/  IMAD.WIDE.U32 R6, R20, UR13, R6 ;  /* 0x0000000d14067c25 */ /* 0x000fe2000f8e0006 */
[----:B------:R-:W-:-:S03]  /*1ce0*/  UIMAD UR13, UR16, UR10, URZ ;  /* 0x0000000a100d72a4 */ /* 0x000fc6000f8e023f */
[----:B------:R-:W-:Y:S01]  /*1cf0*/  IMAD.IADD R7, R7, 0x1, R5 ;  /* 0x0000000107077824 */ /* 0x000fe200078e0205 */
[----:B------:R-:W-:Y:S01]  /*1d00*/  IADD3.X R5, R28, UR20, RZ, P0, !PT ;  /* 0x000000141c057c10 */ /* 0x000fe200087fe4ff */
[----:B------:R-:W-:Y:S01]  /*1d10*/  USHF.R.S32.HI UR20, URZ, 0x1f, UR6 ;  /* 0x0000001f3f147899 */ /* 0x000fe20008011406 */
[----:B------:R-:W-:Y:S01]  /*1d20*/  IMAD.WIDE.U32 R6, R8, UR56, R6 ;  /* 0x0000003808067c25 */ /* 0x000fe2000f8e0006 */
[----:B------:R-:W-:Y:S02]  /*1d30*/  SHF.R.S32.HI R8, RZ, 0x5, R9 ;  /* 0x00000005ff087819 */ /* 0x000fe40000011409 */
[----:B------:R-:W-:Y:S01]  /*1d40*/  ULEA.HI UR20, UR20, UR6, URZ, 0x6 ;  /* 0x0000000614147291 */ /* 0x000fe2000f8f303f */
[----:B------:R-:W-:Y:S01]  /*1d50*/  IMAD R5, R5, UR30, RZ ;  /* 0x0000001e05057c24 */ /* 0x000fe2000f8e02ff */
[----:B------:R-:W-:Y:S02]  /*1d60*/  UIADD3.X UR6, UR50, UR7, UR53, UP2, UP0 ;  /* 0x0000000732067290 */ /* 0x000fe400097e0435 */
[----:B------:R-:W-:Y:S01]  /*1d70*/  UIADD3 UR7, UP2, UP0, UR54, UR15, UR55 ;  /* 0x0000000f36077290 */ /* 0x000fe2000f85e037 */
[C---:B------:R-:W-:Y:S01]  /*1d80*/  IMAD R12, R10.reuse, UR31, R5 ;  /* 0x0000001f0a0c7c24 */ /* 0x040fe2000f8e0205 */
[----:B------:R-:W-:Y:S01]  /*1d90*/  LOP3.LUT R5, R9, 0xffffffe0, RZ, 0xc0, !PT ;  /* 0xffffffe009057812 */ /* 0x000fe200078ec0ff */
[----:B------:R-:W-:Y:S01]  /*1da0*/  IMAD.WIDE.U32 R10, R10, UR30, R32 ;  /* 0x0000001e0a0a7c25 */ /* 0x000fe2000f8e0020 */
[----:B------:R-:W-:-:S02]  /*1db0*/  UIADD3.X UR6, UR52, UR6, UR43, UP2, UP0 ;  /* 0x0000000634067290 */ /* 0x000fc400097e042b */
[----:B------:R-:W-:Y:S01]  /*1dc0*/  UIMAD UR13, UR56, UR11, UR13 ;  /* 0x0000000b380d72a4 */ /* 0x000fe2000f8e020d */
[----:B------:R-:W-:Y:S01]  /*1dd0*/  IMAD.IADD R24, R29, 0x1, -R5 ;  /* 0x000000011d187824 */ /* 0x000fe200078e0a05 */
[----:B------:R-:W-:Y:S01]  /*1de0*/  IADD3 R10, P0, R10, UR57, RZ ;  /* 0x000000390a0a7c10 */ /* 0x000fe2000ff1e0ff */
[----:B------:R-:W-:Y:S01]  /*1df0*/  VIADD R9, R7, UR26 ;  /* 0x0000001a07097c36 */ /* 0x000fe20008000000 */
[----:B------:R-:W-:Y:S01]  /*1e00*/  ULDC.64 UR16, c[0x0][0x400] ;  /* 0x0001000000107ab9 */ /* 0x000fe20000000a00 */
[----:B------:R-:W-:Y:S01]  /*1e10*/  IMAD R5, R8, UR14, R24 ;  /* 0x0000000e08057c24 */ /* 0x000fe2000f8e0218 */
[----:B------:R-:W-:Y:S01]  /*1e20*/  IADD3.X R11, R11, UR51, R12, P0, !PT ;  /* 0x000000330b0b7c10 */ /* 0x000fe200087fe40c */
[----:B------:R-:W-:Y:S01]  /*1e30*/  IMAD.MOV.U32 R8, RZ, RZ, R6 ;  /* 0x000000ffff087224 */ /* 0x000fe200078e0006 */
[----:B------:R-:W-:Y:S01]  /*1e40*/  USHF.R.S32.HI UR20, URZ, 0x6, UR20 ;  /* 0x000000063f147899 */ /* 0x000fe20008011414 */
[-C--:B------:R-:W-:Y:S01]  /*1e50*/  IMAD R7, R28, R20.reuse, RZ ;  /* 0x000000141c077224 */ /* 0x080fe200078e02ff */
[C---:B------:R-:W-:Y:S01]  /*1e60*/  IADD3 R6, P0, R5.reuse, UR7, RZ ;  /* 0x0000000705067c10 */ /* 0x040fe2000ff1e0ff */
[----:B------:R-:W-:Y:S01]  /*1e70*/  IMAD.U32 R12, RZ, RZ, UR10 ;  /* 0x0000000aff0c7e24 */ /* 0x000fe2000f8e00ff */
[----:B------:R-:W-:Y:S01]  /*1e80*/  UISETP.LT.AND UP0, UPT, URZ, UR20, UPT ;  /* 0x000000143f00728c */ /* 0x000fe2000bf01270 */
[C---:B------:R-:W-:Y:S01]  /*1e90*/  IMAD R7, R4.reuse, R21, R7 ;  /* 0x0000001504077224 */ /* 0x040fe200078e0207 */
[----:B------:R-:W-:Y:S01]  /*1ea0*/  LEA.HI.X.SX32 R5, R5, UR6, 0x1, P0 ;  /* 0x0000000605057c11 */ /* 0x000fe200080f0eff */
[----:B------:R-:W-:Y:S01]  /*1eb0*/  IMAD.WIDE.U32 R8, R4, R20, R8 ;  /* 0x0000001404087225 */ /* 0x000fe200078e0008 */
[----:B------:R-:W-:Y:S01]  /*1ec0*/  LEA R14, P0, R6, UR16, 0x2 ;  /* 0x00000010060e7c11 */ /* 0x000fe2000f8010ff */
[----:B------:R-:W-:-:S02]  /*1ed0*/  USEL UR20, URZ, UR20, !UP0 ;  /* 0x000000143f147287 */ /* 0x000fc4000c000000 */
[----:B------:R-:W-:Y:S01]  /*1ee0*/  IMAD.WIDE.U32 R10, R12, UR56, R10 ;  /* 0x000000380c0a7c25 */ /* 0x000fe2000f8e000a */
[----:B------:R-:W-:Y:S01]  /*1ef0*/  LEA R36, P2, R8, UR18, 0x1 ;  /* 0x0000001208247c11 */ /* 0x000fe2000f8408ff */
[----:B------:R-:W-:Y:S01]  /*1f00*/  UISETP.GT.AND UP0, UPT, UR36, UR20, UPT ;  /* 0x000000142400728c */ /* 0x000fe2000bf04270 */
[----:B------:R-:W-:Y:S01]  /*1f10*/  LEA.HI.X R15, R6, UR17, R5, 0x2, P0 ;  /* 0x00000011060f7c11 */ /* 0x000fe200080f1405 */
[----:B------:R-:W-:Y:S01]  /*1f20*/  IMAD.IADD R22, R9, 0x1, R7 ;  /* 0x0000000109167824 */ /* 0x000fe200078e0207 */
[----:B------:R-:W-:Y:S01]  /*1f30*/  LEA R34, P3, R10, UR22, 0x1 ;  /* 0x000000160a227c11 */ /* 0x000fe2000f8608ff */
[----:B------:R-:W-:Y:S01]  /*1f40*/  VIADD R23, R11, UR13 ;  /* 0x0000000d0b177c36 */ /* 0x000fe20008000000 */
[----:B------:R-:W-:Y:S01]  /*1f50*/  UIMAD.WIDE UR10, UR34, 0x4, UR48 ;  /* 0x00000004220a78a5 */ /* 0x000fe2000f8e0230 */
[----:B------:R1:W-:Y:S01]  /*1f60*/  STL.64 [R1+0x30], R14 ;  /* 0x0000300e01007387 */ /* 0x0003e20000100a00 */
[----:B------:R-:W-:Y:S01]  /*1f70*/  LEA.HI.X R37, R8, UR19, R22, 0x1, P2 ;  /* 0x0000001308257c11 */ /* 0x000fe200090f0c16 */
[----:B------:R-:W-:Y:S01]  /*1f80*/  UIMAD.WIDE UR6, UR27, 0x4, UR38 ;  /* 0x000000041b0678a5 */ /* 0x000fe2000f8e0226 */
[----:B------:R-:W-:-:S02]  /*1f90*/  LEA.HI.X R35, R10, UR23, R23, 0x1, P3 ;  /* 0x000000170a237c11 */ /* 0x000fc400098f0c17 */
[----:B------:R-:W-:Y:S01]  /*1fa0*/  PLOP3.LUT P0, PT, PT, PT, UP0, 0x80, 0x0 ;  /* 0x000000000000781c */ /* 0x000fe20003f0f008 */
[----:B------:R1:W-:Y:S01]  /*1fb0*/  STL.64 [R1+0x38], R36 ;  /* 0x0000382401007387 */ /* 0x0003e20000100a00 */
[----:B------:R-:W-:Y:S01]  /*1fc0*/  UMOV UR16, UR10 ;  /* 0x0000000a00107c82 */ /* 0x000fe20008000000 */
[----:B------:R-:W-:Y:S02]  /*1fd0*/  UMOV UR15, UR11 ;  /* 0x0000000b000f7c82 */ /* 0x000fe40008000000 */
[----:B------:R1:W-:Y:S08]  /*1fe0*/  STL.64 [R1+0x40], R34 ;  /* 0x0000402201007387 */ /* 0x0003f00000100a00 */
        /* <DEDUP_REMOVED lines=20> */
.L_x_613:
        /* <DEDUP_REMOVED lines=19> */
.L_x_614:
[----:B-1----:R1:W5:Y:S04]  /*2260*/  LDL R14, [R1+0x6c] ;  /* 0x00006c00010e7983 */ /* 0x0023680000100800 */
        /* <DEDUP_REMOVED lines=37> */
.L_x_616:
[----:B------:R-:W-:Y:S05]  /*24c0*/  BSYNC B0 ;  /* 0x0000000000007941 */ /* 0x000fea0003800000 */
.L_x_615:
        /* <DEDUP_REMOVED lines=19> */
.L_x_618:
[----:B------:R-:W-:Y:S05]  /*2600*/  BSYNC B0 ;  /* 0x0000000000007941 */ /* 0x000fea0003800000 */
.L_x_617:
[----:B------:R-:W-:Y:S01]  /*2610*/  UIMAD UR8, UR33, UR6, URZ ;  /* 0x00000006210872a4 */ /* 0x000fe2000f8e023f */
[----:B-12---:R-:W-:Y:S01]  /*2620*/  IMAD.U32 R6, RZ, RZ, UR6 ;  /* 0x00000006ff067e24 */ /* 0x006fe2000f8e00ff */
[----:B------:R-:W-:Y:S01]  /*2630*/  USHF.R.S32.HI UR10, URZ, 0x1f, UR56 ;  /* 0x0000001f3f0a7899 */ /* 0x000fe20008011438 */
[----:B------:R-:W-:Y:S01]  /*2640*/  BSSY B0, `(.L_x_619) ;  /* 0x000001d000007945 */ /* 0x000fe20003800000 */
        /* <DEDUP_REMOVED lines=28> */
.L_x_620:
[----:B------:R-:W-:Y:S05]  /*2810*/  BSYNC B0 ;  /* 0x0000000000007941 */ /* 0x000fea0003800000 */
.L_x_619:
        /* <DEDUP_REMOVED lines=21> */
.L_x_612:
        /* <DEDUP_REMOVED lines=26> */
[----:B-1----:R-:W3:Y:S01]  /*2b10*/  LDL R14, [R1+0x6c] ;  /* 0x00006c00010e7983 */ /* 0x002ee20000100800 */
[----:B------:R-:W-:-:S03]  /*2b20*/  ULDC UR13, c[0x0][0x2d0] ;  /* 0x0000b400000d7ab9 */ /* 0x000fc60000000800 */
[----:B------:R-:W4:Y:S01]  /*2b30*/  LDL R31, [R1+0x70] ;  /* 0x00007000011f7983 */ /* 0x000f220000100800 */
        /* <DEDUP_REMOVED lines=16> */
[----:B----4-:R-:W-:-:S11]  /*2c40*/  ISETP.GE.AND P2, PT, R31, UR13, PT ;  /* 0x0000000d1f007c0c */ /* 0x010fd6000bf46270 */
        /* <DEDUP_REMOVED lines=17> */
.L_x_623:
[----:B------:R-:W-:Y:S05]  /*2d60*/  BSYNC B0 ;  /* 0x0000000000007941 */ /* 0x000fea0003800000 */
.L_x_622:
        /* <DEDUP_REMOVED lines=8> */
[----:B------:R-:W-:Y:S01]  /*2df0*/  ISETP.GE.AND P5, PT, R32, UR11, PT ;  /* 0x0000000b20007c0c */ /* 0x000fe2000bfa6270 */
[----:B------:R-:W-:-:S12]  /*2e00*/  IMAD.MOV.U32 R7, RZ, RZ, R19 ;  /* 0x000000ffff077224 */ /* 0x000fd800078e0013 */
[----:B-1-3--:R-:W1:Y:S01]  /*2e10*/  @!P5 LDC.64 R14, c[0x0][0x220] ;  /* 0x00008800ff0edb82 */ /* 0x00ae620000000a00 */
[----:B------:R3:W-:Y:S01]  /*2e20*/  @P5 STS.128 [R30+0x13000], RZ ;  /* 0x013000ff1e005388 */ /* 0x0007e20000000c00 */
[----:B-----5:R-:W-:Y:S02]  /*2e30*/  ISETP.GE.AND P3, PT, R5, UR11, PT ;  /* 0x0000000b05007c0c */ /* 0x020fe4000bf66270 */
[----:B------:R-:W-:-:S05]  /*2e40*/  IADD3 R5, P1, R4, 0x20, RZ ;  /* 0x0000002004057810 */ /* 0x000fca0007f3e0ff */
[----:B------:R-:W-:Y:S01]  /*2e50*/  IMAD.X R6, RZ, RZ, R28, P1 ;  /* 0x000000ffff067224 */ /* 0x000fe200008e061c */
[----:B--2---:R-:W-:-:S03]  /*2e60*/  ISETP.GE.AND P1, PT, R31, UR11, PT ;  /* 0x0000000b1f007c0c */ /* 0x004fc6000bf26270 */
[----:B------:R-:W-:Y:S02]  /*2e70*/  IMAD R13, R6, UR24, RZ ;  /* 0x00000018060d7c24 */ /* 0x000fe4000f8e02ff */
[----:B------:R-:W2:Y:S01]  /*2e80*/  @!P3 LDC.64 R16, c[0x0][0x220] ;  /* 0x00008800ff10bb82 */ /* 0x000ea20000000a00 */
        /* <DEDUP_REMOVED lines=10> */
[----:B--2---:R-:W-:-:S03]  /*2f30*/  @!P3 LEA R12, P2, R6, R16, 0x1 ;  /* 0x00000010060cb211 */ /* 0x004fc600078408ff */
        /* <DEDUP_REMOVED lines=15> */
.L_x_625:
[----:B------:R-:W-:Y:S05]  /*3030*/  BSYNC B0 ;  /* 0x0000000000007941 */ /* 0x000fea0003800000 */
.L_x_624:
[----:B------:R-:W0:Y:S01]  /*3040*/  LDGDEPBAR ;  /* 0x00000000000079af */ /* 0x000e220000000000 */
[----:B------:R-:W-:Y:S01]  /*3050*/  BSSY B0, `(.L_x_626) ;  /* 0x000001d000007945 */ /* 0x000fe20003800000 */
[----:B------:R-:W-:Y:S02]  /*3060*/  ISETP.GE.AND P5, PT, R27, UR10, PT ;  /* 0x0000000a1b007c0c */ /* 0x000fe4000bfa6270 */
[----:B------:R2:W-:Y:S01]  /*3070*/  @P6 STS.128 [R30+0x6000], RZ ;  /* 0x006000ff1e006388 */ /* 0x0005e20000000c00 */
[----:B-1-3--:R-:W-:-:S03]  /*3080*/  MOV R13, UR28 ;  /* 0x0000001c000d7c02 */ /* 0x00afc60008000f00 */
[----:B------:R2:W-:Y:S04]  /*3090*/  @P6 STS.128 [R30+0x8000], RZ ;  /* 0x008000ff1e006388 */ /* 0x0005e80000000c00 */
[----:B------:R2:W-:Y:S01]  /*30a0*/  @P6 STS.128 [R30+0xa000], RZ ;  /* 0x00a000ff1e006388 */ /* 0x0005e20000000c00 */
[----:B------:R-:W-:Y:S05]  /*30b0*/  @P6 BRA `(.L_x_627) ;  /* 0x0000000000586947 */ /* 0x000fea0003800000 */
[----:B------:R-:W3:Y:S01]  /*30c0*/  LDL R6, [R1+0x6c] ;  /* 0x00006c0001067983 */ /* 0x000ee20000100800 */
        /* <DEDUP_REMOVED lines=8> */
[----:B---3--:R-:W-:Y:S02]  /*3150*/  ISETP.GE.AND P2, PT, R6, UR11, PT ;  /* 0x0000000b06007c0c */ /* 0x008fe4000bf46270 */
        /* <DEDUP_REMOVED lines=12> */
.L_x_627:
[----:B------:R-:W-:Y:S05]  /*3220*/  BSYNC B0 ;  /* 0x0000000000007941 */ /* 0x000fea0003800000 */
.L_x_626:
        /* <DEDUP_REMOVED lines=23> */
[----:B--2---:R-:W-:Y:S01]  /*33a0*/  ISETP.GE.AND P1, PT, R14, UR11, PT ;  /* 0x0000000b0e007c0c */ /* 0x004fe2000bf26270 */
        /* <DEDUP_REMOVED lines=13> */
.L_x_629:
[----:B------:R-:W-:Y:S05]  /*3480*/  BSYNC B0 ;  /* 0x0000000000007941 */ /* 0x000fea0003800000 */
.L_x_628:
        /* <DEDUP_REMOVED lines=27> */
.L_x_631:
[----:B------:R-:W-:Y:S05]  /*3640*/  BSYNC B0 ;  /* 0x0000000000007941 */ /* 0x000fea0003800000 */
.L_x_630:
        /* <DEDUP_REMOVED lines=40> */
.L_x_633:
[----:B------:R-:W-:Y:S05]  /*38d0*/  BSYNC B0 ;  /* 0x0000000000007941 */ /* 0x000fea0003800000 */
.L_x_632:
[----:B------:R-:W5:Y:S01]  /*38e0*/  LDL R15, [R1+0x50] ;  /* 0x00005000010f7983 */ /* 0x000f620000100800 */
[----:B------:R-:W-:Y:S01]  /*38f0*/  UIMAD UR11, UR33, UR28, URZ ;  /* 0x0000001c210b72a4 */ /* 0x000fe2000f8e023f */
[----:B-1----:R-:W-:Y:S01]  /*3900*/  IMAD.WIDE.U32 R6, R13, UR42, R32 ;  /* 0x0000002a0d067c25 */ /* 0x002fe2000f8e0020 */
[----:B------:R-:W-:Y:S01]  /*3910*/  ULDC.64 UR18, c[0x0][0x260] ;  /* 0x0000980000127ab9 */ /* 0x000fe20000000a00 */
[----:B------:R1:W-:Y:S01]  /*3920*/  @P0 STS.128 [R30+0xc000], RZ ;  /* 0x00c000ff1e000388 */ /* 0x0003e20000000c00 */
[----:B------:R-:W-:Y:S01]  /*3930*/  UIMAD UR11, UR42, UR29, UR11 ;  /* 0x0000001d2a0b72a4 */ /* 0x000fe2000f8e020b */
[----:B------:R-:W-:Y:S01]  /*3940*/  IMAD R14, R25, UR18, RZ ;  /* 0x00000012190e7c24 */ /* 0x000fe2000f8e02ff */
        /* <DEDUP_REMOVED lines=12> */
[----:B-1----:R-:W-:-:S12]  /*3a10*/  @P0 BRA `(.L_x_635) ;  /* 0x0000000000940947 */ /* 0x002fd80003800000 */
[----:B------:R-:W5:Y:S01]  /*3a20*/  LDL R10, [R1+0x6c] ;  /* 0x00006c00010a7983 */ /* 0x000f620000100800 */
[----:B------:R-:W-:-:S03]  /*3a30*/  ULDC UR10, c[0x0][0x2d0] ;  /* 0x0000b400000a7ab9 */ /* 0x000fc60000000800 */
[----:B------:R-:W2:Y:S01]  /*3a40*/  LDL R16, [R1+0x70] ;  /* 0x0000700001107983 */ /* 0x000ea20000100800 */
        /* <DEDUP_REMOVED lines=15> */
[----:B-----5:R-:W-:Y:S02]  /*3b40*/  ISETP.GE.AND P2, PT, R10, UR10, PT ;  /* 0x0000000a0a007c0c */ /* 0x020fe4000bf46270 */
[----:B--2---:R-:W-:-:S11]  /*3b50*/  ISETP.GE.AND P0, PT, R16, UR10, PT ;  /* 0x0000000a10007c0c */ /* 0x004fd6000bf06270 */
        /* <DEDUP_REMOVED lines=17> */
.L_x_635:
[----:B------:R-:W-:Y:S05]  /*3c70*/  BSYNC B0 ;  /* 0x0000000000007941 */ /* 0x000fea0003800000 */
.L_x_634:
        /* <DEDUP_REMOVED lines=11> */
[----:B-1----:R-:W-:Y:S02]  /*3d30*/  IMAD R10, R4, UR28, RZ ;  /* 0x0000001c040a7c24 */ /* 0x002fe4000f8e02ff */
        /* <DEDUP_REMOVED lines=32> */
.L_x_637:
[----:B------:R-:W-:Y:S05]  /*3f40*/  BSYNC B0 ;  /* 0x0000000000007941 */ /* 0x000fea0003800000 */
.L_x_636:
        /* <DEDUP_REMOVED lines=8> */
[----:B------:R-:W-:Y:S01]  /*3fd0*/  ULDC UR39, c[0x0][0x398] ;  /* 0x0000e60000277ab9 */ /* 0x000fe20000000800 */
[----:B------:R-:W-:Y:S01]  /*3fe0*/  ULDC UR43, c[0x0][0x2dc] ;  /* 0x0000b700002b7ab9 */ /* 0x000fe20000000800 */
[----:B------:R-:W-:Y:S01]  /*3ff0*/  IMAD.MOV.U32 R240, RZ, RZ, 0x20 ;  /* 0x00000020fff07424 */ /* 0x000fe200078e00ff */
[----:B------:R-:W2:Y:S01]  /*4000*/  @!P6 LDG.E R9, desc[UR4][R4.64] ;  /* 0x000000040409e981 */ /* 0x000ea2000c1e1900 */
[----:B------:R-:W-:Y:S01]  /*4010*/  UIADD3 UR21, UR42, UR12, URZ ;  /* 0x0000000c2a157290 */ /* 0x000fe2000fffe03f */
[----:B------:R-:W-:-:S02]  /*4020*/  CS2R R142, SRZ ;  /* 0x00000000008e7805 */ /* 0x000fc4000001ff00 */
[----:B------:R-:W-:Y:S01]  /*4030*/  CS2R R140, SRZ ;  /* 0x00000000008c7805 */ /* 0x000fe2000001ff00 */
[----:B------:R-:W5:Y:S01]  /*4040*/  @!P5 LDG.E R8, desc[UR4][R4.64+0x20] ;  /* 0x000020040408d981 */ /* 0x000f62000c1e1900 */
        /* <DEDUP_REMOVED lines=32> */
[----:B-1----:R-:W2:Y:S01]  /*4250*/  LDG.E.64 R4, desc[UR4][R6.64+0x8] ;  /* 0x0000080406047981 */ /* 0x002ea2000c1e1b00 */
[----:B------:R-:W-:Y:S01]  /*4260*/  USHF.L.U32 UR10, UR10, 0x5, URZ ;  /* 0x000000050a0a7899 */ /* 0x000fe2000800063f */
        /* <DEDUP_REMOVED lines=9> */
[----:B---3--:R-:W-:Y:S01]  /*4300*/  CS2R R36, SRZ ;  /* 0x0000000000247805 */ /* 0x008fe2000001ff00 */
[----:B------:R-:W3:Y:S01]  /*4310*/  LDSM.16.M88.4 R196, [R252+0x14000] ;  /* 0x01400000fcc4783b */ /* 0x000ee20000000200 */
[----:B----4-:R-:W-:Y:S02]  /*4320*/  CS2R R30, SRZ ;  /* 0x00000000001e7805 */ /* 0x010fe4000001ff00 */
[----:B------:R-:W-:Y:S02]  /*4330*/  CS2R R34, SRZ ;  /* 0x0000000000227805 */ /* 0x000fe4000001ff00 */
[----:B------:R-:W-:Y:S01]  /*4340*/  CS2R R32, SRZ ;  /* 0x0000000000207805 */ /* 0x000fe2000001ff00 */
[----:B------:R-:W4:Y:S01]  /*4350*/  LDSM.16.M88.4 R200, [R252+0x14800] ;  /* 0x01480000fcc8783b */ /* 0x000f220000000200 */
[----:B------:R-:W-:Y:S02]  /*4360*/  CS2R R22, SRZ ;  /* 0x0000000000167805 */ /* 0x000fe4000001ff00 */
[----:B------:R-:W-:Y:S01]  /*4370*/  CS2R R20, SRZ ;  /* 0x0000000000147805 */ /* 0x000fe2000001ff00 */
[----:B------:R-:W-:Y:S01]  /*4380*/  ULDC.U8 UR19, c[0x0][0x388] ;  /* 0x0000e20000137ab9 */ /* 0x000fe20000000000 */
[----:B------:R-:W1:Y:S01]  /*4390*/  LDSM.16.M88.4 R228, [R252+0x16000] ;  /* 0x01600000fce4783b */ /* 0x000e620000000200 */
[----:B------:R-:W-:Y:S01]  /*43a0*/  UIADD3 UR37, UR42, 0x40, URZ ;  /* 0x000000402a257890 */ /* 0x000fe2000fffe03f */
[----:B------:R-:W-:-:S02]  /*43b0*/  ULDC UR18, c[0x0][0x2ec] ;  /* 0x0000bb0000127ab9 */ /* 0x000fc40000000800 */
[----:B------:R-:W1:Y:S04]  /*43c0*/  LDSM.16.M88.4 R232, [R252+0x16800] ;  /* 0x01680000fce8783b */ /* 0x000e680000000200 */
[----:B------:R-:W3:Y:S01]  /*43d0*/  LDG.E.64 R6, desc[UR4][R6.64] ;  /* 0x0000000406067981 */ /* 0x000ee2000c1e1b00 */
[----:B------:R-:W-:-:S03]  /*43e0*/  USHF.R.S32.HI UR11, URZ, 0x1f, UR10 ;  /* 0x0000001f3f0b7899 */ /* 0x000fc6000801140a */
[----:B-----5:R5:W-:Y:S04]  /*43f0*/  STL [R1+0x68], R8 ;  /* 0x0000680801007387 */ /* 0x020be80000100800 */
[----:B--2---:R2:W-:Y:S01]  /*4400*/  STL [R1+0x64], R9 ;  /* 0x0000640901007387 */ /* 0x0045e20000100800 */
[----:B-----5:R-:W-:Y:S02]  /*4410*/  LOP3.LUT R8, R26, 0xfffffff8, RZ, 0xc0, !PT ;  /* 0xfffffff81a087812 */ /* 0x020fe400078ec0ff */
[----:B--2---:R-:W-:-:S03]  /*4420*/  SHF.R.S32.HI R9, RZ, 0x1f, R24 ;  /* 0x0000001fff097819 */ /* 0x004fc60000011418 */
[----:B------:R-:W-:-:S05]  /*4430*/  IMAD.IADD R8, R29, 0x1, -R8 ;  /* 0x000000011d087824 */ /* 0x000fca00078e0a08 */
[----:B------:R-:W-:Y:S02]  /*4440*/  LOP3.LUT P0, RZ, R8, 0x2, RZ, 0xc0, !PT ;  /* 0x0000000208ff7812 */ /* 0x000fe4000780c0ff */
[----:B------:R-:W-:Y:S02]  /*4450*/  IADD3 R10, P2, P1, R4, UR10, R24 ;  /* 0x0000000a040a7c10 */ /* 0x000fe4000f95e018 */
[----:B---3--:R-:W-:-:S03]  /*4460*/  R2UR UR22, R7 ;  /* 0x00000000071672ca */ /* 0x008fc600000e0000 */
[----:B------:R2:W-:Y:S01]  /*4470*/  STL [R1+0x7c], R10 ;  /* 0x00007c0a01007387 */ /* 0x0005e20000100800 */
[----:B------:R-:W-:Y:S02]  /*4480*/  SEL R240, R240, 0xffffffe0, !P0 ;  /* 0xffffffe0f0f07807 */ /* 0x000fe40004000000 */
[----:B------:R-:W-:Y:S01]  /*4490*/  IADD3.X R4, R5, UR11, R9, P2, P1 ;  /* 0x0000000b05047c10 */ /* 0x000fe200097e2409 */
[----:B------:R-:W3:Y:S04]  /*44a0*/  LDL R8, [R1] ;  /* 0x0000000001087983 */ /* 0x000ee80000100800 */
[----:B------:R-:W5:Y:S01]  /*44b0*/  LDL R7, [R1+0x4] ;  /* 0x0000040001077983 */ /* 0x000f620000100800 */
[----:B------:R-:W-:Y:S01]  /*44c0*/  IMAD.IADD R240, R240, 0x1, R252 ;  /* 0x00000001f0f07824 */ /* 0x000fe200078e02fc */
[----:B------:R-:W-:Y:S01]  /*44d0*/  R2UR UR23, R6 ;  /* 0x00000000061772ca */ /* 0x000fe200000e0000 */
[----:B------:R-:W-:Y:S01]  /*44e0*/  UIADD3 UR24, -UR8, 0x40, UR21 ;  /* 0x0000004008187890 */ /* 0x000fe2000fffe115 */
[----:B------:R2:W-:Y:S01]  /*44f0*/  STL [R1+0x80], R4 ;  /* 0x0000800401007387 */ /* 0x0005e20000100800 */
[----:B------:R-:W-:-:S02]  /*4500*/  CS2R R28, SRZ ;  /* 0x00000000001c7805 */ /* 0x000fc4000001ff00 */
[----:B------:R-:W-:Y:S02]  /*4510*/  CS2R R26, SRZ ;  /* 0x00000000001a7805 */ /* 0x000fe4000001ff00 */
[----:B------:R-:W-:Y:S01]  /*4520*/  CS2R R24, SRZ ;  /* 0x0000000000187805 */ /* 0x000fe2000001ff00 */
[----:B------:R2:W1:Y:S01]  /*4530*/  LDSM.16.M88.4 R172, [R240+0x12000] ;  /* 0x01200000f0ac783b */ /* 0x0004620000000200 */
[----:B------:R-:W-:Y:S02]  /*4540*/  UIADD3 UR24, UR24, -UR46, URZ ;  /* 0x8000002e18187290 */ /* 0x000fe4000fffe03f */
[----:B------:R-:W-:Y:S01]  /*4550*/  UIADD3 UR35, UR22, -0x4498517b, URZ ;  /* 0xbb67ae8516237890 */ /* 0x000fe2000fffe03f */
[----:B------:R2:W1:Y:S01]  /*4560*/  LDSM.16.M88.4 R176, [R240+0x12800] ;  /* 0x01280000f0b0783b */ /* 0x0004620000000200 */
[----:B------:R-:W-:Y:S02]  /*4570*/  UIADD3 UR33, UR22, 0x76cf5d0a, URZ ;  /* 0x76cf5d0a16217890 */ /* 0x000fe4000fffe03f */
[----:B------:R-:W-:Y:S01]  /*4580*/  UIADD3 UR36, UR23, -0x61c88647, URZ ;  /* 0x9e3779b917247890 */ /* 0x000fe2000fffe03f */
[----:B------:R2:W1:Y:S01]  /*4590*/  LDSM.16.M88.4 R204, [R240+0x14000] ;  /* 0x01400000f0cc783b */ /* 0x0004620000000200 */
[----:B------:R-:W-:-:S02]  /*45a0*/  UIADD3 UR34, UR23, 0x3c6ef372, URZ ;  /* 0x3c6ef37217227890 */ /* 0x000fc4000fffe03f */
[----:B------:R-:W-:Y:S01]  /*45b0*/  UIADD3 UR32, UR23, -0x255992d5, URZ ;  /* 0xdaa66d2b17207890 */ /* 0x000fe2000fffe03f */
[----:B------:R2:W1:Y:S01]  /*45c0*/  LDSM.16.M88.4 R208, [R240+0x14800] ;  /* 0x01480000f0d0783b */ /* 0x0004620000000200 */
[----:B------:R-:W-:Y:S02]  /*45d0*/  UIADD3 UR31, UR22, 0x32370b8f, URZ ;  /* 0x32370b8f161f7890 */ /* 0x000fe4000fffe03f */
[----:B------:R-:W-:Y:S01]  /*45e0*/  UIADD3 UR30, UR23, 0x78dde6e4, URZ ;  /* 0x78dde6e4171e7890 */ /* 0x000fe2000fffe03f */
[----:B------:R2:W1:Y:S01]  /*45f0*/  LDSM.16.M88.4 R236, [R240+0x16000] ;  /* 0x01600000f0ec783b */ /* 0x0004620000000200 */
[----:B------:R-:W-:Y:S02]  /*4600*/  UIADD3 UR29, UR22, -0x126145ec, URZ ;  /* 0xed9eba14161d7890 */ /* 0x000fe4000fffe03f */
[----:B------:R-:W-:Y:S01]  /*4610*/  UIADD3 UR28, UR23, 0x1715609d, URZ ;  /* 0x1715609d171c7890 */ /* 0x000fe2000fffe03f */
[----:B------:R-:W1:Y:S01]  /*4620*/  LDSM.16.M88.4 R240, [R240+0x16800] ;  /* 0x01680000f0f0783b */ /* 0x000e620000000200 */
[----:B------:R-:W-:-:S02]  /*4630*/  UIADD3 UR27, UR22, -0x56f99767, URZ ;  /* 0xa9066899161b7890 */ /* 0x000fc4000fffe03f */
[----:B------:R-:W-:Y:S02]  /*4640*/  UIADD3 UR26, UR23, -0x4ab325aa, URZ ;  /* 0xb54cda56171a7890 */ /* 0x000fe4000fffe03f */
[----:B------:R-:W-:Y:S01]  /*4650*/  UIADD3 UR25, UR22, 0x646e171e, URZ ;  /* 0x646e171e16197890 */ /* 0x000fe2000fffe03f */
[----:B------:R-:W-:Y:S01]  /*4660*/  UMOV UR13, UR60 ;  /* 0x0000003c000d7c82 */ /* 0x000fe20008000000 */
[----:B---3--:R2:W3:Y:S04]  /*4670*/  LDSM.16.M88.4 R148, [R8+0x12000] ;  /* 0x012000000894783b */ /* 0x0084e80000000200 */
[----:B------:R2:W1:Y:S04]  /*4680*/  LDSM.16.M88.4 R152, [R8+0x12800] ;  /* 0x012800000898783b */ /* 0x0004680000000200 */
[----:B-----5:R2:W1:Y:S04]  /*4690*/  LDSM.16.M88.4 R156, [R7+0x12000] ;  /* 0x01200000079c783b */ /* 0x0204680000000200 */
[----:B------:R2:W1:Y:S04]  /*46a0*/  LDSM.16.M88.4 R160, [R7+0x12800] ;  /* 0x0128000007a0783b */ /* 0x0004680000000200 */
[----:B------:R2:W1:Y:S04]  /*46b0*/  LDSM.16.M88.4 R180, [R8+0x14000] ;  /* 0x0140000008b4783b */ /* 0x0004680000000200 */
[----:B------:R2:W1:Y:S04]  /*46c0*/  LDSM.16.M88.4 R184, [R8+0x14800] ;  /* 0x0148000008b8783b */ /* 0x0004680000000200 */
[----:B------:R2:W1:Y:S04]  /*46d0*/  LDSM.16.M88.4 R188, [R7+0x14000] ;  /* 0x0140000007bc783b */ /* 0x0004680000000200 */
[----:B------:R2:W1:Y:S04]  /*46e0*/  LDSM.16.M88.4 R192, [R7+0x14800] ;  /* 0x0148000007c0783b */ /* 0x0004680000000200 */
[----:B------:R2:W1:Y:S04]  /*46f0*/  LDSM.16.M88.4 R212, [R8+0x16000] ;  /* 0x0160000008d4783b */ /* 0x0004680000000200 */
[----:B------:R2:W1:Y:S04]  /*4700*/  LDSM.16.M88.4 R216, [R8+0x16800] ;  /* 0x0168000008d8783b */ /* 0x0004680000000200 */
[----:B------:R2:W1:Y:S04]  /*4710*/  LDSM.16.M88.4 R220, [R7+0x16000] ;  /* 0x0160000007dc783b */ /* 0x0004680000000200 */
[----:B---34-:R2:W1:Y:S02]  /*4720*/  LDSM.16.M88.4 R224, [R7+0x16800] ;  /* 0x0168000007e0783b */ /* 0x0184640000000200 */
.L_x_642:
[----:B------:R-:W2:Y:S01]  /*4730*/  LDL R79, [R1] ;  /* 0x00000000014f7983 */ /* 0x000ea20000100800 */
[----:B------:R-:W-:Y:S01]  /*4740*/  USHF.L.U32 UR11, UR9, 0x6, URZ ;  /* 0x00000006090b7899 */ /* 0x000fe2000800063f */
[----:B------:R-:W-:Y:S02]  /*4750*/  UMOV UR10, UR60 ;  /* 0x0000003c000a7c82 */ /* 0x000fe40008000000 */
[----:B---3--:R-:W3:Y:S01]  /*4760*/  LDL R249, [R1+0x8] ;  /* 0x0000080001f97983 */ /* 0x008ee20000100800 */
[----:B------:R-:W-:Y:S03]  /*4770*/  UISETP.GE.AND UP0, UPT, UR11, UR24, UPT ;  /* 0x000000180b00728c */ /* 0x000fe6000bf06270 */
[----:B------:R-:W4:Y:S04]  /*4780*/  LDL R78, [R1+0x4] ;  /* 0x00000400014e7983 */ /* 0x000f280000100800 */
[----:B------:R-:W4:Y:S04]  /*4790*/  LDL R248, [R1+0xc] ;  /* 0x00000c0001f87983 */ /* 0x000f280000100800 */
[----:B------:R-:W4:Y:S04]  /*47a0*/  LDL R247, [R1+0x18] ;  /* 0x0000180001f77983 */ /* 0x000f280000100800 */
[----:B------:R-:W4:Y:S04]  /*47b0*/  LDL R77, [R1+0x10] ;  /* 0x00001000014d7983 */ /* 0x000f280000100800 */
[----:B------:R-:W4:Y:S04]  /*47c0*/  LDL R246, [R1+0x14] ;  /* 0x0000140001f67983 */ /* 0x000f280000100800 */
[----:B------:R-:W0:Y:S04]  /*47d0*/  LDGDEPBAR ;  /* 0x00000000000079af */ /* 0x000e280000000000 */
[----:B------:R-:W4:Y:S01]  /*47e0*/  LDL R76, [R1+0x50] ;  /* 0x00005000014c7983 */ /* 0x000f220000100800 */
[----:B------:R-:W-:Y:S04]  /*47f0*/  DEPBAR.LE SB0, 0x0 ;  /* 0x000080000000791a */ /* 0x000fe80000000000 */
[----:B------:R-:W-:Y:S06]  /*4800*/  BAR.SYNC.DEFER_BLOCKING 0x0 ;  /* 0x0000000000007b1d */ /* 0x000fec0000010000 */
[----:B--2---:R-:W-:Y:S04]  /*4810*/  LDSM.16.M88.4 R8, [R79+0xc000] ;  /* 0x00c000004f08783b */ /* 0x004fe80000000200 */
[----:B---3--:R-:W2:Y:S04]  /*4820*/  LDSM.16.M88.4 R16, [R249] ;  /* 0x00000000f910783b */ /* 0x008ea80000000200 */
[----:B------:R-:W3:Y:S04]  /*4830*/  LDSM.16.M88.4 R68, [R79+0xc800] ;  /* 0x00c800004f44783b */ /* 0x000ee80000000200 */
[----:B----4-:R-:W-:Y:S01]  /*4840*/  LDSM.16.M88.4 R72, [R248] ;  /* 0x00000000f848783b */ /* 0x010fe20000000200 */
[C---:B--2---:R-:W-:Y:S06]  /*4850*/  HMMA.16816.F32 R4, R16.reuse, R8, RZ ;  /* 0x000000081004723c */ /* 0x044fec00000018ff */
[C---:B------:R-:W-:Y:S06]  /*4860*/  HMMA.16816.F32 R8, R16.reuse, R10, RZ ;  /* 0x0000000a1008723c */ /* 0x040fec00000018ff */
[C---:B---3--:R-:W-:Y:S06]  /*4870*/  HMMA.16816.F32 R12, R16.reuse, R68, RZ ;  /* 0x00000044100c723c */ /* 0x048fec00000018ff */
[----:B------:R-:W-:Y:S01]  /*4880*/  HMMA.16816.F32 R16, R16, R70, RZ ;  /* 0x000000461010723c */ /* 0x000fe200000018ff */
[----:B------:R-:W2:Y:S05]  /*4890*/  LDSM.16.M88.4 R68, [R78+0xc000] ;  /* 0x00c000004e44783b */ /* 0x000eaa0000000200 */
[C---:B--2---:R-:W-:Y:S06]  /*48a0*/  HMMA.16816.F32 R4, R72.reuse, R68, R4 ;  /* 0x000000444804723c */ /* 0x044fec0000001804 */
[C---:B------:R-:W-:Y:S01]  /*48b0*/  HMMA.16816.F32 R8, R72.reuse, R70, R8 ;  /* 0x000000464808723c */ /* 0x040fe20000001808 */
[----:B------:R-:W2:Y:S05]  /*48c0*/  LDSM.16.M88.4 R68, [R78+0xc800] ;  /* 0x00c800004e44783b */ /* 0x000eaa0000000200 */
[C---:B--2---:R-:W-:Y:S06]  /*48d0*/  HMMA.16816.F32 R12, R72.reuse, R68, R12 ;  /* 0x00000044480c723c */ /* 0x044fec000000180c */
[----:B------:R-:W-:Y:S01]  /*48e0*/  HMMA.16816.F32 R16, R72, R70, R16 ;  /* 0x000000464810723c */ /* 0x000fe20000001810 */
[----:B------:R-:W-:Y:S04]  /*48f0*/  LDSM.16.M88.4 R68, [R247] ;  /* 0x00000000f744783b */ /* 0x000fe80000000200 */
[----:B------:R-:W2:Y:S02]  /*4900*/  LDSM.16.M88.4 R72, [R252+0xc000] ;  /* 0x00c00000fc48783b */ /* 0x000ea40000000200 */
        /* <DEDUP_REMOVED lines=68> */
[----:B------:R-:W-:Y:S04]  /*4d50*/  IMAD.U32 R72, RZ, RZ, UR16 ;  /* 0x00000010ff487e24 */ /* 0x000fe8000f8e00ff */
[----:B------:R-:W-:Y:S02]  /*4d60*/  IMAD.U32 R73, RZ, RZ, UR15 ;  /* 0x0000000fff497e24 */ /* 0x000fe4000f8e00ff */
[C---:B------:R-:W-:Y:S04]  /*4d70*/  LEA R68, P0, R76.reuse, R72, 0x2 ;  /* 0x000000484c447211 */ /* 0x040fe800078010ff */
[----:B------:R-:W-:Y:S02]  /*4d80*/  LEA.HI.X.SX32 R69, R76, R73, 0x2, P0 ;  /* 0x000000494c457211 */ /* 0x000fe400000f16ff */
        /* <DEDUP_REMOVED lines=13> */
.L_x_638:
[----:B--2---:R-:W2:Y:S01]  /*4e60*/  LDL R69, [R1+0x88] ;  /* 0x0000880001457983 */ /* 0x004ea20000100800 */
[----:B------:R-:W-:Y:S01]  /*4e70*/  UIADD3 UR14, UR8, 0x1, -UR12 ;  /* 0x00000001080e7890 */ /* 0x000fe2000fffe80c */
[----:B------:R-:W-:Y:S01]  /*4e80*/  VIADD R78, R76, UR11 ;  /* 0x0000000b4c4e7c36 */ /* 0x000fe20008000000 */
[----:B------:R-:W-:Y:S01]  /*4e90*/  UIADD3 UR13, -UR10, UR8, -UR12 ;  /* 0x000000080a0d7290 */ /* 0x000fe2000fffe90c */
[----:B------:R-:W3:Y:S01]  /*4ea0*/  S2R R71, SR_TID.X ;  /* 0x0000000000477919 */ /* 0x000ee20000002100 */
[----:B------:R-:W-:Y:S01]  /*4eb0*/  UIADD3 UR17, UR14, UR39, URZ ;  /* 0x000000270e117290 */ /* 0x000fe2000fffe03f */
[----:B------:R-:W-:Y:S03]  /*4ec0*/  IMAD.U32 R68, RZ, RZ, UR40 ;  /* 0x00000028ff447e24 */ /* 0x000fe6000f8e00ff */
[----:B------:R-:W-:Y:S01]  /*4ed0*/  VIADDMNMX R70, R78, UR13, RZ, !PT ;  /* 0x0000000d4e467c46 */ /* 0x000fe2000f8001ff */
[----:B---3--:R-:W-:Y:S05]  /*4ee0*/  IMAD.SHL.U32 R71, R71, 0x2, RZ ;  /* 0x0000000247477824 */ /* 0x008fea00078e00ff */
[----:B--2---:R-:W-:Y:S01]  /*4ef0*/  LOP3.LUT R71, R69, 0x6, R71, 0xf8, !PT ;  /* 0x0000000645477812 */ /* 0x004fe200078ef847 */
[----:B------:R-:W-:Y:S04]  /*4f00*/  IMAD.U32 R69, RZ, RZ, UR17 ;  /* 0x00000011ff457e24 */ /* 0x000fe8000f8e00ff */
[----:B------:R-:W-:Y:S01]  /*4f10*/  IMAD R68, R68, 0x40, R71 ;  /* 0x0000004044447824 */ /* 0x000fe200078e0247 */
[----:B------:R-:W-:Y:S03]  /*4f20*/  VIADDMNMX R69, R78, R69, UR8, PT ;  /* 0x000000084e457e46 */ /* 0x000fe6000b800145 */
[C---:B------:R-:W-:Y:S01]  /*4f30*/  VIADD R77, R68.reuse, 0x1 ;  /* 0x00000001444d7836 */ /* 0x040fe20000000000 */
[CC--:B------:R-:W-:Y:S01]  /*4f40*/  ISETP.GE.AND P1, PT, R68.reuse, R70.reuse, PT ;  /* 0x000000464400720c */ /* 0x0c0fe20003f26270 */
[C---:B------:R-:W-:Y:S02]  /*4f50*/  VIADD R76, R68.reuse, 0x8 ;  /* 0x00000008444c7836 */ /* 0x040fe40000000000 */
[C---:B------:R-:W-:Y:S01]  /*4f60*/  VIADD R75, R68.reuse, 0x9 ;  /* 0x00000009444b7836 */ /* 0x040fe20000000000 */
[CC--:B------:R-:W-:Y:S01]  /*4f70*/  ISETP.GE.OR P1, PT, R68.reuse, R69.reuse, !P1 ;  /* 0x000000454400720c */ /* 0x0c0fe20004f26670 */
[C---:B------:R-:W-:Y:S01]  /*4f80*/  VIADD R74, R68.reuse, 0x10 ;  /* 0x00000010444a7836 */ /* 0x040fe20000000000 */
[-C--:B------:R-:W-:Y:S01]  /*4f90*/  ISETP.GE.AND P0, PT, R77, R70.reuse, PT ;  /* 0x000000464d00720c */ /* 0x080fe20003f06270 */
[----:B------:R-:W-:Y:S01]  /*4fa0*/  VIADD R73, R68, 0x11 ;  /* 0x0000001144497836 */ /* 0x000fe20000000000 */
[----:B------:R-:W-:Y:S01]  /*4fb0*/  FSEL R4, R4, -INF , !P1 ;  /* 0xff80000004047808 */ /* 0x000fe20004800000 */
[----:B------:R-:W-:Y:S01]  /*4fc0*/  VIADD R72, R68, 0x18 ;  /* 0x0000001844487836 */ /* 0x000fe20000000000 */
[-C--:B------:R-:W-:Y:S01]  /*4fd0*/  ISETP.GE.AND P6, PT, R76, R70.reuse, PT ;  /* 0x000000464c00720c */ /* 0x080fe20003fc6270 */
[----:B------:R-:W-:Y:S01]  /*4fe0*/  VIADD R71, R68, 0x19 ;  /* 0x0000001944477836 */ /* 0x000fe20000000000 */
[-C--:B------:R-:W-:Y:S02]  /*4ff0*/  ISETP.GE.AND P5, PT, R75, R70.reuse, PT ;  /* 0x000000464b00720c */ /* 0x080fe40003fa6270 */
        /* <DEDUP_REMOVED lines=13> */
[----:B------:R-:W-:Y:S02]  /*50d0*/  P2R R79, PR, RZ, 0x1 ;  /* 0x00000001ff4f7803 */ /* 0x000fe40000000000 */
        /* <DEDUP_REMOVED lines=10> */
[----:B------:R-:W-:Y:S02]  /*5180*/  ISETP.NE.AND P0, PT, R79, RZ, PT ;  /* 0x000000ff4f00720c */ /* 0x000fe40003f05270 */
        /* <DEDUP_REMOVED lines=25> */
.L_x_639:
[----:B------:R-:W2:Y:S01]  /*5320*/  LDL R68, [R1+0x64] ;  /* 0x0000640001447983 */ /* 0x000ea20000100800 */
[----:B------:R-:W-:Y:S01]  /*5330*/  IMAD.U32 R71, RZ, RZ, UR40 ;  /* 0x00000028ff477e24 */ /* 0x000fe2000f8e00ff */
[----:B------:R-:W-:Y:S02]  /*5340*/  UISETP.GT.AND UP1, UPT, UR9, UR20, UPT ;  /* 0x000000140900728c */ /* 0x000fe4000bf24270 */
[----:B------:R-:W3:Y:S04]  /*5350*/  LDL R72, [R1+0x68] ;  /* 0x0000680001487983 */ /* 0x000ee80000100800 */
[----:B------:R-:W4:Y:S04]  /*5360*/  LDL R70, [R1+0x84] ;  /* 0x0000840001467983 */ /* 0x000f280000100800 */
[----:B------:R-:W4:Y:S04]  /*5370*/  LDL R76, [R1+0x7c] ;  /* 0x00007c00014c7983 */ /* 0x000f280000100800 */
[----:B------:R-:W4:Y:S04]  /*5380*/  LDL R74, [R1+0x80] ;  /* 0x00008000014a7983 */ /* 0x000f280000100800 */
[----:B------:R-:W4:Y:S04]  /*5390*/  LDL R245, [R1+0x54] ;  /* 0x0000540001f57983 */ /* 0x000f280000100800 */
[----:B------:R-:W4:Y:S04]  /*53a0*/  LDL R244, [R1+0x60] ;  /* 0x0000600001f47983 */ /* 0x000f280000100800 */
[----:B------:R-:W4:Y:S04]  /*53b0*/  LDL R99, [R1+0x58] ;  /* 0x0000580001637983 */ /* 0x000f280000100800 */
[----:B------:R-:W4:Y:S01]  /*53c0*/  LDL R98, [R1+0x5c] ;  /* 0x00005c0001627983 */ /* 0x000f220000100800 */
[----:B------:R-:W1:Y:S01]  /*53d0*/  S2R R73, SR_TID.X ;  /* 0x0000000000497919 */ /* 0x000e620000002100 */
[----:B------:R-:W1:Y:S02]  /*53e0*/  S2R R75, SR_TID.X ;  /* 0x00000000004b7919 */ /* 0x000e640000002100 */
[----:B-1----:R-:W-:Y:S04]  /*53f0*/  SHF.R.S32.HI R73, RZ, 0x1f, R73 ;  /* 0x0000001fff497819 */ /* 0x002fe80000011449 */
[----:B------:R-:W-:Y:S04]  /*5400*/  LEA.HI R73, R73, R75, RZ, 0x7 ;  /* 0x0000004b49497211 */ /* 0x000fe800078f38ff */
[----:B------:R-:W-:Y:S05]  /*5410*/  SHF.R.S32.HI R73, RZ, 0x7, R73 ;  /* 0x00000007ff497819 */ /* 0x000fea0000011449 */
[----:B------:R-:W-:Y:S01]  /*5420*/  IMAD R73, R71, 0x2, R73 ;  /* 0x0000000247497824 */ /* 0x000fe200078e0249 */
[C---:B--2---:R-:W-:Y:S01]  /*5430*/  FSETP.NEU.FTZ.AND P1, PT, R68.reuse, -INF , PT ;  /* 0xff8000004400780b */ /* 0x044fe20003f3d000 */
[----:B------:R-:W-:Y:S01]  /*5440*/  FMUL.FTZ R69, R68, 1.4426950216293334961 ;  /* 0x3fb8aa3b44457820 */ /* 0x000fe20000410000 */
[----:B------:R-:W-:Y:S01]  /*5450*/  IMAD.U32 R68, RZ, RZ, UR9 ;  /* 0x00000009ff447e24 */ /* 0x000fe2000f8e00ff */
[C---:B---3--:R-:W-:Y:S01]  /*5460*/  FSETP.NEU.FTZ.AND P0, PT, R72.reuse, -INF , PT ;  /* 0xff8000004800780b */ /* 0x048fe20003f1d000 */
[----:B------:R-:W-:Y:S02]  /*5470*/  FMUL.FTZ R72, R72, 1.4426950216293334961 ;  /* 0x3fb8aa3b48487820 */ /* 0x000fe40000410000 */
[----:B------:R-:W-:Y:S01]  /*5480*/  FSEL R69, R69, RZ, P1 ;  /* 0x000000ff45457208 */ /* 0x000fe20000800000 */
[----:B----4-:R-:W-:Y:S02]  /*5490*/  IMAD R70, R68, 0x4, R70 ;  /* 0x0000000444467824 */ /* 0x010fe400078e0246 */
[----:B------:R-:W-:Y:S02]  /*54a0*/  FSEL R68, R72, RZ, P0 ;  /* 0x000000ff48447208 */ /* 0x000fe40000000000 */
[--C-:B------:R-:W-:Y:S01]  /*54b0*/  FFMA.FTZ R8, R8, UR18, -R69.reuse ;  /* 0x0000001208087c23 */ /* 0x100fe20008010845 */
[----:B------:R-:W-:Y:S04]  /*54c0*/  IMAD.WIDE.U32 R78, R76, -0x2daee0ad, RZ ;  /* 0xd2511f534c4e7825 */ /* 0x000fe800078e00ff */
[----:B------:R-:W-:Y:S01]  /*54d0*/  FFMA.FTZ R9, R9, UR18, -R69 ;  /* 0x0000001209097c23 */ /* 0x000fe20008010845 */
[--C-:B------:R-:W-:Y:S01]  /*54e0*/  FFMA.FTZ R7, R7, UR18, -R68.reuse ;  /* 0x0000001207077c23 */ /* 0x100fe20008010844 */
[----:B------:R-:W-:Y:S01]  /*54f0*/  IMAD.WIDE.U32 R70, R70, -0x326172a9, RZ ;  /* 0xcd9e8d5746467825 */ /* 0x000fe200078e00ff */
[----:B------:R-:W-:Y:S01]  /*5500*/  LOP3.LUT R72, R79, UR22, R73, 0x96, !PT ;  /* 0x000000164f487c12 */ /* 0x000fe2000f8e9649 */
[----:B------:R-:W-:Y:S02]  /*5510*/  MUFU.EX2 R95, R8 ;  /* 0x00000008005f7308 */ /* 0x000fe40000000800 */
[----:B------:R-:W-:Y:S01]  /*5520*/  FFMA.FTZ R6, R6, UR18, -R68 ;  /* 0x0000001206067c23 */ /* 0x000fe20008010844 */
[--C-:B------:R-:W-:Y:S01]  /*5530*/  FFMA.FTZ R4, R4, UR18, -R69.reuse ;  /* 0x0000001204047c23 */ /* 0x100fe20008010845 */
[----:B------:R-:W-:Y:S01]  /*5540*/  LOP3.LUT R74, R71, UR23, R74, 0x96, !PT ;  /* 0x00000017474a7c12 */ /* 0x000fe2000f8e964a */
[----:B------:R-:W-:Y:S04]  /*5550*/  IMAD.WIDE.U32 R72, R72, -0x326172a9, RZ ;  /* 0xcd9e8d5748487825 */ /* 0x000fe800078e00ff */
[--C-:B------:R-:W-:Y:S01]  /*5560*/  FFMA.FTZ R5, R5, UR18, -R69.reuse ;  /* 0x0000001205057c23 */ /* 0x100fe20008010845 */
[----:B------:R-:W-:Y:S01]  /*5570*/  FFMA.FTZ R11, R11, UR18, -R68 ;  /* 0x000000120b0b7c23 */ /* 0x000fe20008010844 */
[----:B------:R-:W-:Y:S01]  /*5580*/  IMAD.WIDE.U32 R74, R74, -0x2daee0ad, RZ ;  /* 0xd2511f534a4a7825 */ /* 0x000fe200078e00ff */
[----:B------:R-:W-:Y:S01]  /*5590*/  LOP3.LUT R76, R73, UR36, R70, 0x96, !PT ;  /* 0x00000024494c7c12 */ /* 0x000fe2000f8e9646 */
[----:B------:R1:W-:Y:S02]  /*55a0*/  MUFU.EX2 R94, R7 ;  /* 0x00000007005e7308 */ /* 0x0003e40000000800 */
[--C-:B------:R-:W-:Y:S01]  /*55b0*/  FFMA.FTZ R16, R16, UR18, -R69.reuse ;  /* 0x0000001210107c23 */ /* 0x100fe20008010845 */
[----:B------:R-:W-:Y:S01]  /*55c0*/  FFMA.FTZ R82, R10, UR18, -R68 ;  /* 0x000000120a527c23 */ /* 0x000fe20008010844 */
[----:B------:R-:W-:Y:S01]  /*55d0*/  LOP3.LUT R70, R75, UR35, R78, 0x96, !PT ;  /* 0x000000234b467c12 */ /* 0x000fe2000f8e964e */
[----:B------:R-:W-:Y:S04]  /*55e0*/  IMAD.WIDE.U32 R76, R76, -0x2daee0ad, RZ ;  /* 0xd2511f534c4c7825 */ /* 0x000fe800078e00ff */
[----:B------:R-:W-:Y:S01]  /*55f0*/  FFMA.FTZ R19, R19, UR18, -R68 ;  /* 0x0000001213137c23 */ /* 0x000fe20008010844 */
[--C-:B------:R-:W-:Y:S01]  /*5600*/  FFMA.FTZ R88, R12, UR18, -R69.reuse ;  /* 0x000000120c587c23 */ /* 0x100fe20008010845 */
        /* <DEDUP_REMOVED lines=8> */
[----:B------:R-:W-:Y:S01]  /*5690*/  FFMA.FTZ R69, R17, UR18, -R69 ;  /* 0x0000001211457c23 */ /* 0x000fe20008010845 */
[----:B------:R-:W-:Y:S01]  /*56a0*/  IMAD.WIDE.U32 R74, R74, -0x2daee0ad, RZ ;  /* 0xd2511f534a4a7825 */ /* 0x000fe200078e00ff */
[----:B------:R-:W-:Y:S01]  /*56b0*/  LOP3.LUT R70, R73, UR32, R70, 0x96, !PT ;  /* 0x0000002049467c12 */ /* 0x000fe2000f8e9646 */
[----:B------:R3:W-:Y:S02]  /*56c0*/  MUFU.EX2 R91, R9 ;  /* 0x00000009005b7308 */ /* 0x0007e40000000800 */
[----:B------:R-:W-:Y:S01]  /*56d0*/  FFMA.FTZ R68, R18, UR18, -R68 ;  /* 0x0000001212447c23 */ /* 0x000fe20008010844 */
[----:B-1----:R-:W-:Y:S01]  /*56e0*/  LOP3.LUT R7, R75, UR31, R76, 0x96, !PT ;  /* 0x0000001f4b077c12 */ /* 0x002fe2000f8e964c */
[----:B------:R-:W-:Y:S04]  /*56f0*/  IMAD.WIDE.U32 R70, R70, -0x2daee0ad, RZ ;  /* 0xd2511f5346467825 */ /* 0x000fe800078e00ff */
[----:B--2---:R-:W-:Y:S01]  /*5700*/  IMAD.WIDE.U32 R6, R7, -0x326172a9, RZ ;  /* 0xcd9e8d5707067825 */ /* 0x004fe200078e00ff */
[----:B------:R-:W-:Y:S01]  /*5710*/  LOP3.LUT R73, R71, UR29, R74, 0x96, !PT ;  /* 0x0000001d47497c12 */ /* 0x000fe2000f8e964a */
[----:B------:R1:W-:Y:S03]  /*5720*/  MUFU.EX2 R93, R4 ;  /* 0x00000004005d7308 */ /* 0x0003e60000000800 */
[----:B------:R-:W-:Y:S01]  /*5730*/  LOP3.LUT R8, R7, UR30, R72, 0x96, !PT ;  /* 0x0000001e07087c12 */ /* 0x000fe2000f8e9648 */
[----:B------:R-:W-:Y:S06]  /*5740*/  IMAD.WIDE.U32 R72, R73, -0x326172a9, RZ ;  /* 0xcd9e8d5749487825 */ /* 0x000fec00078e00ff */
[----:B------:R2:W-:Y:S01]  /*5750*/  MUFU.EX2 R90, R5 ;  /* 0x00000005005a7308 */ /* 0x0005e20000000800 */
[----:B------:R-:W-:Y:S01]  /*5760*/  LOP3.LUT R6, R73, UR28, R6, 0x96, !PT ;  /* 0x0000001c49067c12 */ /* 0x000fe2000f8e9606 */
[----:B---3--:R-:W-:Y:S04]  /*5770*/  IMAD.WIDE.U32 R8, R8, -0x2daee0ad, RZ ;  /* 0xd2511f5308087825 */ /* 0x008fe800078e00ff */
[----:B------:R-:W-:Y:S04]  /*5780*/  IMAD.WIDE.U32 R6, R6, -0x2daee0ad, RZ ;  /* 0xd2511f5306067825 */ /* 0x000fe800078e00ff */
[----:B------:R-:W-:Y:S01]  /*5790*/  MUFU.EX2 R89, R11 ;  /* 0x0000000b00597308 */ /* 0x000fe20000000800 */
[----:B-1----:R-:W-:Y:S02]  /*57a0*/  LOP3.LUT R4, R9, UR27, R70, 0x96, !PT ;  /* 0x0000001b09047c12 */ /* 0x002fe4000f8e9646 */
[----:B------:R-:W-:Y:S02]  /*57b0*/  LOP3.LUT R10, R6, 0xff, RZ, 0xc0, !PT ;  /* 0x000000ff060a7812 */ /* 0x000fe400078ec0ff */
[----:B------:R-:W-:Y:S02]  /*57c0*/  SHF.R.U32.HI R9, RZ, 0x18, R6 ;  /* 0x00000018ff097819 */ /* 0x000fe40000011606 */
[----:B------:R-:W-:Y:S03]  /*57d0*/  ISETP.LE.U32.AND P6, PT, R10, UR19, PT ;  /* 0x000000130a007c0c */ /* 0x000fe6000bfc3070 */
[----:B------:R-:W1:Y:S01]  /*57e0*/  MUFU.EX2 R97, R16 ;  /* 0x0000001000617308 */ /* 0x000e620000000800 */
[----:B--2---:R-:W-:Y:S01]  /*57f0*/  IMAD.WIDE.U32 R4, R4, -0x326172a9, RZ ;  /* 0xcd9e8d5704047825 */ /* 0x004fe200078e00ff */
[----:B------:R-:W-:Y:S02]  /*5800*/  LOP3.LUT R8, R7, UR25, R8, 0x96, !PT ;  /* 0x0000001907087c12 */ /* 0x000fe4000f8e9608 */
[----:B------:R-:W-:Y:S02]  /*5810*/  SHF.R.U32.HI R12, RZ, 0x10, R6 ;  /* 0x00000010ff0c7819 */ /* 0x000fe40000011606 */
[----:B------:R-:W-:Y:S04]  /*5820*/  LOP3.LUT R13, R6, 0xffff, RZ, 0xc0, !PT ;  /* 0x0000ffff060d7812 */ /* 0x000fe800078ec0ff */
[----:B------:R-:W2:Y:S01]  /*5830*/  MUFU.EX2 R96, R19 ;  /* 0x0000001300607308 */ /* 0x000ea20000000800 */
[----:B------:R-:W-:Y:S02]  /*5840*/  ISETP.LE.U32.AND P0, PT, R9, UR19, PT ;  /* 0x0000001309007c0c */ /* 0x000fe4000bf03070 */
[----:B------:R-:W-:Y:S02]  /*5850*/  LOP3.LUT R6, R5, UR26, R72, 0x96, !PT ;  /* 0x0000001a05067c12 */ /* 0x000fe4000f8e9648 */
[C---:B------:R-:W-:Y:S02]  /*5860*/  LOP3.LUT R7, R4.reuse, 0xff, RZ, 0xc0, !PT ;  /* 0x000000ff04077812 */ /* 0x040fe400078ec0ff */
[--C-:B------:R-:W-:Y:S03]  /*5870*/  SHF.R.U32.HI R9, RZ, 0x18, R4.reuse ;  /* 0x00000018ff097819 */ /* 0x100fe60000011604 */
[----:B------:R-:W-:Y:S01]  /*5880*/  MUFU.EX2 R82, R82 ;  /* 0x0000005200527308 */ /* 0x000fe20000000800 */
[----:B------:R-:W-:Y:S01]  /*5890*/  LOP3.LUT R10, R4, 0xffff, RZ, 0xc0, !PT ;  /* 0x0000ffff040a7812 */ /* 0x000fe200078ec0ff */
[----:B-1----:R-:W-:Y:S01]  /*58a0*/  @!P6 FADD.FTZ R97, -R97, -RZ ;  /* 0x800000ff6161e221 */ /* 0x002fe20000010100 */
[----:B------:R-:W-:Y:S02]  /*58b0*/  SHF.R.U32.HI R11, RZ, 0x10, R4 ;  /* 0x00000010ff0b7819 */ /* 0x000fe40000011604 */
[----:B------:R-:W-:Y:S02]  /*58c0*/  LOP3.LUT R5, R8, 0xff, RZ, 0xc0, !PT ;  /* 0x000000ff08057812 */ /* 0x000fe400078ec0ff */
[----:B------:R-:W-:Y:S03]  /*58d0*/  SHF.R.U32.HI R4, RZ, 0x18, R8 ;  /* 0x00000018ff047819 */ /* 0x000fe60000011608 */
[----:B------:R-:W1:Y:S01]  /*58e0*/  MUFU.EX2 R88, R88 ;  /* 0x0000005800587308 */ /* 0x000e620000000800 */
[----:B------:R-:W-:Y:S01]  /*58f0*/  ISETP.LE.U32.AND P4, PT, R7, UR19, PT ;  /* 0x0000001307007c0c */ /* 0x000fe2000bf83070 */
[----:B--2---:R-:W-:Y:S01]  /*5900*/  @!P0 FADD.FTZ R96, -R96, -RZ ;  /* 0x800000ff60608221 */ /* 0x004fe20000010100 */
[--C-:B------:R-:W-:Y:S02]  /*5910*/  SHF.R.U32.HI R7, RZ, 0x18, R6.reuse ;  /* 0x00000018ff077819 */ /* 0x100fe40000011606 */
[----:B------:R-:W-:Y:S02]  /*5920*/  ISETP.LE.U32.AND P2, PT, R5, UR19, PT ;  /* 0x0000001305007c0c */ /* 0x000fe4000bf43070 */
[----:B------:R-:W-:Y:S03]  /*5930*/  ISETP.LE.U32.AND P1, PT, R4, UR19, PT ;  /* 0x0000001304007c0c */ /* 0x000fe6000bf23070 */
[----:B------:R-:W-:Y:S01]  /*5940*/  MUFU.EX2 R84, R84 ;  /* 0x0000005400547308 */ /* 0x000fe20000000800 */
[----:B------:R-:W-:Y:S02]  /*5950*/  LOP3.LUT R5, R6, 0xff, RZ, 0xc0, !PT ;  /* 0x000000ff06057812 */ /* 0x000fe400078ec0ff */
[----:B------:R-:W-:Y:S02]  /*5960*/  SHF.R.U32.HI R4, RZ, 0x10, R6 ;  /* 0x00000010ff047819 */ /* 0x000fe40000011606 */
[----:B------:R-:W-:Y:S01]  /*5970*/  ISETP.LE.U32.AND P5, PT, R7, UR19, PT ;  /* 0x0000001307007c0c */ /* 0x000fe2000bfa3070 */
[----:B------:R-:W-:Y:S01]  /*5980*/  @!P4 FADD.FTZ R95, -R95, -RZ ;  /* 0x800000ff5f5fc221 */ /* 0x000fe20000010100 */
[----:B------:R-:W-:Y:S03]  /*5990*/  ISETP.LE.U32.AND P6, PT, R5, UR19, PT ;  /* 0x0000001305007c0c */ /* 0x000fe6000bfc3070 */
[----:B------:R-:W2:Y:S01]  /*59a0*/  MUFU.EX2 R86, R15 ;  /* 0x0000000f00567308 */ /* 0x000ea20000000800 */
[----:B------:R-:W-:Y:S01]  /*59b0*/  LOP3.LUT R4, R4, 0xff, RZ, 0xc0, !PT ;  /* 0x000000ff04047812 */ /* 0x000fe200078ec0ff */
[----:B-1----:R-:W-:Y:S01]  /*59c0*/  @!P2 FADD.FTZ R88, -R88, -RZ ;  /* 0x800000ff5858a221 */ /* 0x002fe20000010100 */
[----:B------:R-:W-:Y:S02]  /*59d0*/  LOP3.LUT R6, R6, 0xffff, RZ, 0xc0, !PT ;  /* 0x0000ffff06067812 */ /* 0x000fe400078ec0ff */
[----:B------:R-:W-:Y:S02]  /*59e0*/  ISETP.LE.U32.AND P0, PT, R4, UR19, PT ;  /* 0x0000001304007c0c */ /* 0x000fe4000bf03070 */
[----:B------:R-:W-:Y:S03]  /*59f0*/  SHF.R.U32.HI R4, RZ, 0x8, R10 ;  /* 0x00000008ff047819 */ /* 0x000fe6000001160a */
[----:B------:R-:W1:Y:S01]  /*5a00*/  MUFU.EX2 R83, R14 ;  /* 0x0000000e00537308 */ /* 0x000e620000000800 */
[----:B------:R-:W-:Y:S01]  /*5a10*/  SHF.R.U32.HI R5, RZ, 0x8, R6 ;  /* 0x00000008ff057819 */ /* 0x000fe20000011606 */
[----:B------:R-:W-:Y:S01]  /*5a20*/  @!P5 FADD.FTZ R94, -R94, -RZ ;  /* 0x800000ff5e5ed221 */ /* 0x000fe20000010100 */
[----:B------:R-:W-:Y:S01]  /*5a30*/  LOP3.LUT R4, R4, 0xffff, RZ, 0xc0, !PT ;  /* 0x0000ffff04047812 */ /* 0x000fe200078ec0ff */
[----:B------:R-:W-:Y:S01]  /*5a40*/  @!P6 FADD.FTZ R93, -R93, -RZ ;  /* 0x800000ff5d5de221 */ /* 0x000fe20000010100 */
[----:B------:R-:W-:Y:S02]  /*5a50*/  LOP3.LUT R5, R5, 0xffff, RZ, 0xc0, !PT ;  /* 0x0000ffff05057812 */ /* 0x000fe400078ec0ff */
[----:B------:R-:W-:Y:S03]  /*5a60*/  ISETP.LE.U32.AND P5, PT, R4, UR19, PT ;  /* 0x0000001304007c0c */ /* 0x000fe6000bfa3070 */
[----:B------:R-:W3:Y:S01]  /*5a70*/  MUFU.EX2 R87, R69 ;  /* 0x0000004500577308 */ /* 0x000ee20000000800 */
[----:B------:R-:W-:Y:S01]  /*5a80*/  ISETP.LE.U32.AND P6, PT, R5, UR19, PT ;  /* 0x0000001305007c0c */ /* 0x000fe2000bfc3070 */
[----:B------:R-:W-:Y:S01]  /*5a90*/  @!P0 FADD.FTZ R92, -R92, -RZ ;  /* 0x800000ff5c5c8221 */ /* 0x000fe20000010100 */
[----:B------:R-:W-:Y:S01]  /*5aa0*/  LOP3.LUT R6, R11, 0xff, RZ, 0xc0, !PT ;  /* 0x000000ff0b067812 */ /* 0x000fe200078ec0ff */
[----:B--2---:R-:W-:Y:S01]  /*5ab0*/  @!P1 FADD.FTZ R86, -R86, -RZ ;  /* 0x800000ff56569221 */ /* 0x004fe20000010100 */
[----:B------:R-:W-:Y:S02]  /*5ac0*/  LOP3.LUT R4, R8, 0xffff, RZ, 0xc0, !PT ;  /* 0x0000ffff08047812 */ /* 0x000fe400078ec0ff */
[----:B------:R-:W-:Y:S03]  /*5ad0*/  SHF.R.U32.HI R5, RZ, 0x10, R8 ;  /* 0x00000010ff057819 */ /* 0x000fe60000011608 */
[----:B------:R-:W2:Y:S01]  /*5ae0*/  MUFU.EX2 R85, R68 ;  /* 0x0000004400557308 */ /* 0x000ea20000000800 */
[----:B------:R-:W-:Y:S02]  /*5af0*/  ISETP.LE.U32.AND P0, PT, R6, UR19, PT ;  /* 0x0000001306007c0c */ /* 0x000fe4000bf03070 */
[----:B------:R-:W-:Y:S01]  /*5b00*/  LOP3.LUT R5, R5, 0xff, RZ, 0xc0, !PT ;  /* 0x000000ff05057812 */ /* 0x000fe200078ec0ff */
[----:B------:R-:W-:Y:S01]  /*5b10*/  @!P5 FADD.FTZ R91, -R91, -RZ ;  /* 0x800000ff5b5bd221 */ /* 0x000fe20000010100 */
[----:B------:R-:W-:Y:S01]  /*5b20*/  SHF.R.U32.HI R6, RZ, 0x8, R4 ;  /* 0x00000008ff067819 */ /* 0x000fe20000011604 */
[----:B------:R-:W-:Y:S01]  /*5b30*/  @!P6 FADD.FTZ R90, -R90, -RZ ;  /* 0x800000ff5a5ae221 */ /* 0x000fe20000010100 */
[----:B------:R-:W-:Y:S02]  /*5b40*/  ISETP.LE.U32.AND P3, PT, R9, UR19, PT ;  /* 0x0000001309007c0c */ /* 0x000fe4000bf63070 */
[----:B------:R-:W-:Y:S02]  /*5b50*/  LOP3.LUT R6, R6, 0xffff, RZ, 0xc0, !PT ;  /* 0x0000ffff06067812 */ /* 0x000fe400078ec0ff */
[----:B------:R-:W-:Y:S02]  /*5b60*/  ISETP.LE.U32.AND P5, PT, R5, UR19, PT ;  /* 0x0000001305007c0c */ /* 0x000fe4000bfa3070 */
[----:B------:R-:W-:Y:S01]  /*5b70*/  F2FP.RELU.F16.F32.PACK_AB R5, R94, R92 ;  /* 0x0000005c5e05723e */ /* 0x000fe200000008ff */
[----:B------:R-:W-:Y:S01]  /*5b80*/  @!P0 FADD.FTZ R82, -R82, -RZ ;  /* 0x800000ff52528221 */ /* 0x000fe20000010100 */
[----:B------:R-:W-:Y:S02]  /*5b90*/  ISETP.LE.U32.AND P6, PT, R6, UR19, PT ;  /* 0x0000001306007c0c */ /* 0x000fe4000bfc3070 */
[----:B------:R-:W-:Y:S01]  /*5ba0*/  SHF.R.U32.HI R4, RZ, 0x8, R13 ;  /* 0x00000008ff047819 */ /* 0x000fe2000001160d */
[----:B------:R4:W-:Y:S01]  /*5bb0*/  STS [R245+0x14400], R5 ;  /* 0x01440005f5007388 */ /* 0x0009e20000000800 */
[----:B------:R-:W-:Y:S01]  /*5bc0*/  F2FP.RELU.F16.F32.PACK_AB R6, R90, R93 ;  /* 0x0000005d5a06723e */ /* 0x000fe200000008ff */
[----:B------:R-:W-:Y:S01]  /*5bd0*/  @!P3 FADD.FTZ R89, -R89, -RZ ;  /* 0x800000ff5959b221 */ /* 0x000fe20000010100 */
[----:B------:R-:W-:Y:S02]  /*5be0*/  LOP3.LUT R4, R4, 0xffff, RZ, 0xc0, !PT ;  /* 0x0000ffff04047812 */ /* 0x000fe400078ec0ff */
[----:B------:R-:W-:Y:S01]  /*5bf0*/  LOP3.LUT R7, R12, 0xff, RZ, 0xc0, !PT ;  /* 0x000000ff0c077812 */ /* 0x000fe200078ec0ff */
[----:B------:R4:W-:Y:S01]  /*5c00*/  STS [R245+0x14000], R6 ;  /* 0x01400006f5007388 */ /* 0x0009e20000000800 */
[----:B------:R-:W-:Y:S01]  /*5c10*/  ISETP.LE.U32.AND P3, PT, R4, UR19, PT ;  /* 0x0000001304007c0c */ /* 0x000fe2000bf63070 */
[----:B-1----:R-:W-:Y:S01]  /*5c20*/  @!P5 FADD.FTZ R83, -R83, -RZ ;  /* 0x800000ff5353d221 */ /* 0x002fe20000010100 */
[----:B------:R-:W-:Y:S01]  /*5c30*/  F2FP.RELU.F16.F32.PACK_AB R4, R91, R95 ;  /* 0x0000005f5b04723e */ /* 0x000fe200000008ff */
[----:B------:R-:W-:Y:S01]  /*5c40*/  @!P6 FADD.FTZ R84, -R84, -RZ ;  /* 0x800000ff5454e221 */ /* 0x000fe20000010100 */
[----:B------:R-:W-:Y:S02]  /*5c50*/  ISETP.LE.U32.AND P4, PT, R7, UR19, PT ;  /* 0x0000001307007c0c */ /* 0x000fe4000bf83070 */
[----:B------:R-:W-:Y:S01]  /*5c60*/  F2FP.RELU.F16.F32.PACK_AB R8, R89, R82 ;  /* 0x000000525908723e */ /* 0x000fe200000008ff */
[----:B------:R1:W-:Y:S01]  /*5c70*/  STS [R244+0x14000], R4 ;  /* 0x01400004f4007388 */ /* 0x0003e20000000800 */
[----:B------:R-:W-:Y:S02]  /*5c80*/  F2FP.RELU.F16.F32.PACK_AB R7, R84, R88 ;  /* 0x000000585407723e */ /* 0x000fe400000008ff */
[----:B------:R-:W-:Y:S01]  /*5c90*/  FSETP.GE.FTZ.AND P1, PT, R92, RZ, PT ;  /* 0x000000ff5c00720b */ /* 0x000fe20003f36000 */
[----:B------:R-:W-:Y:S01]  /*5ca0*/  STS [R244+0x14400], R8 ;  /* 0x01440008f4007388 */ /* 0x000fe20000000800 */
[----:B------:R-:W-:Y:S01]  /*5cb0*/  FSETP.GE.FTZ.AND P2, PT, R90, RZ, PT ;  /* 0x000000ff5a00720b */ /* 0x000fe20003f56000 */
[----:B---3--:R-:W-:Y:S01]  /*5cc0*/  @!P3 FADD.FTZ R87, -R87, -RZ ;  /* 0x800000ff5757b221 */ /* 0x008fe20000010100 */
[----:B------:R-:W-:Y:S01]  /*5cd0*/  FSETP.GE.FTZ.AND P3, PT, R93, RZ, PT ;  /* 0x000000ff5d00720b */ /* 0x000fe20003f76000 */
[----:B------:R-:W-:Y:S01]  /*5ce0*/  STS [R99+0x14000], R7 ;  /* 0x0140000763007388 */ /* 0x000fe20000000800 */
[----:B------:R-:W-:Y:S01]  /*5cf0*/  FSETP.GE.FTZ.AND P0, PT, R94, RZ, PT ;  /* 0x000000ff5e00720b */ /* 0x000fe20003f16000 */
[----:B--2---:R-:W-:Y:S01]  /*5d00*/  @!P4 FADD.FTZ R85, -R85, -RZ ;  /* 0x800000ff5555c221 */ /* 0x004fe20000010100 */
[----:B----4-:R-:W-:Y:S02]  /*5d10*/  F2FP.RELU.F16.F32.PACK_AB R5, R87, R97 ;  /* 0x000000615705723e */ /* 0x010fe400000008ff */
[----:B------:R-:W-:Y:S05]  /*5d20*/  F2FP.RELU.F16.F32.PACK_AB R6, R86, R83 ;  /* 0x000000535606723e */ /* 0x000fea00000008ff */
[----:B------:R-:W-:Y:S01]  /*5d30*/  STS [R99+0x14400], R6 ;  /* 0x0144000663007388 */ /* 0x000fe20000000800 */
[----:B-1----:R-:W-:Y:S03]  /*5d40*/  F2FP.RELU.F16.F32.PACK_AB R4, R96, R85 ;  /* 0x000000556004723e */ /* 0x002fe600000008ff */
[----:B------:R-:W-:Y:S04]  /*5d50*/  STS [R98+0x14000], R5 ;  /* 0x0140000562007388 */ /* 0x000fe80000000800 */
[----:B------:R-:W-:Y:S04]  /*5d60*/  STS [R98+0x14400], R4 ;  /* 0x0144000462007388 */ /* 0x000fe80000000800 */
[----:B------:R-:W1:Y:S08]  /*5d70*/  LDSM.16.M88.4 R16, [R249+0x6000] ;  /* 0x00600000f910783b */ /* 0x000e700000000200 */
[----:B------:R-:W2:Y:S08]  /*5d80*/  LDSM.16.M88.4 R68, [R248+0x6000] ;  /* 0x00600000f844783b */ /* 0x000eb00000000200 */
[----:B------:R-:W3:Y:S08]  /*5d90*/  LDSM.16.M88.4 R72, [R247+0x6000] ;  /* 0x00600000f748783b */ /* 0x000ef00000000200 */
        /* <DEDUP_REMOVED lines=58> */
[C---:B------:R-:W-:Y:S01]  /*6140*/  FADD.FTZ R5, -R80.reuse, R6 ;  /* 0x0000000650057221 */ /* 0x040fe20000010100 */
[----:B------:R-:W-:Y:S03]  /*6150*/  FADD.FTZ R69, -R81, R4 ;  /* 0x0000000451457221 */ /* 0x000fe60000010100 */
[C---:B------:R-:W-:Y:S01]  /*6160*/  FADD.FTZ R4, -R80.reuse, R7 ;  /* 0x0000000750047221 */ /* 0x040fe20000010100 */
[-C--:B------:R-:W-:Y:S01]  /*6170*/  FSEL R5, R5, R80.reuse, P1 ;  /* 0x0000005005057208 */ /* 0x080fe20000800000 */
[C---:B------:R-:W-:Y:S01]  /*6180*/  FADD.FTZ R10, -R80.reuse, R10 ;  /* 0x0000000a500a7221 */ /* 0x040fe20000010100 */
[-C--:B------:R-:W-:Y:S01]  /*6190*/  FSEL R7, R69, R81.reuse, P3 ;  /* 0x0000005145077208 */ /* 0x080fe20001800000 */
[----:B------:R-:W-:Y:S01]  /*61a0*/  FADD.FTZ R11, -R80, R11 ;  /* 0x0000000b500b7221 */ /* 0x000fe20000010100 */
[----:B------:R-:W-:Y:S01]  /*61b0*/  FSEL R6, R68, R81, P2 ;  /* 0x0000005144067208 */ /* 0x000fe20001000000 */
[----:B------:R-:W-:Y:S01]  /*61c0*/  FMUL.FTZ R92, R92, R5 ;  /* 0x000000055c5c7220 */ /* 0x000fe20000410000 */
[----:B------:R-:W-:Y:S01]  /*61d0*/  FSETP.GE.FTZ.AND P1, PT, R82, RZ, PT ;  /* 0x000000ff5200720b */ /* 0x000fe20003f36000 */
[----:B------:R-:W-:Y:S01]  /*61e0*/  FMUL.FTZ R93, R93, R7 ;  /* 0x000000075d5d7220 */ /* 0x000fe20000410000 */
[----:B------:R-:W-:Y:S01]  /*61f0*/  FSEL R4, R4, R80, P0 ;  /* 0x0000005004047208 */ /* 0x000fe20000000000 */
[----:B------:R-:W-:Y:S01]  /*6200*/  FMUL.FTZ R90, R90, R6 ;  /* 0x000000065a5a7220 */ /* 0x000fe20000410000 */
[----:B------:R-:W-:Y:S01]  /*6210*/  FSEL R5, R10, R80, P1 ;  /* 0x000000500a057208 */ /* 0x000fe20000800000 */
[----:B------:R-:W-:Y:S01]  /*6220*/  FADD.FTZ R9, -R81, R9 ;  /* 0x0000000951097221 */ /* 0x000fe20000010100 */
[----:B------:R-:W-:Y:S01]  /*6230*/  FSETP.GE.FTZ.AND P0, PT, R89, RZ, PT ;  /* 0x000000ff5900720b */ /* 0x000fe20003f16000 */
[----:B------:R-:W-:Y:S01]  /*6240*/  FMUL.FTZ R94, R94, R4 ;  /* 0x000000045e5e7220 */ /* 0x000fe20000410000 */
[----:B------:R-:W-:Y:S01]  /*6250*/  FSETP.GE.FTZ.AND P2, PT, R91, RZ, PT ;  /* 0x000000ff5b00720b */ /* 0x000fe20003f56000 */
[----:B------:R-:W-:Y:S01]  /*6260*/  FMUL.FTZ R82, R82, R5 ;  /* 0x0000000552527220 */ /* 0x000fe20000410000 */
[----:B------:R-:W-:Y:S01]  /*6270*/  F2FP.F16.F32.PACK_AB R5, R90, R93 ;  /* 0x0000005d5a05723e */ /* 0x000fe200000000ff */
[----:B------:R-:W-:Y:S01]  /*6280*/  FADD.FTZ R8, -R81, R8 ;  /* 0x0000000851087221 */ /* 0x000fe20000010100 */
[----:B------:R-:W-:Y:S01]  /*6290*/  FSEL R4, R11, R80, P0 ;  /* 0x000000500b047208 */ /* 0x000fe20000000000 */
[----:B------:R-:W-:Y:S01]  /*62a0*/  FADD.FTZ R12, -R81, R12 ;  /* 0x0000000c510c7221 */ /* 0x000fe20000010100 */
[----:B------:R-:W-:Y:S01]  /*62b0*/  FSETP.GE.FTZ.AND P3, PT, R95, RZ, PT ;  /* 0x000000ff5f00720b */ /* 0x000fe20003f76000 */
[----:B------:R1:W-:Y:S01]  /*62c0*/  STS [R245+0x12000], R5 ;  /* 0x01200005f5007388 */ /* 0x0003e20000000800 */
[-C--:B------:R-:W-:Y:S01]  /*62d0*/  FSEL R6, R9, R81.reuse, P2 ;  /* 0x0000005109067208 */ /* 0x080fe20001000000 */
[----:B------:R-:W-:Y:S01]  /*62e0*/  FMUL.FTZ R89, R89, R4 ;  /* 0x0000000459597220 */ /* 0x000fe20000410000 */
[----:B------:R-:W-:Y:S01]  /*62f0*/  F2FP.F16.F32.PACK_AB R4, R94, R92 ;  /* 0x0000005c5e04723e */ /* 0x000fe200000000ff */
[----:B------:R-:W-:Y:S01]  /*6300*/  FADD.FTZ R15, -R80, R15 ;  /* 0x0000000f500f7221 */ /* 0x000fe20000010100 */
[----:B------:R-:W-:Y:S01]  /*6310*/  FSETP.GE.FTZ.AND P0, PT, R88, RZ, PT ;  /* 0x000000ff5800720b */ /* 0x000fe20003f16000 */
[----:B------:R-:W-:Y:S01]  /*6320*/  FMUL.FTZ R9, R91, R6 ;  /* 0x000000065b097220 */ /* 0x000fe20000410000 */
[-C--:B------:R-:W-:Y:S01]  /*6330*/  FSEL R7, R8, R81.reuse, P3 ;  /* 0x0000005108077208 */ /* 0x080fe20001800000 */
[----:B------:R-:W-:Y:S01]  /*6340*/  FADD.FTZ R8, -R81, R13 ;  /* 0x0000000d51087221 */ /* 0x000fe20000010100 */
[-C--:B------:R-:W-:Y:S01]  /*6350*/  FSEL R6, R12, R81.reuse, P0 ;  /* 0x000000510c067208 */ /* 0x080fe20000000000 */
[----:B------:R2:W-:Y:S01]  /*6360*/  STS [R245+0x12400], R4 ;  /* 0x01240004f5007388 */ /* 0x0005e20000000800 */
[----:B------:R-:W-:Y:S01]  /*6370*/  FSETP.GE.FTZ.AND P2, PT, R84, RZ, PT ;  /* 0x000000ff5400720b */ /* 0x000fe20003f56000 */
[----:B------:R-:W-:Y:S01]  /*6380*/  FADD.FTZ R14, -R80, R14 ;  /* 0x0000000e500e7221 */ /* 0x000fe20000010100 */
[----:B------:R-:W-:Y:S01]  /*6390*/  FSETP.GE.FTZ.AND P0, PT, R86, RZ, PT ;  /* 0x000000ff5600720b */ /* 0x000fe20003f16000 */
[----:B------:R-:W-:Y:S01]  /*63a0*/  FMUL.FTZ R88, R88, R6 ;  /* 0x0000000658587220 */ /* 0x000fe20000410000 */
[----:B------:R-:W-:Y:S01]  /*63b0*/  FSEL R8, R8, R81, P2 ;  /* 0x0000005108087208 */ /* 0x000fe20001000000 */
[----:B------:R-:W-:Y:S01]  /*63c0*/  FMUL.FTZ R95, R95, R7 ;  /* 0x000000075f5f7220 */ /* 0x000fe20000410000 */
[----:B------:R-:W-:Y:S01]  /*63d0*/  FSETP.GE.FTZ.AND P2, PT, R87, RZ, PT ;  /* 0x000000ff5700720b */ /* 0x000fe20003f56000 */
[----:B------:R-:W-:Y:S01]  /*63e0*/  FADD.FTZ R18, -R80, R18 ;  /* 0x0000001250127221 */ /* 0x000fe20000010100 */
[----:B------:R-:W-:Y:S01]  /*63f0*/  FSEL R6, R15, R80, P0 ;  /* 0x000000500f067208 */ /* 0x000fe20000000000 */
[----:B------:R-:W-:Y:S01]  /*6400*/  FMUL.FTZ R84, R84, R8 ;  /* 0x0000000854547220 */ /* 0x000fe20000410000 */
[----:B------:R-:W-:Y:S02]  /*6410*/  FSETP.GE.FTZ.AND P1, PT, R83, RZ, PT ;  /* 0x000000ff5300720b */ /* 0x000fe40003f36000 */
[----:B------:R-:W-:Y:S01]  /*6420*/  FSETP.GE.FTZ.AND P0, PT, R96, RZ, PT ;  /* 0x000000ff6000720b */ /* 0x000fe20003f16000 */
[----:B------:R-:W-:Y:S01]  /*6430*/  FMUL.FTZ R86, R86, R6 ;  /* 0x0000000656567220 */ /* 0x000fe20000410000 */
[----:B------:R-:W-:Y:S01]  /*6440*/  FSEL R7, R14, R80, P1 ;  /* 0x000000500e077208 */ /* 0x000fe20000800000 */
[----:B------:R-:W-:Y:S01]  /*6450*/  FADD.FTZ R6, -R81, R16 ;  /* 0x0000001051067221 */ /* 0x000fe20000010100 */
[----:B------:R-:W-:Y:S02]  /*6460*/  F2FP.F16.F32.PACK_AB R9, R9, R95 ;  /* 0x0000005f0909723e */ /* 0x000fe400000000ff */
[----:B------:R-:W-:Y:S01]  /*6470*/  FSETP.GE.FTZ.AND P1, PT, R85, RZ, PT ;  /* 0x000000ff5500720b */ /* 0x000fe20003f36000 */
[----:B------:R-:W-:Y:S01]  /*6480*/  FMUL.FTZ R83, R83, R7 ;  /* 0x0000000753537220 */ /* 0x000fe20000410000 */
[----:B------:R-:W-:Y:S01]  /*6490*/  FSETP.GE.FTZ.AND P3, PT, R97, RZ, PT ;  /* 0x000000ff6100720b */ /* 0x000fe20003f76000 */
[----:B------:R-:W-:Y:S01]  /*64a0*/  STS [R244+0x12000], R9 ;  /* 0x01200009f4007388 */ /* 0x000fe20000000800 */
[----:B------:R-:W-:Y:S02]  /*64b0*/  F2FP.F16.F32.PACK_AB R8, R89, R82 ;  /* 0x000000525908723e */ /* 0x000fe400000000ff */
[----:B-1----:R-:W-:Y:S01]  /*64c0*/  FSEL R5, R18, R80, P1 ;  /* 0x0000005012057208 */ /* 0x002fe20000800000 */
[----:B------:R-:W-:Y:S01]  /*64d0*/  @P0 FADD.FTZ R80, -R80, R19 ;  /* 0x0000001350500221 */ /* 0x000fe20000010100 */
[----:B------:R-:W-:Y:S01]  /*64e0*/  FSEL R6, R6, R81, P3 ;  /* 0x0000005106067208 */ /* 0x000fe20001800000 */
[----:B------:R-:W-:Y:S01]  /*64f0*/  @P2 FADD.FTZ R81, -R81, R17 ;  /* 0x0000001151512221 */ /* 0x000fe20000010100 */
[----:B------:R-:W-:Y:S01]  /*6500*/  F2FP.F16.F32.PACK_AB R7, R84, R88 ;  /* 0x000000585407723e */ /* 0x000fe200000000ff */
[----:B------:R-:W-:Y:S01]  /*6510*/  STS [R244+0x12400], R8 ;  /* 0x01240008f4007388 */ /* 0x000fe20000000800 */
[----:B------:R-:W-:Y:S01]  /*6520*/  FMUL.FTZ R85, R85, R5 ;  /* 0x0000000555557220 */ /* 0x000fe20000410000 */
[----:B------:R-:W-:Y:S01]  /*6530*/  FMUL.FTZ R5, R87, R81 ;  /* 0x0000005157057220 */ /* 0x000fe20000410000 */
[----:B------:R-:W-:Y:S01]  /*6540*/  FMUL.FTZ R97, R97, R6 ;  /* 0x0000000661617220 */ /* 0x000fe20000410000 */
[----:B------:R-:W-:Y:S01]  /*6550*/  F2FP.F16.F32.PACK_AB R6, R86, R83 ;  /* 0x000000535606723e */ /* 0x000fe200000000ff */
[----:B------:R-:W-:Y:S01]  /*6560*/  STS [R99+0x12000], R7 ;  /* 0x0120000763007388 */ /* 0x000fe20000000800 */
[----:B--2---:R-:W-:Y:S01]  /*6570*/  FMUL.FTZ R4, R96, R80 ;  /* 0x0000005060047220 */ /* 0x004fe20000410000 */
[----:B------:R-:W-:Y:S02]  /*6580*/  PLOP3.LUT P0, PT, PT, PT, UP1, 0x80, 0x0 ;  /* 0x000000000000781c */ /* 0x000fe40003f0f018 */
[----:B------:R-:W-:Y:S01]  /*6590*/  F2FP.F16.F32.PACK_AB R5, R5, R97 ;  /* 0x000000610505723e */ /* 0x000fe200000000ff */
[----:B------:R-:W-:Y:S01]  /*65a0*/  STS [R99+0x12400], R6 ;  /* 0x0124000663007388 */ /* 0x000fe20000000800 */
[----:B------:R-:W-:Y:S03]  /*65b0*/  F2FP.F16.F32.PACK_AB R4, R4, R85 ;  /* 0x000000550404723e */ /* 0x000fe600000000ff */
[----:B------:R-:W-:Y:S04]  /*65c0*/  STS [R98+0x12000], R5 ;  /* 0x0120000562007388 */ /* 0x000fe80000000800 */
[----:B------:R-:W-:Y:S01]  /*65d0*/  STS [R98+0x12400], R4 ;  /* 0x0124000462007388 */ /* 0x000fe20000000800 */
[----:B------:R-:W-:Y:S06]  /*65e0*/  BAR.SYNC.DEFER_BLOCKING 0x0 ;  /* 0x0000000000007b1d */ /* 0x000fec0000010000 */
[----:B------:R-:W-:Y:S08]  /*65f0*/  LDSM.16.MT88.4 R4, [R2+0x14000] ;  /* 0x014000000204783b */ /* 0x000ff00000004200 */
[----:B------:R-:W1:Y:S08]  /*6600*/  LDSM.16.MT88.4 R8, [R0+0x6000] ;  /* 0x006000000008783b */ /* 0x000e700000004200 */
[----:B------:R-:W2:Y:S08]  /*6610*/  LDSM.16.MT88.4 R12, [R3+0x14000] ;  /* 0x01400000030c783b */ /* 0x000eb00000004200 */
[----:B------:R-:W3:Y:S08]  /*6620*/  LDSM.16.MT88.4 R16, [R0+0x8000] ;  /* 0x008000000010783b */ /* 0x000ef00000004200 */
[----:B------:R-:W4:Y:S08]  /*6630*/  LDSM.16.MT88.4 R68, [R0+0xa000] ;  /* 0x00a000000044783b */ /* 0x000f300000004200 */
[----:B------:R-:W-:Y:S01]  /*6640*/  LDSM.16.MT88.4 R72, [R2+0x14800] ;  /* 0x014800000248783b */ /* 0x000fe20000004200 */
[-C--:B-1----:R-:W-:Y:S07]  /*6650*/  HMMA.16816.F32 R20, R4, R8.reuse, R20 ;  /* 0x000000080414723c */ /* 0x082fee0000001814 */
[----:B------:R1:W5:Y:S04]  /*6660*/  LDL R96, [R1+0x6c] ;  /* 0x00006c0001607983 */ /* 0x0003680000100800 */
[----:B------:R-:W1:Y:S01]  /*6670*/  LDSM.16.MT88.4 R76, [R0+0x6800] ;  /* 0x00680000004c783b */ /* 0x000e620000004200 */
[C---:B--2---:R-:W-:Y:S07]  /*6680*/  HMMA.16816.F32 R24, R12.reuse, R8, R24 ;  /* 0x000000080c18723c */ /* 0x044fee0000001818 */
[----:B------:R-:W2:Y:S01]  /*6690*/  LDSM.16.MT88.4 R80, [R3+0x14800] ;  /* 0x014800000350783b */ /* 0x000ea20000004200 */
[-C--:B------:R-:W-:Y:S06]  /*66a0*/  HMMA.16816.F32 R28, R12, R10.reuse, R28 ;  /* 0x0000000a0c1c723c */ /* 0x080fec000000181c */
[C---:B------:R-:W-:Y:S01]  /*66b0*/  HMMA.16816.F32 R32, R4.reuse, R10, R32 ;  /* 0x0000000a0420723c */ /* 0x040fe20000001820 */
[----:B------:R-:W2:Y:S05]  /*66c0*/  LDSM.16.MT88.4 R84, [R0+0x8800] ;  /* 0x008800000054783b */ /* 0x000eaa0000004200 */
[-C--:B---3--:R-:W-:Y:S03]  /*66d0*/  HMMA.16816.F32 R36, R4, R16.reuse, R36 ;  /* 0x000000100424723c */ /* 0x088fe60000001824 */
[----:B------:R-:W3:Y:S03]  /*66e0*/  LDSM.16.MT88.4 R8, [R0+0xa800] ;  /* 0x00a800000008783b */ /* 0x000ee60000004200 */
[C---:B------:R-:W-:Y:S05]  /*66f0*/  HMMA.16816.F32 R40, R12.reuse, R16, R40 ;  /* 0x000000100c28723c */ /* 0x040fea0000001828 */
[----:B------:R-:W-:Y:S01]  /*6700*/  LDSM.16.MT88.4 R88, [R0+0x7800] ;  /* 0x007800000058783b */ /* 0x000fe20000004200 */
[-C--:B------:R-:W-:Y:S06]  /*6710*/  HMMA.16816.F32 R44, R12, R18.reuse, R44 ;  /* 0x000000120c2c723c */ /* 0x080fec000000182c */
[C---:B------:R-:W-:Y:S01]  /*6720*/  HMMA.16816.F32 R48, R4.reuse, R18, R48 ;  /* 0x000000120430723c */ /* 0x040fe20000001830 */
[----:B------:R-:W-:Y:S05]  /*6730*/  LDSM.16.MT88.4 R16, [R3+0x15000] ;  /* 0x015000000310783b */ /* 0x000fea0000004200 */
[-C--:B----4-:R-:W-:Y:S03]  /*6740*/  HMMA.16816.F32 R52, R4, R68.reuse, R52 ;  /* 0x000000440434723c */ /* 0x090fe60000001834 */
[----:B------:R-:W-:Y:S03]  /*6750*/  LDSM.16.MT88.4 R92, [R3+0x15800] ;  /* 0x01580000035c783b */ /* 0x000fe60000004200 */
[C---:B------:R-:W-:Y:S06]  /*6760*/  HMMA.16816.F32 R56, R12.reuse, R68, R56 ;  /* 0x000000440c38723c */ /* 0x040fec0000001838 */
[-C--:B------:R-:W-:Y:S01]  /*6770*/  HMMA.16816.F32 R60, R12, R70.reuse, R60 ;  /* 0x000000460c3c723c */ /* 0x080fe2000000183c */
[----:B------:R-:W-:Y:S05]  /*6780*/  LDSM.16.MT88.4 R12, [R0+0x7000] ;  /* 0x00700000000c783b */ /* 0x000fea0000004200 */
[----:B------:R-:W-:Y:S03]  /*6790*/  HMMA.16816.F32 R64, R4, R70, R64 ;  /* 0x000000460440723c */ /* 0x000fe60000001840 */
[----:B------:R-:W4:Y:S03]  /*67a0*/  LDSM.16.MT88.4 R4, [R2+0x15000] ;  /* 0x015000000204783b */ /* 0x000f260000004200 */
[-C--:B-1----:R-:W-:Y:S05]  /*67b0*/  HMMA.16816.F32 R20, R72, R76.reuse, R20 ;  /* 0x0000004c4814723c */ /* 0x082fea0000001814 */
[----:B------:R-:W1:Y:S01]  /*67c0*/  LDSM.16.MT88.4 R68, [R0+0x9000] ;  /* 0x009000000044783b */ /* 0x000e620000004200 */
[C---:B--2---:R-:W-:Y:S06]  /*67d0*/  HMMA.16816.F32 R24, R80.reuse, R76, R24 ;  /* 0x0000004c5018723c */ /* 0x044fec0000001818 */
[-C--:B------:R-:W-:Y:S06]  /*67e0*/  HMMA.16816.F32 R28, R80, R78.reuse, R28 ;  /* 0x0000004e501c723c */ /* 0x080fec000000181c */
[C---:B------:R-:W-:Y:S01]  /*67f0*/  HMMA.16816.F32 R32, R72.reuse, R78, R32 ;  /* 0x0000004e4820723c */ /* 0x040fe20000001820 */
[----:B------:R-:W2:Y:S05]  /*6800*/  LDSM.16.MT88.4 R76, [R0+0xb000] ;  /* 0x00b00000004c783b */ /* 0x000eaa0000004200 */
[-C--:B------:R-:W-:Y:S06]  /*6810*/  HMMA.16816.F32 R36, R72, R84.reuse, R36 ;  /* 0x000000544824723c */ /* 0x080fec0000001824 */
[C---:B------:R-:W-:Y:S06]  /*6820*/  HMMA.16816.F32 R40, R80.reuse, R84, R40 ;  /* 0x000000545028723c */ /* 0x040fec0000001828 */
[-C--:B------:R-:W-:Y:S06]  /*6830*/  HMMA.16816.F32 R44, R80, R86.reuse, R44 ;  /* 0x00000056502c723c */ /* 0x080fec000000182c */
[C---:B------:R-:W-:Y:S01]  /*6840*/  HMMA.16816.F32 R48, R72.reuse, R86, R48 ;  /* 0x000000564830723c */ /* 0x040fe20000001830 */
[----:B------:R-:W2:Y:S05]  /*6850*/  LDSM.16.MT88.4 R84, [R2+0x15800] ;  /* 0x015800000254783b */ /* 0x000eaa0000004200 */
[-C--:B---3--:R-:W-:Y:S06]  /*6860*/  HMMA.16816.F32 R52, R72, R8.reuse, R52 ;  /* 0x000000084834723c */ /* 0x088fec0000001834 */
[C---:B------:R-:W-:Y:S06]  /*6870*/  HMMA.16816.F32 R56, R80.reuse, R8, R56 ;  /* 0x000000085038723c */ /* 0x040fec0000001838 */
[-C--:B------:R-:W-:Y:S01]  /*6880*/  HMMA.16816.F32 R60, R80, R10.reuse, R60 ;  /* 0x0000000a503c723c */ /* 0x080fe2000000183c */
[----:B------:R-:W3:Y:S05]  /*6890*/  LDSM.16.MT88.4 R80, [R0+0x9800] ;  /* 0x009800000050783b */ /* 0x000eea0000004200 */
[----:B------:R-:W-:Y:S03]  /*68a0*/  HMMA.16816.F32 R64, R72, R10, R64 ;  /* 0x0000000a4840723c */ /* 0x000fe60000001840 */
[----:B------:R-:W3:Y:S03]  /*68b0*/  LDSM.16.MT88.4 R8, [R0+0xb800] ;  /* 0x00b800000008783b */ /* 0x000ee60000004200 */
[-C--:B----4-:R-:W-:Y:S01]  /*68c0*/  HMMA.16816.F32 R20, R4, R12.reuse, R20 ;  /* 0x0000000c0414723c */ /* 0x090fe20000001814 */
[----:B------:R-:W-:Y:S05]  /*68d0*/  BAR.SYNC.DEFER_BLOCKING 0x0 ;  /* 0x0000000000007b1d */ /* 0x000fea0000010000 */
[C---:B------:R-:W-:Y:S06]  /*68e0*/  HMMA.16816.F32 R24, R16.reuse, R12, R24 ;  /* 0x0000000c1018723c */ /* 0x040fec0000001818 */
[-C--:B------:R-:W-:Y:S06]  /*68f0*/  HMMA.16816.F32 R28, R16, R14.reuse, R28 ;  /* 0x0000000e101c723c */ /* 0x080fec000000181c */
[C---:B------:R-:W-:Y:S06]  /*6900*/  HMMA.16816.F32 R32, R4.reuse, R14, R32 ;  /* 0x0000000e0420723c */ /* 0x040fec0000001820 */
[-C--:B-1----:R-:W-:Y:S06]  /*6910*/  HMMA.16816.F32 R36, R4, R68.reuse, R36 ;  /* 0x000000440424723c */ /* 0x082fec0000001824 */
[C---:B------:R-:W-:Y:S06]  /*6920*/  HMMA.16816.F32 R40, R16.reuse, R68, R40 ;  /* 0x000000441028723c */ /* 0x040fec0000001828 */
[-C--:B------:R-:W-:Y:S06]  /*6930*/  HMMA.16816.F32 R44, R16, R70.reuse, R44 ;  /* 0x00000046102c723c */ /* 0x080fec000000182c */
[C---:B------:R-:W-:Y:S06]  /*6940*/  HMMA.16816.F32 R48, R4.reuse, R70, R48 ;  /* 0x000000460430723c */ /* 0x040fec0000001830 */
[-C--:B--2---:R-:W-:Y:S06]  /*6950*/  HMMA.16816.F32 R52, R4, R76.reuse, R52 ;  /* 0x0000004c0434723c */ /* 0x084fec0000001834 */
[C---:B------:R-:W-:Y:S06]  /*6960*/  HMMA.16816.F32 R56, R16.reuse, R76, R56 ;  /* 0x0000004c1038723c */ /* 0x040fec0000001838 */
[-C--:B------:R-:W-:Y:S06]  /*6970*/  HMMA.16816.F32 R60, R16, R78.reuse, R60 ;  /* 0x0000004e103c723c */ /* 0x080fec000000183c */
[----:B------:R-:W-:Y:S06]  /*6980*/  HMMA.16816.F32 R64, R4, R78, R64 ;  /* 0x0000004e0440723c */ /* 0x000fec0000001840 */
[-C--:B------:R-:W-:Y:S06]  /*6990*/  HMMA.16816.F32 R20, R84, R88.reuse, R20 ;  /* 0x000000585414723c */ /* 0x080fec0000001814 */
[C---:B------:R-:W-:Y:S06]  /*69a0*/  HMMA.16816.F32 R24, R92.reuse, R88, R24 ;  /* 0x000000585c18723c */ /* 0x040fec0000001818 */
[-C--:B------:R-:W-:Y:S06]  /*69b0*/  HMMA.16816.F32 R28, R92, R90.reuse, R28 ;  /* 0x0000005a5c1c723c */ /* 0x080fec000000181c */
[C---:B------:R-:W-:Y:S06]  /*69c0*/  HMMA.16816.F32 R32, R84.reuse, R90, R32 ;  /* 0x0000005a5420723c */ /* 0x040fec0000001820 */
[-C--:B---3--:R-:W-:Y:S06]  /*69d0*/  HMMA.16816.F32 R36, R84, R80.reuse, R36 ;  /* 0x000000505424723c */ /* 0x088fec0000001824 */
        /* <DEDUP_REMOVED lines=63> */
.L_x_640:
        /* <DEDUP_REMOVED lines=21> */
[----:B------:R-:W-:Y:S04]  /*6f20*/  STL.64 [R1+0xb0], R28 ;  /* 0x0000b01c01007387 */ /* 0x000fe80000100a00 */
[----:B------:R4:W-:Y:S04]  /*6f30*/  STL.64 [R1+0xa8], R22 ;  /* 0x0000a81601007387 */ /* 0x0009e80000100a00 */
[----:B------:R-:W-:Y:S04]  /*6f40*/  STL.64 [R1+0xa0], R26 ;  /* 0x0000a01a01007387 */ /* 0x000fe80000100a00 */
[----:B------:R-:W-:Y:S04]  /*6f50*/  STL.64 [R1+0x98], R24 ;  /* 0x0000981801007387 */ /* 0x000fe80000100a00 */
[----:B------:R4:W-:Y:S01]  /*6f60*/  STL.64 [R1+0x90], R20 ;  /* 0x0000901401007387 */ /* 0x0009e20000100a00 */
[----:B-1----:R-:W-:Y:S03]  /*6f70*/  IMAD.MOV.U32 R33, RZ, RZ, R43 ;  /* 0x000000ffff217224 */ /* 0x002fe600078e002b */
[----:B------:R-:W-:Y:S01]  /*6f80*/  LDSM.16.MT88.4 R36, [R0+0xe800] ;  /* 0x00e800000024783b */ /* 0x000fe20000004200 */
[----:B----4-:R-:W1:Y:S03]  /*6f90*/  LDC R23, c[0x0][0x270] ;  /* 0x00009c00ff177b82 */ /* 0x010e660000000800 */
        /* <DEDUP_REMOVED lines=31> */
[-C--:B------:R-:W-:Y:S03]  /*7190*/  HMMA.16816.F32 R76, R24, R38.reuse, R76 ;  /* 0x00000026184c723c */ /* 0x080fe6000000184c */
[----:B------:R-:W3:Y:S03]  /*71a0*/  LDL R22, [R1+0x64] ;  /* 0x0000640001167983 */ /* 0x000ee60000100800 */
        /* <DEDUP_REMOVED lines=8> */
[----:B------:R-:W4:Y:S01]  /*7230*/  LDSM.16.MT88.4 R248, [R0+0x11000] ;  /* 0x0110000000f8783b */ /* 0x000f220000004200 */
        /* <DEDUP_REMOVED lines=15> */
[----:B---3--:R-:W1:Y:S04]  /*7330*/  LDSM.16.M88.4 R244, [R20] ;  /* 0x0000000014f4783b */ /* 0x008e680000000200 */
[----:B------:R2:W3:Y:S04]  /*7340*/  LDSM.16.M88.4 R36, [R20+0x1000] ;  /* 0x001000001424783b */ /* 0x0004e80000000200 */
[----:B--2---:R-:W2:Y:S01]  /*7350*/  LDL.LU.64 R20, [R1+0x30] ;  /* 0x0000300001147983 */ /* 0x004ea20000300a00 */
[-C--:B-1----:R-:W-:Y:S06]  /*7360*/  HMMA.16816.F32 R4, R244, R40.reuse, R4 ;  /* 0x00000028f404723c */ /* 0x082fec0000001804 */
[C---:B---3--:R-:W-:Y:S06]  /*7370*/  HMMA.16816.F32 R8, R36.reuse, R40, R8 ;  /* 0x000000282408723c */ /* 0x048fec0000001808 */
        /* <DEDUP_REMOVED lines=10> */
[----:B------:R-:W3:Y:S01]  /*7420*/  @P0 LDG.E R32, desc[UR4][R28.64+0x20] ;  /* 0x000020041c200981 */ /* 0x000ee2000c1e1900 */
[C---:B------:R-:W-:Y:S01]  /*7430*/  IMAD.U32 R248, R30.reuse, -0x40, RZ ;  /* 0xffffffc01ef87824 */ /* 0x040fe200078e00ff */
[-C--:B------:R-:W-:Y:S02]  /*7440*/  HMMA.16816.F32 R84, R244, R24.reuse, R84 ;  /* 0x00000018f454723c */ /* 0x080fe40000001854 */
[----:B------:R1:W4:Y:S03]  /*7450*/  @P0 LDG.E R22, desc[UR4][R28.64] ;  /* 0x000000041c160981 */ /* 0x000326000c1e1900 */
[C---:B------:R-:W-:Y:S01]  /*7460*/  IMAD.SHL.U32 R249, R30.reuse, 0x10, RZ ;  /* 0x000000101ef97824 */ /* 0x040fe200078e00ff */
[C---:B------:R-:W-:Y:S06]  /*7470*/  HMMA.16816.F32 R88, R36.reuse, R24, R88 ;  /* 0x000000182458723c */ /* 0x040fec0000001858 */
[-C--:B------:R-:W-:Y:S05]  /*7480*/  HMMA.16816.F32 R92, R36, R26.reuse, R92 ;  /* 0x0000001a245c723c */ /* 0x080fea000000185c */
[----:B------:R-:W-:Y:S01]  /*7490*/  IMAD.MOV.U32 R25, RZ, RZ, R33 ;  /* 0x000000ffff197224 */ /* 0x000fe200078e0021 */
[----:B------:R-:W-:Y:S05]  /*74a0*/  HMMA.16816.F32 R96, R244, R26, R96 ;  /* 0x0000001af460723c */ /* 0x000fea0000001860 */
[C---:B------:R-:W-:Y:S02]  /*74b0*/  IMAD R24, R30.reuse, 0x18, RZ ;  /* 0x000000181e187824 */ /* 0x040fe400078e02ff */
[----:B-1----:R-:W-:Y:S04]  /*74c0*/  IMAD.SHL.U32 R28, R30, 0x20, RZ ;  /* 0x000000201e1c7824 */ /* 0x002fe800078e00ff */
[----:B------:R-:W-:Y:S04]  /*74d0*/  IMAD R29, R23, UR43, RZ ;  /* 0x0000002b171d7c24 */ /* 0x000fe8000f8e02ff */
[----:B------:R-:W-:Y:S01]  /*74e0*/  IMAD.SHL.U32 R29, R29, 0x20, RZ ;  /* 0x000000201d1d7824 */ /* 0x000fe200078e00ff */
[C---:B--2---:R-:W-:Y:S04]  /*74f0*/  LEA R251, P1, R248.reuse, R20, 0x2 ;  /* 0x00000014f8fb7211 */ /* 0x044fe800078210ff */
[----:B------:R-:W-:Y:S01]  /*7500*/  LEA.HI.X.SX32 R250, R248, R21, 0x2, P1 ;  /* 0x00000015f8fa7211 */ /* 0x000fe200008f16ff */
[----:B------:R-:W-:Y:S02]  /*7510*/  IMAD.MOV.U32 R20, RZ, RZ, R251 ;  /* 0x000000ffff147224 */ /* 0x000fe400078e00fb */
[----:B------:R-:W-:Y:S02]  /*7520*/  IMAD.SHL.U32 R248, R30, 0x8, RZ ;  /* 0x000000081ef87824 */ /* 0x000fe400078e00ff */
[----:B------:R-:W-:Y:S03]  /*7530*/  IMAD.MOV.U32 R21, RZ, RZ, R250 ;  /* 0x000000ffff157224 */ /* 0x000fe600078e00fa */
[CC--:B------:R-:W-:Y:S02]  /*7540*/  LEA R250, P2, R248.reuse, R20.reuse, 0x2 ;  /* 0x00000014f8fa7211 */ /* 0x0c0fe400078410ff */
[----:B------:R-:W-:Y:S02]  /*7550*/  STL.64 [R1+0x30], R20 ;  /* 0x0000301401007387 */ /* 0x000fe40000100a00 */
[-C--:B------:R-:W-:Y:S02]  /*7560*/  LEA.HI.X.SX32 R251, R248, R21.reuse, 0x2, P2 ;  /* 0x00000015f8fb7211 */ /* 0x080fe400010f16ff */
[----:B------:R1:W-:Y:S04]  /*7570*/  REDG.E.ADD.F32.FTZ.RN.STRONG.GPU desc[UR4][R20.64], R4 ;  /* 0x00000004140079a6 */ /* 0x0003e8000c10f384 */
[----:B------:R2:W-:Y:S01]  /*7580*/  REDG.E.ADD.F32.FTZ.RN.STRONG.GPU desc[UR4][R250.64], R5 ;  /* 0x00000005fa0079a6 */ /* 0x0005e2000c10f384 */
[CC--:B-1----:R-:W-:Y:S04]  /*7590*/  LEA R4, P2, R24.reuse, R20.reuse, 0x2 ;  /* 0x0000001418047211 */ /* 0x0c2fe800078410ff */
[-C--:B--2---:R-:W-:Y:S01]  /*75a0*/  LEA.HI.X.SX32 R5, R24, R21.reuse, 0x2, P2 ;  /* 0x0000001518057211 */ /* 0x084fe200010f16ff */
[----:B------:R-:W-:Y:S01]  /*75b0*/  IMAD R24, R30, 0x30, RZ ;  /* 0x000000301e187824 */ /* 0x000fe200078e02ff */
[----:B---3--:R1:W-:Y:S04]  /*75c0*/  @P0 STL [R1+0x68], R32 ;  /* 0x0000682001000387 */ /* 0x0083e80000100800 */
        /* <DEDUP_REMOVED lines=11> */
[----:B----4-:R4:W-:Y:S05]  /*7680*/  @P0 STL [R1+0x64], R22 ;  /* 0x0000641601000387 */ /* 0x0109ea0000100800 */
[----:B---3--:R-:W3:Y:S01]  /*7690*/  LDC R7, c[0x0][0x270] ;  /* 0x00009c00ff077b82 */ /* 0x008ee20000000800 */
[C---:B-1----:R-:W-:Y:S02]  /*76a0*/  IMAD R23, R6.reuse, UR43, RZ ;  /* 0x0000002b06177c24 */ /* 0x042fe4000f8e02ff */
[----:B------:R-:W-:Y:S01]  /*76b0*/  IMAD R5, R6, UR43, RZ ;  /* 0x0000002b06057c24 */ /* 0x000fe2000f8e02ff */
[-C--:B------:R-:W-:Y:S01]  /*76c0*/  LEA R6, P2, R24, R20.reuse, 0x2 ;  /* 0x0000001418067211 */ /* 0x080fe200078410ff */
[----:B----4-:R-:W-:Y:S02]  /*76d0*/  IMAD R22, R30, 0x28, RZ ;  /* 0x000000281e167824 */ /* 0x010fe400078e02ff */
[----:B------:R-:W-:Y:S01]  /*76e0*/  IMAD R23, R23, 0x28, RZ ;  /* 0x0000002817177824 */ /* 0x000fe200078e02ff */
[----:B------:R2:W5:Y:S01]  /*76f0*/  LDL.LU R30, [R1+0xb8] ;  /* 0x0000b800011e7983 */ /* 0x0005620000300800 */
[----:B------:R-:W-:Y:S01]  /*7700*/  IMAD R5, R5, 0x38, RZ ;  /* 0x0000003805057824 */ /* 0x000fe200078e02ff */
[-C--:B------:R-:W-:Y:S02]  /*7710*/  LEA R22, P3, R22, R20.reuse, 0x2 ;  /* 0x0000001416167211 */ /* 0x080fe400078610ff */
[----:B------:R2:W5:Y:S02]  /*7720*/  LDL.LU.64 R28, [R1+0xb0] ;  /* 0x0000b000011c7983 */ /* 0x0005640000300a00 */
[-C--:B------:R-:W-:Y:S02]  /*7730*/  LEA.HI.X.SX32 R23, R23, R21.reuse, 0x2, P3 ;  /* 0x0000001517177211 */ /* 0x080fe400018f16ff */
[-C--:B------:R-:W-:Y:S01]  /*7740*/  LEA R4, P1, R5, R20.reuse, 0x2 ;  /* 0x0000001405047211 */ /* 0x080fe200078210ff */
[----:B---3--:R-:W-:Y:S01]  /*7750*/  IMAD R5, R7, UR43, RZ ;  /* 0x0000002b07057c24 */ /* 0x008fe2000f8e02ff */
        /* <DEDUP_REMOVED lines=276> */
.L_x_641:
[----:B------:R-:W-:Y:S02]  /*88a0*/  UISETP.GT.AND UP0, UPT, UR9, UR20, UPT ;  /* 0x000000140900728c */ /* 0x000fe4000bf04270 */
[----:B------:R-:W-:Y:S04]  /*88b0*/  UIADD3 UR9, UR9, -0x1, URZ ;  /* 0xffffffff09097890 */ /* 0x000fe8000fffe03f */
[----:B------:R-:W-:Y:S11]  /*88c0*/  PLOP3.LUT P0, PT, PT, PT, UP0, 0x80, 0x0 ;  /* 0x000000000000781c */ /* 0x000ff60003f0f008 */
[----:B------:R-:W-:Y:S02]  /*88d0*/  @!UPT UIADD3 URZ, URZ, URZ, URZ ;  /* 0x0000003f3f3ff290 */ /* 0x000fe4000fffe03f */
        /* <DEDUP_REMOVED lines=221> */
.L_x_643:
        /* <DEDUP_REMOVED lines=20> */
.L_x_644:
        /* <DEDUP_REMOVED lines=13> */
[----:B------:R-:W-:-:S03]  /*98c0*/  USHF.R.S32.HI UR15, URZ, 0x1f, UR56 ;  /* 0x0000001f3f0f7899 */ /* 0x000fc60008011438 */
[----:B------:R-:W-:Y:S01]  /*98d0*/  IMAD.U32 R5, RZ, RZ, UR10 ;  /* 0x0000000aff057e24 */ /* 0x000fe2000f8e00ff */
[----:B------:R-:W-:Y:S01]  /*98e0*/  IADD3 R6, P0, R6, UR17, RZ ;  /* 0x0000001106067c10 */ /* 0x000fe2000ff1e0ff */
[----:B------:R-:W-:Y:S01]  /*98f0*/  ULDC.64 UR10, c[0x0][0x468] ;  /* 0x00011a00000a7ab9 */ /* 0x000fe20000000a00 */
[C---:B------:R-:W-:Y:S01]  /*9900*/  ISETP.GE.AND P4, PT, R4.reuse, UR8, PT ;  /* 0x0000000804007c0c */ /* 0x040fe2000bf86270 */
[----:B------:R-:W-:Y:S01]  /*9910*/  VIADD R10, R4, 0x20 ;  /* 0x00000020040a7836 */ /* 0x000fe20000000000 */
[----:B------:R-:W-:Y:S01]  /*9920*/  UIMAD UR15, UR15, UR10, URZ ;  /* 0x0000000a0f0f72a4 */ /* 0x000fe2000f8e023f */
[----:B------:R-:W-:Y:S01]  /*9930*/  IADD3.X R7, R7, UR18, R5, P0, !PT ;  /* 0x0000001207077c10 */ /* 0x000fe200087fe405 */
[----:B------:R-:W-:Y:S01]  /*9940*/  IMAD.U32 R5, RZ, RZ, UR10 ;  /* 0x0000000aff057e24 */ /* 0x000fe2000f8e00ff */
[----:B------:R1:W2:Y:S01]  /*9950*/  LDS.128 R36, [R96+0xd000] ;  /* 0x00d0000060247984 */ /* 0x0002a20000000c00 */
[----:B------:R-:W-:Y:S01]  /*9960*/  UIMAD UR11, UR56, UR11, UR15 ;  /* 0x0000000b380b72a4 */ /* 0x000fe2000f8e020f */
[----:B------:R-:W-:Y:S01]  /*9970*/  ISETP.GE.AND P3, PT, R10, UR8, PT ;  /* 0x000000080a007c0c */ /* 0x000fe2000bf66270 */
[----:B------:R-:W-:Y:S01]  /*9980*/  IMAD.WIDE.U32 R10, R5, UR56, R6 ;  /* 0x00000038050a7c25 */ /* 0x000fe2000f8e0006 */
[----:B------:R1:W3:Y:S01]  /*9990*/  LDS.128 R32, [R96+0xf000] ;  /* 0x00f0000060207984 */ /* 0x0002e20000000c00 */
[----:B------:R-:W-:-:S02]  /*99a0*/  SHF.R.S32.HI R52, RZ, 0x1f, R4 ;  /* 0x0000001fff347819 */ /* 0x000fc40000011404 */
        /* <DEDUP_REMOVED lines=25> */
.L_x_646:
[----:B------:R-:W-:Y:S05]  /*9b40*/  BSYNC B0 ;  /* 0x0000000000007941 */ /* 0x000fea0003800000 */
.L_x_645:
        /* <DEDUP_REMOVED lines=20> */
.L_x_648:
[----:B------:R-:W-:Y:S05]  /*9c90*/  BSYNC B0 ;  /* 0x0000000000007941 */ /* 0x000fea0003800000 */
.L_x_647:
        /* <DEDUP_REMOVED lines=35> */
.L_x_650:
[----:B------:R-:W-:Y:S05]  /*9ed0*/  BSYNC B0 ;  /* 0x0000000000007941 */ /* 0x000fea0003800000 */
.L_x_649:
        /* <DEDUP_REMOVED lines=19> */
.L_x_621:
[----:B------:R-:W-:Y:S05]  /*a010*/  BSYNC B1 ;  /* 0x0000000000017941 */ /* 0x000fea0003800000 */
.L_x_607:
        /* <DEDUP_REMOVED lines=8> */
.L_x_651:
[----:B------:R-:W-:Y:S05]  /*a0a0*/  EXIT ;  /* 0x000000000000794d */ /* 0x000fea0003800000 */
.L_x_653:
        /* <DEDUP_REMOVED lines=13> */
.L_x_1597:


//--------------------- .text._ZN5flash44flash_bwd_dq_dk_dv_loop_seqk_parallel_kernelI23Flash_bwd_kernel_traitsILi192ELi64ELi64ELi8ELi4ELi2ELi2ELb1ELb1EN7cutlass6half_tE19Flash_kernel_traitsILi192ELi64ELi64ELi8ES3_EELb0ELb0ELb1ELb0ELb0ELb0ELb1EEEvNS_16Flash_bwd_paramsE --------------------------
	.section	.text._ZN5flash44flash_bwd_dq_dk_dv_loop_seqk_parallel_kernelI23Flash_bwd_kernel_traitsILi192ELi64ELi64ELi8ELi4ELi2ELi2ELb1ELb1EN7cutlass6half_tE19Flash_kernel_traitsILi192ELi64ELi64ELi8ES3_EELb0ELb0ELb1ELb0ELb0ELb0ELb1EEEvNS_16Flash_bwd_paramsE,"ax",@progbits
	.align	128
        .global         _ZN5flash44flash_bwd_dq_dk_dv_loop_seqk_parallel_kernelI23Flash_bwd_kernel_traitsILi192ELi64ELi64ELi8ELi4ELi2ELi2ELb1ELb1EN7cutlass6half_tE19Flash_kernel_traitsILi192ELi64ELi64ELi8ES3_EELb0ELb0ELb1ELb0ELb0ELb0ELb1EEEvNS_16Flash_bwd_paramsE
        .type           _ZN5flash44flash_bwd_dq_dk_dv_loop_seqk_parallel_kernelI23Flash_bwd_kernel_traitsILi192ELi64ELi64ELi8ELi4ELi2ELi2ELb1ELb1EN7cutlass6half_tE19Flash_kernel_traitsILi192ELi64ELi64ELi8ES3_EELb0ELb0ELb1ELb0ELb0ELb0ELb1EEEvNS_16Flash_bwd_paramsE,@function
        .size           _ZN5flash44flash_bwd_dq_dk_dv_loop_seqk_parallel_kernelI23Flash_bwd_kernel_traitsILi192ELi64ELi64ELi8ELi4ELi2ELi2ELb1ELb1EN7cutlass6half_tE19Flash_kernel_traitsILi192ELi64ELi64ELi8ES3_EELb0ELb0ELb1ELb0ELb0ELb0ELb1EEEvNS_16Flash_bwd_paramsE,(.L_x_1598 - _ZN5flash44flash_bwd_dq_dk_dv_loop_seqk_parallel_kernelI23Flash_bwd_kernel_traitsILi192ELi64ELi64ELi8ELi4ELi2ELi2ELb1ELb1EN7cutlass6half_tE19Flash_kernel_traitsILi192ELi64ELi64ELi8ES3_EELb0ELb0ELb1ELb0ELb0ELb0ELb1EEEvNS_16Flash_bwd_paramsE)
        .other          _ZN5flash44flash_bwd_dq_dk_dv_loop_seqk_parallel_kernelI23Flash_bwd_kernel_traitsILi192ELi64ELi64ELi8ELi4ELi2ELi2ELb1ELb1EN7cutlass6half_tE19Flash_kernel_traitsILi192ELi64ELi64ELi8ES3_EELb0ELb0ELb1ELb0ELb0ELb0ELb1EEEvNS_16Flash_bwd_paramsE,@"STO_CUDA_ENTRY STV_DEFAULT"
_ZN5flash44flash_bwd_dq_dk_dv_loop_seqk_parallel_kernelI23Flash_bwd_kernel_traitsILi192ELi64ELi64ELi8ELi4ELi2ELi2ELb1ELb1EN7cutlass6half_tE19Flash_kernel_traitsILi192ELi64ELi64ELi8ES3_EELb0ELb0ELb1ELb0ELb0ELb0ELb1EEEvNS_16Flash_bwd_paramsE:
.text._ZN5flash44flash_bwd_dq_dk_dv_loop_seqk_parallel_kernelI23Flash_bwd_kernel_traitsILi192ELi64ELi64ELi8ELi4ELi2ELi2ELb1ELb1EN7cutlass6half_tE19Flash_kernel_traitsILi192ELi64ELi64ELi8ES3_EELb0ELb0ELb1ELb0ELb0ELb0ELb1EEEvNS_16Flash_bwd_paramsE:
        /* <DEDUP_REMOVED lines=17> */
[----:B------:R-:W-:Y:S01]  /*0110*/  ULDC.64 UR8, c[0x0][0x208] ;  /* 0x0000820000087ab9 */ /* 0x000fe20000000a00 */
[----:B------:R-:W-:-:S04]  /*0120*/  ULDC UR60, c[0x0][0x394] ;  /* 0x0000e500003c7ab9 */ /* 0x000fc80000000800 */
        /* <DEDUP_REMOVED lines=10> */
[----:B------:R-:W-:Y:S02]  /*01d0*/  SHF.R.S32.HI R7, RZ, 0x4, R6 ;  /* 0x00000004ff077819 */ /* 0x000fe40000011406 */
[----:B------:R-:W-:-:S02]  /*01e0*/  LEA.HI R0, R0, R5, RZ, 0x2 ;  /* 0x0000000500007211 */ /* 0x000fc400078f10ff */
[----:B------:R-:W-:Y:S02]  /*01f0*/  LEA.HI R2, R4, R5, RZ, 0x1 ;  /* 0x0000000504027211 */ /* 0x000fe400078f08ff */
[----:B------:R-:W-:Y:S02]  /*0200*/  LEA.HI R8, R6, R7, RZ, 0x1 ;  /* 0x0000000706087211 */ /* 0x000fe400078f08ff */
[----:B------:R-:W-:Y:S02]  /*0210*/  LOP3.LUT R3, R0, 0xfffffffc, RZ, 0xc0, !PT ;  /* 0xfffffffc00037812 */ /* 0x000fe400078ec0ff */
[----:B------:R-:W-:Y:S02]  /*0220*/  LOP3.LUT R0, R2, 0xfffffffe, RZ, 0xc0, !PT ;  /* 0xfffffffe02007812 */ /* 0x000fe400078ec0ff */
[----:B------:R-:W-:Y:S01]  /*0230*/  LOP3.LUT R2, R8, 0xfffffffe, RZ, 0xc0, !PT ;  /* 0xfffffffe08027812 */ /* 0x000fe200078ec0ff */
[C---:B------:R-:W-:Y:S01]  /*0240*/  IMAD.IADD R16, R5.reuse, 0x1, -R3 ;  /* 0x0000000105107824 */ /* 0x040fe200078e0a03 */
[CC--:B------:R-:W-:Y:S01]  /*0250*/  LEA.HI R19, R18.reuse, R17.reuse, RZ, 0x2 ;  /* 0x0000001112137211 */ /* 0x0c0fe200078f10ff */
[----:B------:R-:W-:Y:S01]  /*0260*/  IMAD.IADD R15, R5, 0x1, -R0 ;  /* 0x00000001050f7824 */ /* 0x000fe200078e0a00 */
[----:B------:R-:W-:Y:S01]  /*0270*/  LEA.HI R20, R18, R17, RZ, 0x3 ;  /* 0x0000001112147211 */ /* 0x000fe200078f18ff */
[----:B------:R-:W-:Y:S01]  /*0280*/  IMAD.IADD R14, R7, 0x1, -R2 ;  /* 0x00000001070e7824 */ /* 0x000fe200078e0a02 */
[----:B------:R-:W-:-:S02]  /*0290*/  LOP3.LUT R0, R4, 0xffffffe0, RZ, 0xc0, !PT ;  /* 0xffffffe004007812 */ /* 0x000fc400078ec0ff */
[--C-:B------:R-:W-:Y:S02]  /*02a0*/  SHF.R.S32.HI R8, RZ, 0x2, R19.reuse ;  /* 0x00000002ff087819 */ /* 0x100fe40000011413 */
[----:B------:R-:W-:Y:S02]  /*02b0*/  SHF.R.S32.HI R2, RZ, 0x1f, R19 ;  /* 0x0000001fff027819 */ /* 0x000fe40000011413 */
[----:B------:R-:W-:Y:S02]  /*02c0*/  SHF.R.S32.HI R3, RZ, 0x3, R20 ;  /* 0x00000003ff037819 */ /* 0x000fe40000011414 */
[----:B------:R-:W-:Y:S02]  /*02d0*/  LOP3.LUT R5, R20, 0xfffffff8, RZ, 0xc0, !PT ;  /* 0xfffffff814057812 */ /* 0x000fe400078ec0ff */
[----:B------:R-:W-:Y:S01]  /*02e0*/  LEA.HI R4, R2, R8, RZ, 0x3 ;  /* 0x0000000802047211 */ /* 0x000fe200078f18ff */
[----:B------:R-:W-:Y:S01]  /*02f0*/  IMAD.IADD R2, R17, 0x1, -R0 ;  /* 0x0000000111027824 */ /* 0x000fe200078e0a00 */
[----:B------:R-:W-:Y:S01]  /*0300*/  LOP3.LUT R6, R6, 0xfffffff0, RZ, 0xc0, !PT ;  /* 0xfffffff006067812 */ /* 0x000fe200078ec0ff */
[----:B------:R-:W-:Y:S01]  /*0310*/  IMAD.SHL.U32 R3, R3, 0x40, RZ ;  /* 0x0000004003037824 */ /* 0x000fe200078e00ff */
[----:B------:R-:W-:Y:S01]  /*0320*/  LOP3.LUT R4, R4, 0xfffffff8, RZ, 0xc0, !PT ;  /* 0xfffffff804047812 */ /* 0x000fe200078ec0ff */
[----:B------:R-:W-:Y:S01]  /*0330*/  IMAD.IADD R0, R17, 0x1, -R5 ;  /* 0x0000000111007824 */ /* 0x000fe200078e0a05 */
[----:B------:R-:W-:-:S02]  /*0340*/  SHF.R.S32.HI R5, RZ, 0x1f, R2 ;  /* 0x0000001fff057819 */ /* 0x000fc40000011402 */
[----:B------:R-:W-:Y:S01]  /*0350*/  LOP3.LUT R3, R3, 0x1c0, RZ, 0xc0, !PT ;  /* 0x000001c003037812 */ /* 0x000fe200078ec0ff */
[----:B------:R-:W-:Y:S01]  /*0360*/  IMAD.SHL.U32 R22, R0, 0x8, RZ ;  /* 0x0000000800167824 */ /* 0x000fe200078e00ff */
[----:B------:R-:W-:Y:S01]  /*0370*/  LEA.HI R21, R5, R2, RZ, 0x2 ;  /* 0x0000000205157211 */ /* 0x000fe200078f10ff */
[----:B------:R-:W-:Y:S01]  /*0380*/  IMAD.IADD R8, R8, 0x1, -R4 ;  /* 0x0000000108087824 */ /* 0x000fe200078e0a04 */
[C---:B------:R-:W-:Y:S01]  /*0390*/  LOP3.LUT P4, RZ, R0.reuse, 0x4, RZ, 0xc0, !PT ;  /* 0x0000000400ff7812 */ /* 0x040fe2000788c0ff */
[----:B------:R-:W-:Y:S01]  /*03a0*/  IMAD.IADD R2, R17, 0x1, -R6 ;  /* 0x0000000111027824 */ /* 0x000fe200078e0a06 */
[----:B------:R-:W-:Y:S01]  /*03b0*/  LOP3.LUT R4, R3, 0x38, R22, 0xf8, !PT ;  /* 0x0000003803047812 */ /* 0x000fe200078ef816 */
[----:B------:R-:W-:Y:S01]  /*03c0*/  STL [R1+0x48], R22 ;  /* 0x0000481601007387 */ /* 0x000fe20000100800 */
[----:B------:R-:W-:Y:S02]  /*03d0*/  SHF.R.U32.HI R3, RZ, 0x3, R3 ;  /* 0x00000003ff037819 */ /* 0x000fe40000011603 */
[C---:B------:R-:W-:Y:S01]  /*03e0*/  LOP3.LUT P3, RZ, R0.reuse, 0x2, RZ, 0xc0, !PT ;  /* 0x0000000200ff7812 */ /* 0x040fe2000786c0ff */
[----:B------:R-:W-:Y:S01]  /*03f0*/  IMAD.SHL.U32 R0, R0, 0x40, RZ ;  /* 0x0000004000007824 */ /* 0x000fe200078e00ff */
[----:B------:R-:W-:Y:S01]  /*0400*/  LOP3.LUT R13, R4, R3, RZ, 0x3c, !PT ;  /* 0x00000003040d7212 */ /* 0x000fe200078e3cff */
[----:B------:R-:W-:Y:S01]  /*0410*/  IMAD.SHL.U32 R3, R15, 0x10, RZ ;  /* 0x000000100f037824 */ /* 0x000fe200078e00ff */
[----:B------:R-:W-:-:S02]  /*0420*/  SHF.R.S32.HI R4, RZ, 0x1f, R2 ;  /* 0x0000001fff047819 */ /* 0x000fc40000011402 */
[----:B------:R-:W-:Y:S02]  /*0430*/  LOP3.LUT R0, R0, 0x1c0, RZ, 0xc0, !PT ;  /* 0x000001c000007812 */ /* 0x000fe400078ec0ff */
[----:B------:R-:W-:Y:S02]  /*0440*/  LEA.HI R12, R4, R2, RZ, 0x3 ;  /* 0x00000002040c7211 */ /* 0x000fe400078f18ff */
[----:B------:R-:W-:Y:S02]  /*0450*/  LEA.HI R9, R18, R17, RZ, 0x7 ;  /* 0x0000001112097211 */ /* 0x000fe400078f38ff */
[----:B------:R-:W-:Y:S02]  /*0460*/  LOP3.LUT R7, R12, 0xfffffff8, RZ, 0xc0, !PT ;  /* 0xfffffff80c077812 */ /* 0x000fe400078ec0ff */
[----:B------:R-:W-:Y:S01]  /*0470*/  LOP3.LUT R11, R0, 0x10, R3, 0xf8, !PT ;  /* 0x00000010000b7812 */ /* 0x000fe200078ef803 */
[----:B------:R-:W-:Y:S01]  /*0480*/  IMAD.SHL.U32 R3, R14, 0x200, RZ ;  /* 0x000002000e037824 */ /* 0x000fe200078e00ff */
[----:B------:R-:W-:Y:S01]  /*0490*/  LOP3.LUT R4, R8, 0x1, RZ, 0xc0, !PT ;  /* 0x0000000108047812 */ /* 0x000fe200078ec0ff */
[----:B------:R-:W-:Y:S01]  /*04a0*/  IMAD.IADD R10, R2, 0x1, -R7 ;  /* 0x00000001020a7824 */ /* 0x000fe200078e0a07 */
[----:B------:R-:W-:Y:S01]  /*04b0*/  SHF.R.S32.HI R9, RZ, 0x7, R9 ;  /* 0x00000007ff097819 */ /* 0x000fe20000011409 */
[----:B------:R-:W-:Y:S01]  /*04c0*/  IMAD.SHL.U32 R7, R17, 0x2, RZ ;  /* 0x0000000211077824 */ /* 0x000fe200078e00ff */
[----:B------:R-:W-:-:S02]  /*04d0*/  LOP3.LUT R5, R0, 0x8, R20, 0xf8, !PT ;  /* 0x0000000800057812 */ /* 0x000fc400078ef814 */
[----:B------:R-:W-:Y:S01]  /*04e0*/  SHF.R.U32.HI R0, RZ, 0x3, R0 ;  /* 0x00000003ff007819 */ /* 0x000fe20000011600 */
[----:B------:R-:W-:Y:S01]  /*04f0*/  IMAD R6, R9, 0x800, R3 ;  /* 0x0000080009067824 */ /* 0x000fe200078e0203 */
[----:B------:R-:W-:Y:S02]  /*0500*/  ISETP.NE.U32.AND P0, PT, R4, 0x1, PT ;  /* 0x000000010400780c */ /* 0x000fe40003f05070 */
[----:B------:R-:W-:Y:S02]  /*0510*/  LOP3.LUT R2, R11, 0x8, R20, 0xf8, !PT ;  /* 0x000000080b027812 */ /* 0x000fe400078ef814 */
[----:B------:R-:W-:Y:S02]  /*0520*/  LEA.HI R4, R18, R17, RZ, 0x6 ;  /* 0x0000001112047211 */ /* 0x000fe400078f30ff */
[----:B------:R-:W-:Y:S02]  /*0530*/  LOP3.LUT R5, R5, R0, RZ, 0x3c, !PT ;  /* 0x0000000005057212 */ /* 0x000fe400078e3cff */
[----:B------:R-:W-:Y:S01]  /*0540*/  LOP3.LUT R3, R3, R2, R0, 0xf6, !PT ;  /* 0x0000000203037212 */ /* 0x000fe200078ef600 */
[----:B------:R-:W-:Y:S01]  /*0550*/  IMAD.SHL.U32 R2, R8, 0x40, RZ ;  /* 0x0000004008027824 */ /* 0x000fe200078e00ff */
[----:B------:R-:W-:Y:S01]  /*0560*/  SHF.R.S32.HI R4, RZ, 0x6, R4 ;  /* 0x00000006ff047819 */ /* 0x000fe20000011404 */
[----:B------:R-:W-:Y:S01]  /*0570*/  IMAD.IADD R20, R6, 0x1, R5 ;  /* 0x0000000106147824 */ /* 0x000fe200078e0205 */
[----:B------:R-:W-:Y:S01]  /*0580*/  LOP3.LUT R5, R19, 0x7ffffffc, RZ, 0xc0, !PT ;  /* 0x7ffffffc13057812 */ /* 0x000fe200078ec0ff */
[----:B------:R-:W-:Y:S01]  /*0590*/  IMAD.SHL.U32 R0, R9, 0x20, RZ ;  /* 0x0000002009007824 */ /* 0x000fe200078e00ff */
[----:B------:R-:W-:Y:S01]  /*05a0*/  LOP3.LUT R2, R2, 0x1c0, RZ, 0xc0, !PT ;  /* 0x000001c002027812 */ /* 0x000fe200078ec0ff */
[----:B------:R-:W-:Y:S01]  /*05b0*/  IMAD.SHL.U32 R6, R4, 0x8, RZ ;  /* 0x0000000804067824 */ /* 0x000fe200078e00ff */
[----:B------:R-:W-:Y:S01]  /*05c0*/  R2P PR, R8, 0x6 ;  /* 0x0000000608007804 */ /* 0x000fe20000000000 */
[----:B------:R-:W-:Y:S01]  /*05d0*/  IMAD.IADD R5, R17, 0x1, -R5 ;  /* 0x0000000111057824 */ /* 0x000fe200078e0a05 */
[----:B------:R-:W-:Y:S01]  /*05e0*/  LOP3.LUT R8, R0, 0x6, R7, 0xf8, !PT ;  /* 0x0000000600087812 */ /* 0x000fe200078ef807 */
[----:B------:R-:W-:Y:S01]  /*05f0*/  IMAD R17, R4, 0x200, R13 ;  /* 0x0000020004117824 */ /* 0x000fe200078e020d */
[----:B------:R-:W-:Y:S01]  /*0600*/  LOP3.LUT R7, R2, 0x20, R0, 0xf8, !PT ;  /* 0x0000002002077812 */ /* 0x000fe200078ef800 */
[----:B------:R-:W-:Y:S01]  /*0610*/  IMAD.SHL.U32 R5, R5, 0x2, RZ ;  /* 0x0000000205057824 */ /* 0x000fe200078e00ff */
[----:B------:R-:W-:Y:S01]  /*0620*/  LOP3.LUT R0, R6, 0x18, RZ, 0xc0, !PT ;  /* 0x0000001806007812 */ /* 0x000fe200078ec0ff */
[----:B------:R-:W-:Y:S01]  /*0630*/  IMAD.SHL.U32 R6, R14, 0x20, RZ ;  /* 0x000000200e067824 */ /* 0x000fe200078e00ff */
[----:B------:R-:W-:Y:S01]  /*0640*/  SHF.R.U32.HI R4, RZ, 0x3, R2 ;  /* 0x00000003ff047819 */ /* 0x000fe20000011602 */
[----:B------:R1:W-:Y:S01]  /*0650*/  STL [R1+0x84], R8 ;  /* 0x0000840801007387 */ /* 0x0003e20000100800 */
[----:B------:R-:W-:-:S02]  /*0660*/  LOP3.LUT P6, RZ, R10, 0x4, RZ, 0xc0, !PT ;  /* 0x000000040aff7812 */ /* 0x000fc400078cc0ff */
[----:B------:R-:W-:Y:S02]  /*0670*/  LOP3.LUT R7, R7, R4, RZ, 0x3c, !PT ;  /* 0x0000000407077212 */ /* 0x000fe400078e3cff */
[----:B------:R-:W-:Y:S02]  /*0680*/  LOP3.LUT R6, R0, 0x20, R6, 0xf8, !PT ;  /* 0x0000002000067812 */ /* 0x000fe400078ef806 */
[----:B------:R-:W-:Y:S01]  /*0690*/  LOP3.LUT R4, R4, R2, R0, 0x1e, !PT ;  /* 0x0000000204047212 */ /* 0x000fe200078e1e00 */
[----:B------:R-:W-:Y:S01]  /*06a0*/  IMAD R0, R15, 0x400, R5 ;  /* 0x000004000f007824 */ /* 0x000fe200078e0205 */
[C---:B------:R-:W-:Y:S01]  /*06b0*/  LOP3.LUT P5, RZ, R10.reuse, 0x2, RZ, 0xc0, !PT ;  /* 0x000000020aff7812 */ /* 0x040fe200078ac0ff */
[----:B------:R-:W-:Y:S01]  /*06c0*/  IMAD.SHL.U32 R2, R10, 0x40, RZ ;  /* 0x000000400a027824 */ /* 0x000fe200078e00ff */
[----:B------:R-:W-:Y:S01]  /*06d0*/  LEA R3, R3, UR5, 0x1 ;  /* 0x0000000503037c11 */ /* 0x000fe2000f8e08ff */
[----:B------:R-:W-:Y:S02]  /*06e0*/  IMAD.IADD R11, R0, 0x1, R4 ;  /* 0x00000001000b7824 */ /* 0x000fe400078e0204 */
[----:B------:R-:W-:Y:S01]  /*06f0*/  IMAD.SHL.U32 R4, R14, 0x8, RZ ;  /* 0x000000080e047824 */ /* 0x000fe200078e00ff */
[----:B------:R-:W-:Y:S01]  /*0700*/  LOP3.LUT R0, R2, 0x1c0, RZ, 0xc0, !PT ;  /* 0x000001c002007812 */ /* 0x000fe200078ec0ff */
[----:B------:R-:W-:-:S02]  /*0710*/  VIADD R14, R22, 0x40 ;  /* 0x00000040160e7836 */ /* 0x000fc40000000000 */
[----:B------:R-:W-:Y:S01]  /*0720*/  IMAD.MOV.U32 R10, RZ, RZ, -0x10 ;  /* 0xfffffff0ff0a7424 */ /* 0x000fe200078e00ff */
[----:B------:R-:W-:Y:S02]  /*0730*/  SHF.R.U32.HI R2, RZ, 0x3, R0 ;  /* 0x00000003ff027819 */ /* 0x000fe40000011600 */
[----:B------:R-:W-:Y:S02]  /*0740*/  LOP3.LUT R4, R0, 0x8, R4, 0xf8, !PT ;  /* 0x0000000800047812 */ /* 0x000fe400078ef804 */
[----:B------:R-:W-:Y:S01]  /*0750*/  SEL R10, R10, 0x10, !P0 ;  /* 0x000000100a0a7807 */ /* 0x000fe20004000000 */
[----:B-1----:R-:W-:Y:S01]  /*0760*/  IMAD R8, R16, 0x400, R5 ;  /* 0x0000040010087824 */ /* 0x002fe200078e0205 */
[----:B------:R-:W-:Y:S01]  /*0770*/  LOP3.LUT R5, R2, R6, R0, 0x1e, !PT ;  /* 0x0000000602057212 */ /* 0x000fe200078e1e00 */
[----:B------:R-:W-:Y:S01]  /*0780*/  IMAD.MOV.U32 R6, RZ, RZ, 0x20 ;  /* 0x00000020ff067424 */ /* 0x000fe200078e00ff */
[----:B------:R-:W-:Y:S01]  /*0790*/  SHF.R.S32.HI R0, RZ, 0x2, R21 ;  /* 0x00000002ff007819 */ /* 0x000fe20000011415 */
[----:B------:R-:W-:Y:S01]  /*07a0*/  IMAD.IADD R13, R8, 0x1, R7 ;  /* 0x00000001080d7824 */ /* 0x000fe200078e0207 */
[----:B------:R-:W-:Y:S01]  /*07b0*/  LOP3.LUT R2, R4, R2, RZ, 0x3c, !PT ;  /* 0x0000000204027212 */ /* 0x000fe200078e3cff */
[----:B------:R-:W-:Y:S01]  /*07c0*/  IMAD.SHL.U32 R8, R12, 0x40, RZ ;  /* 0x000000400c087824 */ /* 0x000fe200078e00ff */
[----:B------:R-:W-:Y:S01]  /*07d0*/  LEA R12, R17, UR5, 0x1 ;  /* 0x00000005110c7c11 */ /* 0x000fe2000f8e08ff */
[----:B------:R-:W-:Y:S01]  /*07e0*/  IMAD R4, R16, 0x10, R0 ;  /* 0x0000001010047824 */ /* 0x000fe200078e0200 */
[----:B------:R-:W-:Y:S01]  /*07f0*/  LEA R13, R13, UR5, 0x1 ;  /* 0x000000050d0d7c11 */ /* 0x000fe2000f8e08ff */
[----:B------:R-:W-:Y:S01]  /*0800*/  IMAD.U32 R0, RZ, RZ, UR4 ;  /* 0x00000004ff007e24 */ /* 0x000fe2000f8e00ff */
[----:B-----5:R-:W-:Y:S01]  /*0810*/  USHF.L.U32 UR4, UR48, 0x7, URZ ;  /* 0x0000000730047899 */ /* 0x020fe2000800063f */
[----:B------:R-:W-:Y:S01]  /*0820*/  LOP3.LUT R8, R8, 0xfffffe00, RZ, 0xc0, !PT ;  /* 0xfffffe0008087812 */ /* 0x000fe200078ec0ff */
[----:B------:R1:W-:Y:S04]  /*0830*/  STL [R1+0x80], R4 ;  /* 0x0000800401007387 */ /* 0x0003e80000100800 */
[----:B------:R-:W-:Y:S01]  /*0840*/  IMAD.U32 R0, RZ, RZ, UR4 ;  /* 0x00000004ff007e24 */ /* 0x000fe2000f8e00ff */
[----:B------:R-:W-:Y:S01]  /*0850*/  ULEA UR4, UR7, UR6, 0x18 ;  /* 0x0000000607047291 */ /* 0x000fe2000f8ec03f */
[--C-:B------:R-:W-:Y:S01]  /*0860*/  IMAD R7, R16, 0x400, R8.reuse ;  /* 0x0000040010077824 */ /* 0x100fe200078e0208 */
[----:B------:R-:W-:Y:S01]  /*0870*/  USHF.R.S32.HI UR6, URZ, 0x1f, UR48 ;  /* 0x0000001f3f067899 */ /* 0x000fe20008011430 */
[----:B------:R-:W-:Y:S01]  /*0880*/  IMAD R9, R15, 0x400, R8 ;  /* 0x000004000f097824 */ /* 0x000fe200078e0208 */
[----:B------:R-:W-:Y:S01]  /*0890*/  USHF.R.S32.HI UR7, URZ, 0x1f, UR56 ;  /* 0x0000001f3f077899 */ /* 0x000fe20008011438 */
[----:B------:R2:W-:Y:S01]  /*08a0*/  STL [R1+0x68], R14 ;  /* 0x0000680e01007387 */ /* 0x0005e20000100800 */
[----:B------:R-:W-:Y:S01]  /*08b0*/  LOP3.LUT R8, R5, R8, RZ, 0xfc, !PT ;  /* 0x0000000805087212 */ /* 0x000fe200078efcff */
[----:B------:R-:W-:-:S02]  /*08c0*/  IMAD.IADD R7, R7, 0x1, R2 ;  /* 0x0000000107077824 */ /* 0x000fc400078e0202 */
[----:B------:R-:W-:Y:S01]  /*08d0*/  IMAD.U32 R0, RZ, RZ, UR6 ;  /* 0x00000006ff007e24 */ /* 0x000fe2000f8e00ff */
[----:B------:R-:W-:Y:S01]  /*08e0*/  UIADD3 UR6, UR5, 0x12000, URZ ;  /* 0x0001200005067890 */ /* 0x000fe2000fffe03f */
[----:B------:R-:W-:Y:S01]  /*08f0*/  IMAD.U32 R0, RZ, RZ, UR7 ;  /* 0x00000007ff007e24 */ /* 0x000fe2000f8e00ff */
[----:B------:R-:W-:Y:S01]  /*0900*/  UIADD3 UR7, UR5, 0xc000, URZ ;  /* 0x0000c00005077890 */ /* 0x000fe2000fffe03f */
[----:B------:R-:W-:Y:S02]  /*0910*/  VIADD R0, R22, 0x80 ;  /* 0x0000008016007836 */ /* 0x000fe40000000000 */
[----:B------:R-:W-:Y:S01]  /*0920*/  IMAD.IADD R9, R2, 0x1, R9 ;  /* 0x0000000102097824 */ /* 0x000fe200078e0209 */
[C---:B------:R-:W-:Y:S01]  /*0930*/  SEL R2, R6.reuse, 0xffffffe0, !P3 ;  /* 0xffffffe006027807 */ /* 0x040fe20005800000 */
[----:B------:R-:W-:Y:S01]  /*0940*/  IMAD.MOV.U32 R5, RZ, RZ, 0x40 ;  /* 0x00000040ff057424 */ /* 0x000fe200078e00ff */
[----:B------:R3:W-:Y:S01]  /*0950*/  STL [R1+0x6c], R0 ;  /* 0x00006c0001007387 */ /* 0x0007e20000100800 */
[----:B------:R-:W-:-:S02]  /*0960*/  SEL R6, R6, 0xffffffe0, !P5 ;  /* 0xffffffe006067807 */ /* 0x000fc40006800000 */
[----:B------:R-:W-:Y:S01]  /*0970*/  LEA R9, R9, UR6, 0x1 ;  /* 0x0000000609097c11 */ /* 0x000fe2000f8e08ff */
[----:B------:R4:W-:Y:S01]  /*0980*/  STL [R1+0x2c], R12 ;  /* 0x00002c0c01007387 */ /* 0x0009e20000100800 */
[C---:B-1----:R-:W-:Y:S02]  /*0990*/  SEL R4, R5.reuse, 0xffffffc0, !P4 ;  /* 0xffffffc005047807 */ /* 0x042fe40006000000 */
[----:B------:R-:W-:Y:S02]  /*09a0*/  SEL R5, R5, 0xffffffc0, !P6 ;  /* 0xffffffc005057807 */ /* 0x000fe40007000000 */
[----:B--2---:R-:W-:Y:S02]  /*09b0*/  LEA R14, R11, UR7, 0x1 ;  /* 0x000000070b0e7c11 */ /* 0x004fe4000f8e08ff */
[----:B------:R-:W-:-:S05]  /*09c0*/  LEA R11, R7, UR5, 0x1 ;  /* 0x00000005070b7c11 */ /* 0x000fca000f8e08ff */
[----:B------:R-:W-:Y:S01]  /*09d0*/  IMAD.IADD R7, R11, 0x1, R6 ;  /* 0x000000010b077824 */ /* 0x000fe200078e0206 */
[----:B---3--:R-:W-:-:S05]  /*09e0*/  LEA R0, R20, UR6, 0x1 ;  /* 0x0000000614007c11 */ /* 0x008fca000f8e08ff */
[----:B----4-:R-:W-:Y:S01]  /*09f0*/  IMAD.IADD R12, R0, 0x1, R2 ;  /* 0x00000001000c7824 */ /* 0x010fe200078e0202 */
        /* <DEDUP_REMOVED lines=32> */
.L_x_700:
        /* <DEDUP_REMOVED lines=67> */
.L_x_654:
        /* <DEDUP_REMOVED lines=11> */
[----:B------:R-:W-:Y:S02]  /*10e0*/  UIMAD UR7, UR58, UR10, URZ ;  /* 0x0000000a3a0772a4 */ /* 0x000fe4000f8e023f */
[----:B------:R-:W-:Y:S01]  /*10f0*/  UIMAD.WIDE.U32 UR18, UR48, UR10, URZ ;  /* 0x0000000a301272a5 */ /* 0x000fe2000f8e003f */
[----:B------:R-:W2:Y:S01]  /*1100*/  S2UR UR13, SR_CTAID.X ;  /* 0x00000000000d79c3 */ /* 0x000ea20000002500 */
[----:B------:R-:W-:Y:S01]  /*1110*/  UIMAD UR24, UR48, UR11, UR7 ;  /* 0x0000000b301872a4 */ /* 0x000fe2000f8e0207 */
[----:B------:R-:W-:-:S02]  /*1120*/  ULDC UR59, c[0x0][0x2d4] ;  /* 0x0000b500003b7ab9 */ /* 0x000fc40000000800 */
[----:B------:R-:W-:Y:S01]  /*1130*/  @!UP2 ULDC.64 UR10, c[0x0][0x418] ;  /* 0x00010600000aaab9 */ /* 0x000fe20000000a00 */
[----:B------:R-:W-:Y:S02]  /*1140*/  USHF.R.S32.HI UR25, URZ, 0x1f, UR59 ;  /* 0x0000001f3f197899 */ /* 0x000fe4000801143b */
[----:B------:R-:W-:Y:S02]  /*1150*/  @!UP2 UIMAD UR7, UR58, UR10, URZ ;  /* 0x0000000a3a07a2a4 */ /* 0x000fe4000f8e023f */
[----:B------:R-:W-:Y:S02]  /*1160*/  @!UP2 UIMAD.WIDE.U32 UR44, UR48, UR10, URZ ;  /* 0x0000000a302ca2a5 */ /* 0x000fe4000f8e003f */
[----:B------:R-:W-:Y:S02]  /*1170*/  @!UP2 UIMAD UR29, UR48, UR11, UR7 ;  /* 0x0000000b301da2a4 */ /* 0x000fe4000f8e0207 */
[----:B------:R-:W-:Y:S01]  /*1180*/  UIADD3 UR7, UR12, 0x40, UR32 ;  /* 0x000000400c077890 */ /* 0x000fe2000fffe020 */
[----:B------:R-:W-:Y:S01]  /*1190*/  ULDC UR10, c[0x0][0x394] ;  /* 0x0000e500000a7ab9 */ /* 0x000fe20000000800 */
[----:B-1----:R-:W-:-:S02]  /*11a0*/  IABS R8, R9 ;  /* 0x0000000900087213 */ /* 0x002fc40000000000 */
[----:B------:R-:W-:Y:S01]  /*11b0*/  UIADD3 UR7, UR7, UR10, -UR5 ;  /* 0x0000000a07077290 */ /* 0x000fe2000fffe805 */
[----:B------:R-:W-:Y:S01]  /*11c0*/  ISETP.NE.AND P3, PT, R9, RZ, PT ;  /* 0x000000ff0900720c */ /* 0x000fe20003f65270 */
[----:B------:R-:W-:Y:S01]  /*11d0*/  USHF.L.U32 UR16, UR48, 0x7, URZ ;  /* 0x0000000730107899 */ /* 0x000fe2000800063f */
[----:B------:R-:W1:Y:S01]  /*11e0*/  I2F.RP R4, R8 ;  /* 0x0000000800047306 */ /* 0x000e620000209400 */
[----:B------:R-:W-:Y:S01]  /*11f0*/  ULDC.64 UR34, c[0x0][0x240] ;  /* 0x0000900000227ab9 */ /* 0x000fe20000000a00 */
[----:B------:R-:W-:Y:S01]  /*1200*/  ULDC UR40, c[0x0][0x2dc] ;  /* 0x0000b70000287ab9 */ /* 0x000fe20000000800 */
[----:B------:R-:W-:Y:S01]  /*1210*/  ULDC UR61, c[0x0][0x270] ;  /* 0x00009c00003d7ab9 */ /* 0x000fe20000000800 */
[----:B--2---:R-:W-:Y:S02]  /*1220*/  UIMAD.WIDE.U32 UR36, UR13, UR14, URZ ;  /* 0x0000000e0d2472a5 */ /* 0x004fe4000f8e003f */
[----:B------:R-:W-:Y:S02]  /*1230*/  USEL UR38, UR16, URZ, UP0 ;  /* 0x0000003f10267287 */ /* 0x000fe40008000000 */
[----:B------:R-:W-:-:S02]  /*1240*/  UIMAD UR42, UR13, UR15, UR37 ;  /* 0x0000000f0d2a72a4 */ /* 0x000fc4000f8e0225 */
[----:B------:R-:W-:Y:S01]  /*1250*/  UIADD3 UR13, UR12, 0x3f, URZ ;  /* 0x0000003f0c0d7890 */ /* 0x000fe2000fffe03f */
[----:B------:R-:W-:Y:S01]  /*1260*/  @UP2 ULDC.64 UR14, c[0x0][0x420] ;  /* 0x00010800000e2ab9 */ /* 0x000fe20000000a00 */
[----:B------:R-:W-:Y:S01]  /*1270*/  UIMAD.WIDE.U32 UR16, UR6, UR34, URZ ;  /* 0x00000022061072a5 */ /* 0x000fe2000f8e003f */
[----:B-1----:R-:W1:Y:S01]  /*1280*/  MUFU.RCP R4, R4 ;  /* 0x0000000400047308 */ /* 0x002e620000001000 */
[----:B------:R-:W-:Y:S02]  /*1290*/  USHF.R.S32.HI UR21, URZ, 0x1f, UR13 ;  /* 0x0000001f3f157899 */ /* 0x000fe4000801140d */
[----:B------:R-:W-:Y:S02]  /*12a0*/  @UP2 UIMAD.WIDE.U32 UR46, UR6, UR14, URZ ;  /* 0x0000000e062e22a5 */ /* 0x000fe4000f8e003f */
[----:B------:R-:W-:Y:S02]  /*12b0*/  ULEA.HI UR21, UR21, UR13, URZ, 0x6 ;  /* 0x0000000d15157291 */ /* 0x000fe4000f8f303f */
[----:B------:R-:W-:-:S02]  /*12c0*/  UIADD3 UR13, UR7, 0x3f, URZ ;  /* 0x0000003f070d7890 */ /* 0x000fc4000fffe03f */
[----:B------:R-:W-:Y:S02]  /*12d0*/  UIMAD UR7, UR25, UR48, URZ ;  /* 0x00000030190772a4 */ /* 0x000fe4000f8e023f */
[----:B------:R-:W-:Y:S02]  /*12e0*/  @UP2 UIMAD UR51, UR6, UR15, UR47 ;  /* 0x0000000f063322a4 */ /* 0x000fe4000f8e022f */
[----:B------:R-:W-:Y:S02]  /*12f0*/  UIMAD UR22, UR6, UR35, URZ ;  /* 0x00000023061672a4 */ /* 0x000fe4000f8e023f */
[----:B------:R-:W-:Y:S01]  /*1300*/  UIMAD.WIDE UR10, UR40, UR61, URZ ;  /* 0x0000003d280a72a5 */ /* 0x000fe2000f8e023f */
[----:B-1----:R-:W-:Y:S01]  /*1310*/  VIADD R4, R4, 0xffffffe ;  /* 0x0ffffffe04047836 */ /* 0x002fe20000000000 */
[----:B------:R-:W-:Y:S02]  /*1320*/  UIMAD.WIDE.U32 UR14, UR48, UR59, URZ ;  /* 0x0000003b300e72a5 */ /* 0x000fe4000f8e003f */
[----:B------:R-:W-:Y:S01]  /*1330*/  UIMAD UR7, UR58, UR59, UR7 ;  /* 0x0000003b3a0772a4 */ /* 0x000fe2000f8e0207 */
[----:B------:R-:W1:Y:S01]  /*1340*/  F2I.FTZ.U32.TRUNC.NTZ R5, R4 ;  /* 0x0000000400057305 */ /* 0x000e62000021f000 */
[----:B------:R-:W-:-:S02]  /*1350*/  UIADD3 UR52, UR19, UR24, URZ ;  /* 0x0000001813347290 */ /* 0x000fc4000fffe03f */
[----:B------:R-:W-:Y:S02]  /*1360*/  @UP2 UIADD3 UR52, UR17, UR22, URZ ;  /* 0x0000001611342290 */ /* 0x000fe4000fffe03f */
[----:B------:R-:W-:Y:S02]  /*1370*/  USEL UR57, UR18, UR16, !UP2 ;  /* 0x0000001012397287 */ /* 0x000fe4000d000000 */
[----:B------:R-:W-:Y:S02]  /*1380*/  UIMAD UR17, UR11, UR14, URZ ;  /* 0x0000000e0b1172a4 */ /* 0x000fe4000f8e023f */
[----:B------:R-:W-:Y:S02]  /*1390*/  UIADD3 UR7, UR15, UR7, URZ ;  /* 0x000000070f077290 */ /* 0x000fe4000fffe03f */
[----:B------:R-:W-:Y:S01]  /*13a0*/  USHF.R.S32.HI UR16, URZ, 0x1f, UR13 ;  /* 0x0000001f3f107899 */ /* 0x000fe2000801140d */
[----:B------:R-:W-:Y:S01]  /*13b0*/  ULDC.U8 UR30, c[0x0][0x3d8] ;  /* 0x0000f600001e7ab9 */ /* 0x000fe20000000000 */
[----:B------:R-:W-:Y:S01]  /*13c0*/  UIMAD.WIDE.U32 UR18, UR10, UR14, URZ ;  /* 0x0000000e0a1272a5 */ /* 0x000fe2000f8e003f */
[----:B-1----:R-:W-:Y:S01]  /*13d0*/  IMAD.MOV R4, RZ, RZ, -R5 ;  /* 0x000000ffff047224 */ /* 0x002fe200078e0a05 */
[----:B------:R-:W-:-:S02]  /*13e0*/  UIMAD UR7, UR10, UR7, UR17 ;  /* 0x000000070a0772a4 */ /* 0x000fc4000f8e0211 */
[----:B------:R-:W-:Y:S01]  /*13f0*/  UISETP.NE.AND UP3, UPT, UR30, URZ, UPT ;  /* 0x0000003f1e00728c */ /* 0x000fe2000bf65270 */
[----:B------:R-:W-:Y:S01]  /*1400*/  IMAD R6, R4, R8, RZ ;  /* 0x0000000804067224 */ /* 0x000fe200078e02ff */
[----:B------:R-:W-:Y:S01]  /*1410*/  ULEA.HI UR16, UR16, UR13, URZ, 0x6 ;  /* 0x0000000d10107291 */ /* 0x000fe2000f8f303f */
[----:B------:R-:W-:Y:S01]  /*1420*/  IMAD.MOV.U32 R4, RZ, RZ, RZ ;  /* 0x000000ffff047224 */ /* 0x000fe200078e00ff */
[----:B------:R-:W-:Y:S02]  /*1430*/  USHF.L.U64.HI UR20, UR48, 0x7, UR58 ;  /* 0x0000000730147899 */ /* 0x000fe4000801023a */
[----:B------:R-:W-:Y:S01]  /*1440*/  UIADD3 UR49, UR19, UR7, URZ ;  /* 0x0000000713317290 */ /* 0x000fe2000fffe03f */
[----:B------:R-:W-:Y:S01]  /*1450*/  IMAD.HI.U32 R4, R5, R6, R4 ;  /* 0x0000000605047227 */ /* 0x000fe200078e0004 */
[----:B------:R-:W-:Y:S01]  /*1460*/  MOV R5, R7 ;  /* 0x0000000700057202 */ /* 0x000fe20000000f00 */
[----:B------:R-:W-:Y:S02]  /*1470*/  USHF.R.S32.HI UR13, URZ, 0x6, UR21 ;  /* 0x000000063f0d7899 */ /* 0x000fe40008011415 */
[----:B------:R-:W-:-:S02]  /*1480*/  USHF.R.S32.HI UR7, URZ, 0x6, UR16 ;  /* 0x000000063f077899 */ /* 0x000fc40008011410 */
[----:B------:R-:W-:Y:S01]  /*1490*/  IMAD.HI.U32 R4, R4, R5, RZ ;  /* 0x0000000504047227 */ /* 0x000fe200078e00ff */
[----:B------:R-:W-:Y:S02]  /*14a0*/  USEL UR37, UR20, URZ, UP0 ;  /* 0x0000003f14257287 */ /* 0x000fe40008000000 */
[----:B------:R-:W-:Y:S01]  /*14b0*/  UISETP.LT.AND UP0, UPT, UR13, UR7, UPT ;  /* 0x000000070d00728c */ /* 0x000fe2000bf01270 */
[----:B------:R-:W-:Y:S01]  /*14c0*/  IMAD.MOV R6, RZ, RZ, -R4 ;  /* 0x000000ffff067224 */ /* 0x000fe200078e0a04 */
[----:B------:R-:W-:Y:S01]  /*14d0*/  ULDC UR43, c[0x0][0x2c4] ;  /* 0x0000b100002b7ab9 */ /* 0x000fe20000000800 */
[----:B------:R-:W-:Y:S02]  /*14e0*/  UISETP.NE.AND UP1, UPT, UR33, -0x1, UPT ;  /* 0xffffffff2100788c */ /* 0x000fe4000bf25270 */
[----:B------:R-:W-:Y:S01]  /*14f0*/  IMAD R5, R8, R6, R5 ;  /* 0x0000000608057224 */ /* 0x000fe200078e0205 */
[----:B------:R-:W-:Y:S02]  /*1500*/  @UP3 UIMAD UR16, UR48, UR43, URZ ;  /* 0x0000002b301032a4 */ /* 0x000fe4000f8e023f */
[----:B------:R-:W-:-:S02]  /*1510*/  USEL UR41, UR13, UR7, UP0 ;  /* 0x000000070d297287 */ /* 0x000fc40008000000 */
[----:B------:R-:W-:Y:S01]  /*1520*/  ISETP.GT.U32.AND P1, PT, R8, R5, PT ;  /* 0x000000050800720c */ /* 0x000fe20003f24070 */
[----:B------:R-:W-:Y:S02]  /*1530*/  @UP3 USEL UR13, UR16, UR6, !UP2 ;  /* 0x00000006100d3287 */ /* 0x000fe4000d000000 */
[----:B------:R-:W-:Y:S02]  /*1540*/  UIMAD.WIDE.U32 UR14, UR10, UR6, URZ ;  /* 0x000000060a0e72a5 */ /* 0x000fe4000f8e003f */
[----:B------:R-:W-:Y:S01]  /*1550*/  ULEA UR16, UR41, 0xffffffc0, 0x6 ;  /* 0xffffffc029107891 */ /* 0x000fe2000f8e303f */
[----:B------:R-:W-:Y:S01]  /*1560*/  @UP3 ULDC UR7, c[0x0][0x2e4] ;  /* 0x0000b90000073ab9 */ /* 0x000fe20000000800 */
[----:B------:R-:W-:Y:S02]  /*1570*/  UIMAD UR50, UR56, UR40, URZ ;  /* 0x00000028383272a4 */ /* 0x000fe4000f8e023f */
[----:B------:R-:W-:Y:S02]  /*1580*/  @UP3 UIMAD UR40, UR56, UR7, UR13 ;  /* 0x00000007382832a4 */ /* 0x000fe4000f8e020d */
[----:B------:R-:W-:-:S02]  /*1590*/  USEL UR55, UR18, UR14, !UP2 ;  /* 0x0000000e12377287 */ /* 0x000fc4000d000000 */
[----:B------:R-:W-:Y:S01]  /*15a0*/  @!P1 IMAD.IADD R5, R5, 0x1, -R8 ;  /* 0x0000000105059824 */ /* 0x000fe200078e0a08 */
[----:B------:R-:W-:Y:S01]  /*15b0*/  USHF.R.S32.HI UR20, URZ, 0x1f, UR16 ;  /* 0x0000001f3f147899 */ /* 0x000fe20008011410 */
[----:B------:R-:W-:Y:S01]  /*15c0*/  @!P1 IADD3 R4, R4, 0x1, RZ ;  /* 0x0000000104049810 */ /* 0x000fe20007ffe0ff */
[----:B------:R-:W-:Y:S01]  /*15d0*/  UIADD3 UR7, UP0, UR16, UR38, URZ ;  /* 0x0000002610077290 */ /* 0x000fe2000ff1e03f */
[----:B------:R-:W-:Y:S01]  /*15e0*/  PLOP3.LUT P1, PT, PT, PT, UP1, 0x80, 0x0 ;  /* 0x000000000000781c */ /* 0x000fe20003f2f018 */
[----:B------:R-:W-:Y:S01]  /*15f0*/  ULDC.U8 UR31, c[0x0][0x480] ;  /* 0x00012000001f7ab9 */ /* 0x000fe20000000000 */
[----:B------:R-:W-:Y:S01]  /*1600*/  ISETP.GE.U32.AND P0, PT, R5, R8, PT ;  /* 0x000000080500720c */ /* 0x000fe20003f06070 */
[----:B------:R-:W-:Y:S01]  /*1610*/  UIMAD UR14, UR11, UR6, URZ ;  /* 0x000000060b0e72a4 */ /* 0x000fe2000f8e023f */
[----:B------:R-:W-:Y:S01]  /*1620*/  LOP3.LUT R5, R9, UR56, RZ, 0x3c, !PT ;  /* 0x0000003809057c12 */ /* 0x000fe2000f8e3cff */
[----:B------:R-:W-:Y:S02]  /*1630*/  @UP1 UIADD3 UR23, UR26, UR33, URZ ;  /* 0x000000211a171290 */ /* 0x000fe4000fffe03f */
[----:B------:R-:W-:Y:S01]  /*1640*/  UISETP.NE.AND UP4, UPT, UR31, URZ, UPT ;  /* 0x0000003f1f00728c */ /* 0x000fe2000bf85270 */
[----:B------:R-:W-:Y:S01]  /*1650*/  ISETP.GE.AND P2, PT, R5, RZ, PT ;  /* 0x000000ff0500720c */ /* 0x000fe20003f46270 */
[----:B------:R-:W-:Y:S01]  /*1660*/  UIADD3.X UR13, UR20, UR37, URZ, UP0, !UPT ;  /* 0x00000025140d7290 */ /* 0x000fe200087fe43f */
[----:B------:R-:W-:Y:S01]  /*1670*/  @UP1 ULDC.64 UR30, c[0x0][0x248] ;  /* 0x00009200001e1ab9 */ /* 0x000fe20000000a00 */
[----:B------:R-:W-:-:S02]  /*1680*/  UIMAD UR11, UR11, UR7, URZ ;  /* 0x000000070b0b72a4 */ /* 0x000fc4000f8e023f */
[----:B------:R-:W-:Y:S02]  /*1690*/  @UP1 UIADD3 UR28, UR26, UR33, URZ ;  /* 0x000000211a1c1290 */ /* 0x000fe4000fffe03f */
[----:B------:R-:W-:Y:S01]  /*16a0*/  @P0 VIADD R4, R4, 0x1 ;  /* 0x0000000104040836 */ /* 0x000fe20000000000 */
[----:B------:R-:W-:Y:S01]  /*16b0*/  @UP2 UIADD3 UR49, UR15, UR14, URZ ;  /* 0x0000000e0f312290 */ /* 0x000fe2000fffe03f */
[----:B------:R-:W-:Y:S01]  /*16c0*/  PLOP3.LUT P0, PT, PT, PT, UP3, 0x80, 0x0 ;  /* 0x000000000000781c */ /* 0x000fe20003f0f038 */
[----:B------:R-:W-:Y:S01]  /*16d0*/  @UP1 UIMAD.WIDE.U32 UR14, UR23, UR30, URZ ;  /* 0x0000001e170e12a5 */ /* 0x000fe2000f8e003f */
[----:B------:R-:W-:Y:S01]  /*16e0*/  IMAD.MOV.U32 R18, RZ, RZ, R4 ;  /* 0x000000ffff127224 */ /* 0x000fe200078e0004 */
[----:B------:R-:W-:Y:S01]  /*16f0*/  @UP1 UIMAD UR18, UR23, UR31, URZ ;  /* 0x0000001f171212a4 */ /* 0x000fe2000f8e023f */
[----:B------:R-:W-:Y:S01]  /*1700*/  @UP1 ULDC.64 UR24, c[0x0][0x250] ;  /* 0x0000940000181ab9 */ /* 0x000fe20000000a00 */
[----:B------:R-:W-:Y:S02]  /*1710*/  UIMAD.WIDE.U32 UR22, UR10, UR7, URZ ;  /* 0x000000070a1672a5 */ /* 0x000fe4000f8e003f */
[----:B------:R-:W-:Y:S01]  /*1720*/  @!P2 IADD3 R18, -R18, RZ, RZ ;  /* 0x000000ff1212a210 */ /* 0x000fe20007ffe1ff */
[----:B------:R-:W-:Y:S01]  /*1730*/  UIMAD UR7, UR10, UR13, UR11 ;  /* 0x0000000d0a0772a4 */ /* 0x000fe2000f8e020b */
[----:B------:R-:W-:Y:S01]  /*1740*/  @!P3 LOP3.LUT R18, RZ, R9, RZ, 0x33, !PT ;  /* 0x00000009ff12b212 */ /* 0x000fe200078e33ff */
[----:B------:R-:W-:-:S02]  /*1750*/  @UP1 UIMAD.WIDE.U32 UR10, UR28, UR24, URZ ;  /* 0x000000181c0a12a5 */ /* 0x000fc4000f8e003f */
[----:B------:R-:W-:Y:S02]  /*1760*/  @!UP3 UIMAD UR17, UR48, UR61, UR56 ;  /* 0x0000003d3011b2a4 */ /* 0x000fe4000f8e0238 */
[----:B------:R-:W-:Y:S02]  /*1770*/  @UP1 UIMAD UR13, UR28, UR25, URZ ;  /* 0x000000191c0d12a4 */ /* 0x000fe4000f8e023f */
[----:B------:R-:W-:Y:S02]  /*1780*/  USEL UR54, UR36, URZ, UP4 ;  /* 0x0000003f24367287 */ /* 0x000fe4000a000000 */
[----:B------:R-:W-:Y:S02]  /*1790*/  @!UP3 UIMAD UR40, UR17, UR43, URZ ;  /* 0x0000002b1128b2a4 */ /* 0x000fe4000f8e023f */
[----:B------:R-:W-:Y:S02]  /*17a0*/  USEL UR36, UR42, URZ, UP4 ;  /* 0x0000003f2a247287 */ /* 0x000fe4000a000000 */
[----:B------:R-:W-:-:S02]  /*17b0*/  USHF.R.S32.HI UR39, URZ, 0x1f, UR32 ;  /* 0x0000001f3f277899 */ /* 0x000fc40008011420 */
[----:B------:R-:W-:Y:S02]  /*17c0*/  @!UP2 UIADD3 UR51, UR45, UR29, URZ ;  /* 0x0000001d2d33a290 */ /* 0x000fe4000fffe03f */
[----:B------:R-:W-:Y:S02]  /*17d0*/  USHF.R.S32.HI UR53, URZ, 0x1f, UR50 ;  /* 0x0000001f3f357899 */ /* 0x000fe40008011432 */
[----:B------:R-:W-:Y:S02]  /*17e0*/  @UP1 UIADD3 UR43, UR11, UR13, URZ ;  /* 0x0000000d0b2b1290 */ /* 0x000fe4000fffe03f */
        /* <DEDUP_REMOVED lines=17> */
.L_x_656:
        /* <DEDUP_REMOVED lines=12> */
[----:B------:R-:W-:Y:S02]  /*19c0*/  UMOV UR42, UR10 ;  /* 0x0000000a002a7c82 */ /* 0x000fe40008000000 */
.L_x_657:
        /* <DEDUP_REMOVED lines=11> */
.L_x_658:
[----:B------:R-:W-:-:S04]  /*1a80*/  UIMAD UR6, UR48, UR61, UR56 ;  /* 0x0000003d300672a4 */ /* 0x000fc8000f8e0238 */
[----:B------:R-:W-:-:S12]  /*1a90*/  UIMAD UR6, UR6, UR59, URZ ;  /* 0x0000003b060672a4 */ /* 0x000fd8000f8e023f */
.L_x_659:
[----:B------:R-:W2:Y:S01]  /*1aa0*/  LDL.64 R6, [R1+0x48] ;  /* 0x0000480001067983 */ /* 0x000ea20000100a00 */
[----:B------:R-:W1:Y:S01]  /*1ab0*/  LDC.64 R20, c[0x0][0x420] ;  /* 0x00010800ff147b82 */ /* 0x000e620000000a00 */
[----:B------:R-:W-:Y:S02]  /*1ac0*/  ULDC UR7, c[0x0][0x2dc] ;  /* 0x0000b70000077ab9 */ /* 0x000fe40000000800 */
[----:B------:R3:W2:Y:S01]  /*1ad0*/  LDL.64 R32, [R1+0x48] ;  /* 0x0000480001207983 */ /* 0x0006a20000100a00 */
[----:B------:R-:W-:Y:S01]  /*1ae0*/  UIMAD UR7, UR7, UR61, URZ ;  /* 0x0000003d070772a4 */ /* 0x000fe2000f8e023f */
[----:B------:R-:W-:Y:S01]  /*1af0*/  BSSY B1, `(.L_x_655) ;  /* 0x0000821000017945 */ /* 0x000fe20003800000 */
[----:B------:R-:W-:Y:S01]  /*1b00*/  UIADD3 UR10, UR16, UR6, URZ ;  /* 0x00000006100a7290 */ /* 0x000fe2000fffe03f */
[----:B------:R-:W4:Y:S01]  /*1b10*/  S2R R29, SR_TID.X ;  /* 0x00000000001d7919 */ /* 0x000f220000002100 */
[----:B------:R-:W-:Y:S01]  /*1b20*/  ULDC.64 UR18, c[0x0][0x478] ;  /* 0x00011e0000127ab9 */ /* 0x000fe20000000a00 */
[----:B------:R-:W-:-:S02]  /*1b30*/  USHF.R.S32.HI UR45, URZ, 0x1f, UR56 ;  /* 0x0000001f3f2d7899 */ /* 0x000fc40008011438 */
[----:B------:R-:W-:Y:S02]  /*1b40*/  UIMAD.WIDE UR18, UR10, 0x4, UR18 ;  /* 0x000000040a1278a5 */ /* 0x000fe4000f8e0212 */
[----:B------:R-:W-:Y:S01]  /*1b50*/  UIADD3 UR15, -UR5, UR12, UR32 ;  /* 0x0000000c050f7290 */ /* 0x000fe2000fffe120 */
[----:B------:R-:W-:Y:S01]  /*1b60*/  ULDC.64 UR10, c[0x0][0x428] ;  /* 0x00010a00000a7ab9 */ /* 0x000fe20000000a00 */
[----:B------:R-:W-:Y:S01]  /*1b70*/  ULDC UR44, c[0x0][0x398] ;  /* 0x0000e600002c7ab9 */ /* 0x000fe20000000800 */
[----:B------:R-:W-:Y:S01]  /*1b80*/  UIADD3 UR40, UR16, UR40, URZ ;  /* 0x0000002810287290 */ /* 0x000fe2000fffe03f */
[----:B------:R-:W-:Y:S01]  /*1b90*/  IMAD.U32 R9, RZ, RZ, UR10 ;  /* 0x0000000aff097e24 */ /* 0x000fe2000f8e00ff */
[----:B------:R-:W-:Y:S01]  /*1ba0*/  ULDC.64 UR28, c[0x0][0x258] ;  /* 0x00009600001c7ab9 */ /* 0x000fe20000000a00 */
[----:B------:R-:W-:Y:S01]  /*1bb0*/  ULDC.64 UR46, c[0x0][0x2b0] ;  /* 0x0000ac00002e7ab9 */ /* 0x000fe20000000a00 */
        /* <DEDUP_REMOVED lines=8> */
[----:B------:R-:W-:Y:S01]  /*1c40*/  SHF.R.S32.HI R4, RZ, 0x3, R25 ;  /* 0x00000003ff047819 */ /* 0x000fe20000011419 */
[----:B-1----:R-:W-:Y:S01]  /*1c50*/  IMAD R5, R20, UR20, RZ ;  /* 0x0000001414057c24 */ /* 0x002fe2000f8e02ff */
[----:B------:R-:W-:Y:S02]  /*1c60*/  USHF.L.U32 UR7, UR7, 0x6, URZ ;  /* 0x0000000607077899 */ /* 0x000fe4000800063f */
[----:B------:R-:W-:Y:S01]  /*1c70*/  SHF.R.S32.HI R27, RZ, 0x1f, R4 ;  /* 0x0000001fff1b7819 */ /* 0x000fe20000011404 */
[----:B------:R-:W-:Y:S01]  /*1c80*/  IMAD R5, R21, UR16, R5 ;  /* 0x0000001015057c24 */ /* 0x000fe2000f8e0205 */
[----:B------:R-:W-:Y:S02]  /*1c90*/  UIADD3 UR14, UP2, UP0, UR22, UR7, UR50 ;  /* 0x00000007160e7290 */ /* 0x000fe4000f85e032 */
[----:B------:R-:W-:Y:S01]  /*1ca0*/  USHF.R.S32.HI UR7, URZ, 0x1f, UR7 ;  /* 0x0000001f3f077899 */ /* 0x000fe20008011407 */
[----:B------:R-:W-:Y:S01]  /*1cb0*/  ULDC.64 UR22, c[0x0][0x210] ;  /* 0x0000840000167ab9 */ /* 0x000fe20000000a00 */
[----:B--2---:R-:W-:-:S05]  /*1cc0*/  IMAD.MOV.U32 R32, RZ, RZ, R6 ;  /* 0x000000ffff207224 */ /* 0x004fca00078e0006 */
[----:B------:R-:W-:Y:S01]  /*1cd0*/  IADD3 R6, P0, R32, UR13, RZ ;  /* 0x0000000d20067c10 */ /* 0x000fe2000ff1e0ff */
[----:B------:R-:W-:Y:S01]  /*1ce0*/  UIMAD UR13, UR45, UR10, URZ ;  /* 0x0000000a2d0d72a4 */ /* 0x000fe2000f8e023f */
[----:B------:R-:W-:-:S03]  /*1cf0*/  SHF.R.S32.HI R33, RZ, 0x1f, R32 ;  /* 0x0000001fff217819 */ /* 0x000fc60000011420 */
[----:B------:R-:W-:Y:S01]  /*1d00*/  UIMAD UR38, UR56, UR11, UR13 ;  /* 0x0000000b382672a4 */ /* 0x000fe2000f8e020d */
[----:B------:R-:W-:Y:S01]  /*1d10*/  IADD3.X R7, R33, UR51, RZ, P0, !PT ;  /* 0x0000003321077c10 */ /* 0x000fe200087fe4ff */
[----:B------:R-:W-:Y:S01]  /*1d20*/  UIADD3.X UR13, UR17, UR7, UR53, UP2, UP0 ;  /* 0x00000007110d7290 */ /* 0x000fe200097e0435 */
[----:B------:R-:W-:Y:S01]  /*1d30*/  IADD3 R10, P0, R4, UR16, RZ ;  /* 0x00000010040a7c10 */ /* 0x000fe2000ff1e0ff */
[----:B------:R-:W-:Y:S01]  /*1d40*/  UIADD3 UR14, UP2, UP0, UR54, UR14, UR55 ;  /* 0x0000000e360e7290 */ /* 0x000fe2000f85e037 */
[----:B------:R3:W-:Y:S01]  /*1d50*/  STL [R1+0x4c], R33 ;  /* 0x00004c2101007387 */ /* 0x0007e20000100800 */
[----:B------:R-:W-:Y:S01]  /*1d60*/  IMAD.WIDE.U32 R6, R20, UR16, R6 ;  /* 0x0000001014067c25 */ /* 0x000fe2000f8e0006 */
[----:B------:R-:W-:Y:S01]  /*1d70*/  ULDC.64 UR16, c[0x0][0x400] ;  /* 0x0001000000107ab9 */ /* 0x000fe20000000a00 */
[----:B------:R-:W-:Y:S02]  /*1d80*/  UIADD3.X UR13, UR36, UR13, UR49, UP2, UP0 ;  /* 0x0000000d240d7290 */ /* 0x000fe400097e0431 */
[----:B------:R-:W-:Y:S01]  /*1d90*/  IMAD.IADD R7, R7, 0x1, R5 ;  /* 0x0000000107077824 */ /* 0x000fe200078e0205 */
[----:B------:R-:W-:Y:S01]  /*1da0*/  IADD3.X R5, R27, UR20, RZ, P0, !PT ;  /* 0x000000141b057c10 */ /* 0x000fe200087fe4ff */
[----:B------:R-:W-:Y:S01]  /*1db0*/  UIADD3 UR7, UR15, -UR44, URZ ;  /* 0x8000002c0f077290 */ /* 0x000fe2000fffe03f */
[----:B------:R-:W-:Y:S01]  /*1dc0*/  IMAD.WIDE.U32 R6, R9, UR56, R6 ;  /* 0x0000003809067c25 */ /* 0x000fe2000f8e0006 */
[----:B------:R-:W-:-:S02]  /*1dd0*/  UIMAD UR36, UR45, UR28, URZ ;  /* 0x0000001c2d2472a4 */ /* 0x000fc4000f8e023f */
[----:B------:R-:W-:Y:S01]  /*1de0*/  USHF.R.S32.HI UR20, URZ, 0x1f, UR7 ;  /* 0x0000001f3f147899 */ /* 0x000fe20008011407 */
[----:B------:R-:W-:Y:S01]  /*1df0*/  IMAD R5, R5, UR34, RZ ;  /* 0x0000002205057c24 */ /* 0x000fe2000f8e02ff */
[----:B------:R-:W-:Y:S01]  /*1e00*/  ULDC.64 UR10, c[0x0][0x3e0] ;  /* 0x0000f800000a7ab9 */ /* 0x000fe20000000a00 */
[----:B------:R-:W-:Y:S01]  /*1e10*/  VIADD R9, R7, UR38 ;  /* 0x0000002607097c36 */ /* 0x000fe20008000000 */
[----:B------:R-:W-:Y:S01]  /*1e20*/  ULEA.HI UR20, UR20, UR7, URZ, 0x6 ;  /* 0x0000000714147291 */ /* 0x000fe2000f8f303f */
[----:B------:R-:W-:Y:S01]  /*1e30*/  IMAD R12, R10, UR35, R5 ;  /* 0x000000230a0c7c24 */ /* 0x000fe2000f8e0205 */
[----:B------:R-:W-:Y:S01]  /*1e40*/  IADD3 R5, P0, R8, UR14, RZ ;  /* 0x0000000e08057c10 */ /* 0x000fe2000ff1e0ff */
[----:B------:R-:W-:Y:S01]  /*1e50*/  IMAD.WIDE.U32 R10, R10, UR34, R32 ;  /* 0x000000220a0a7c25 */ /* 0x000fe2000f8e0020 */
[----:B------:R-:W-:Y:S02]  /*1e60*/  UIMAD UR7, UR56, UR29, UR36 ;  /* 0x0000001d380772a4 */ /* 0x000fe4000f8e0224 */
[----:B------:R-:W-:Y:S01]  /*1e70*/  LEA.HI.X.SX32 R8, R8, UR13, 0x1, P0 ;  /* 0x0000000d08087c11 */ /* 0x000fe200080f0eff */
[----:B------:R-:W-:Y:S01]  /*1e80*/  USHF.R.S32.HI UR20, URZ, 0x6, UR20 ;  /* 0x000000063f147899 */ /* 0x000fe20008011414 */
[C---:B------:R-:W-:Y:S01]  /*1e90*/  LEA R14, P0, R5.reuse, UR16, 0x2 ;  /* 0x00000010050e7c11 */ /* 0x040fe2000f8010ff */
[----:B------:R-:W-:Y:S01]  /*1ea0*/  UIMAD.WIDE UR14, UR40, 0x4, UR46 ;  /* 0x00000004280e78a5 */ /* 0x000fe2000f8e022e */
[----:B------:R-:W-:Y:S01]  /*1eb0*/  IADD3 R10, P2, R10, UR57, RZ ;  /* 0x000000390a0a7c10 */ /* 0x000fe2000ff5e0ff */
[----:B------:R-:W-:Y:S01]  /*1ec0*/  UISETP.LT.AND UP0, UPT, URZ, UR20, UPT ;  /* 0x000000143f00728c */ /* 0x000fe2000bf01270 */
[----:B------:R-:W-:Y:S01]  /*1ed0*/  LEA.HI.X R15, R5, UR17, R8, 0x2, P0 ;  /* 0x00000011050f7c11 */ /* 0x000fe200080f1408 */
[----:B------:R-:W-:Y:S01]  /*1ee0*/  IMAD.MOV.U32 R8, RZ, RZ, R6 ;  /* 0x000000ffff087224 */ /* 0x000fe200078e0006 */
[----:B------:R-:W-:Y:S01]  /*1ef0*/  IADD3.X R11, R11, UR52, R12, P2, !PT ;  /* 0x000000340b0b7c10 */ /* 0x000fe200097fe40c */
[-C--:B------:R-:W-:Y:S01]  /*1f00*/  IMAD R5, R27, R20.reuse, RZ ;  /* 0x000000141b057224 */ /* 0x080fe200078e02ff */
[----:B------:R-:W-:Y:S01]  /*1f10*/  USEL UR20, URZ, UR20, !UP0 ;  /* 0x000000143f147287 */ /* 0x000fe2000c000000 */
[----:B------:R-:W-:Y:S01]  /*1f20*/  IMAD.U32 R6, RZ, RZ, UR28 ;  /* 0x0000001cff067e24 */ /* 0x000fe2000f8e00ff */
[----:B------:R3:W-:Y:S01]  /*1f30*/  STL.64 [R1+0x30], R14 ;  /* 0x0000300e01007387 */ /* 0x0007e20000100a00 */
[C---:B------:R-:W-:Y:S01]  /*1f40*/  IMAD R5, R4.reuse, R21, R5 ;  /* 0x0000001504057224 */ /* 0x040fe200078e0205 */
[----:B------:R-:W-:Y:S01]  /*1f50*/  UISETP.GT.AND UP0, UPT, UR41, UR20, UPT ;  /* 0x000000142900728c */ /* 0x000fe2000bf04270 */
[----:B------:R-:W-:Y:S01]  /*1f60*/  IMAD.WIDE.U32 R8, R4, R20, R8 ;  /* 0x0000001404087225 */ /* 0x000fe200078e0008 */
[----:B------:R-:W-:Y:S01]  /*1f70*/  UMOV UR17, UR19 ;  /* 0x0000001300117c82 */ /* 0x000fe20008000000 */
[----:B------:R-:W-:-:S02]  /*1f80*/  UMOV UR16, UR14 ;  /* 0x0000000e00107c82 */ /* 0x000fc40008000000 */
[----:B------:R-:W-:Y:S01]  /*1f90*/  IMAD.WIDE.U32 R10, R6, UR56, R10 ;  /* 0x00000038060a7c25 */ /* 0x000fe2000f8e000a */
[----:B------:R-:W-:Y:S02]  /*1fa0*/  LEA R36, P2, R8, UR10, 0x1 ;  /* 0x0000000a08247c11 */ /* 0x000fe4000f8408ff */
[----:B------:R-:W-:Y:S01]  /*1fb0*/  PLOP3.LUT P0, PT, PT, PT, UP0, 0x80, 0x0 ;  /* 0x000000000000781c */ /* 0x000fe20003f0f008 */
[----:B------:R-:W-:Y:S01]  /*1fc0*/  IMAD.IADD R22, R9, 0x1, R5 ;  /* 0x0000000109167824 */ /* 0x000fe200078e0205 */
[----:B------:R-:W-:Y:S01]  /*1fd0*/  LEA R34, P3, R10, UR22, 0x1 ;  /* 0x000000160a227c11 */ /* 0x000fe2000f8608ff */
[----:B------:R-:W-:-:S03]  /*1fe0*/  VIADD R23, R11, UR7 ;  /* 0x000000070b177c36 */ /* 0x000fc60008000000 */
[----:B------:R-:W-:Y:S02]  /*1ff0*/  LEA.HI.X R37, R8, UR11, R22, 0x1, P2 ;  /* 0x0000000b08257c11 */ /* 0x000fe400090f0c16 */
[----:B------:R-:W-:-:S03]  /*2000*/  LEA.HI.X R35, R10, UR23, R23, 0x1, P3 ;  /* 0x000000170a237c11 */ /* 0x000fc600098f0c17 */
[----:B------:R3:W-:Y:S04]  /*2010*/  STL.64 [R1+0x38], R36 ;  /* 0x0000382401007387 */ /* 0x0007e80000100a00 */
[----:B------:R3:W-:Y:S01]  /*2020*/  STL.64 [R1+0x40], R34 ;  /* 0x0000402201007387 */ /* 0x0007e20000100a00 */
        /* <DEDUP_REMOVED lines=20> */
.L_x_661:
        /* <DEDUP_REMOVED lines=19> */
.L_x_662:
        /* <DEDUP_REMOVED lines=38> */
.L_x_664:
[----:B------:R-:W-:Y:S05]  /*2500*/  BSYNC B0 ;  /* 0x0000000000007941 */ /* 0x000fea0003800000 */
.L_x_663:
        /* <DEDUP_REMOVED lines=19> */
.L_x_666:
[----:B------:R-:W-:Y:S05]  /*2640*/  BSYNC B0 ;  /* 0x0000000000007941 */ /* 0x000fea0003800000 */
.L_x_665:
        /* <DEDUP_REMOVED lines=32> */
.L_x_668:
[----:B------:R-:W-:Y:S05]  /*2850*/  BSYNC B0 ;  /* 0x0000000000007941 */ /* 0x000fea0003800000 */
.L_x_667:
        /* <DEDUP_REMOVED lines=21> */
.L_x_660:
        /* <DEDUP_REMOVED lines=63> */
.L_x_671:
[----:B------:R-:W-:Y:S05]  /*2da0*/  BSYNC B0 ;  /* 0x0000000000007941 */ /* 0x000fea0003800000 */
.L_x_670:
        /* <DEDUP_REMOVED lines=44> */
.L_x_673:
[----:B------:R-:W-:Y:S05]  /*3070*/  BSYNC B0 ;  /* 0x0000000000007941 */ /* 0x000fea0003800000 */
.L_x_672:
        /* <DEDUP_REMOVED lines=30> */
.L_x_675:
[----:B------:R-:W-:Y:S05]  /*3260*/  BSYNC B0 ;  /* 0x0000000000007941 */ /* 0x000fea0003800000 */
.L_x_674:
        /* <DEDUP_REMOVED lines=37> */
.L_x_677:
[----:B------:R-:W-:Y:S05]  /*34c0*/  BSYNC B0 ;  /* 0x0000000000007941 */ /* 0x000fea0003800000 */
.L_x_676:
        /* <DEDUP_REMOVED lines=27> */
.L_x_679:
[----:B------:R-:W-:Y:S05]  /*3680*/  BSYNC B0 ;  /* 0x0000000000007941 */ /* 0x000fea0003800000 */
.L_x_678:
        /* <DEDUP_REMOVED lines=40> */
.L_x_681:
[----:B------:R-:W-:Y:S05]  /*3910*/  BSYNC B0 ;  /* 0x0000000000007941 */ /* 0x000fea0003800000 */
.L_x_680:
        /* <DEDUP_REMOVED lines=68> */
.L_x_683:
[----:B------:R-:W-:Y:S05]  /*3d60*/  BSYNC B0 ;  /* 0x0000000000007941 */ /* 0x000fea0003800000 */
.L_x_682:
        /* <DEDUP_REMOVED lines=44> */
.L_x_685:
[----:B------:R-:W-:Y:S05]  /*4030*/  BSYNC B0 ;  /* 0x0000000000007941 */ /* 0x000fea0003800000 */
.L_x_684:
        /* <DEDUP_REMOVED lines=57> */
[----:B------:R-:W-:Y:S01]  /*43d0*/  CS2R R22, SRZ ;  /* 0x0000000000167805 */ /* 0x000fe2000001ff00 */
[----:B------:R-:W-:Y:S01]  /*43e0*/  ULDC UR10, c[0x0][0x394] ;  /* 0x0000e500000a7ab9 */ /* 0x000fe20000000800 */
[----:B------:R-:W-:Y:S01]  /*43f0*/  ULDC UR24, c[0x0][0x2d0] ;  /* 0x0000b40000187ab9 */ /* 0x000fe20000000800 */
[----:B------:R-:W4:Y:S01]  /*4400*/  LDSM.16.M88.4 R196, [R252+0x2000] ;  /* 0x00200000fcc4783b */ /* 0x000f220000000200 */
[----:B------:R-:W-:Y:S01]  /*4410*/  ULDC UR25, c[0x0][0x398] ;  /* 0x0000e60000197ab9 */ /* 0x000fe20000000800 */
[----:B------:R-:W-:Y:S01]  /*4420*/  ULDC UR28, c[0x0][0x2dc] ;  /* 0x0000b700001c7ab9 */ /* 0x000fe20000000800 */
[----:B------:R-:W-:Y:S01]  /*4430*/  ULDC UR7, c[0x0][0x39c] ;  /* 0x0000e70000077ab9 */ /* 0x000fe20000000800 */
[----:B------:R-:W1:Y:S01]  /*4440*/  LDSM.16.M88.4 R200, [R252+0x2800] ;  /* 0x00280000fcc8783b */ /* 0x000e620000000200 */
[----:B------:R-:W-:Y:S01]  /*4450*/  UIADD3 UR23, UR32, 0x40, URZ ;  /* 0x0000004020177890 */ /* 0x000fe2000fffe03f */
[----:B------:R-:W-:-:S02]  /*4460*/  ULDC UR19, c[0x0][0x2ec] ;  /* 0x0000bb0000137ab9 */ /* 0x000fc40000000800 */
[----:B------:R-:W1:Y:S04]  /*4470*/  LDSM.16.M88.4 R228, [R252+0x4000] ;  /* 0x00400000fce4783b */ /* 0x000e680000000200 */
[----:B------:R-:W1:Y:S01]  /*4480*/  LDSM.16.M88.4 R232, [R252+0x4800] ;  /* 0x00480000fce8783b */ /* 0x000e620000000200 */
[----:B------:R-:W-:Y:S01]  /*4490*/  UIADD3 UR22, -UR5, 0x40, UR21 ;  /* 0x0000004005167890 */ /* 0x000fe2000fffe115 */
[----:B------:R-:W-:Y:S01]  /*44a0*/  CS2R R20, SRZ ;  /* 0x0000000000147805 */ /* 0x000fe2000001ff00 */
[----:B------:R-:W-:Y:S02]  /*44b0*/  UMOV UR13, UR10 ;  /* 0x0000000a000d7c82 */ /* 0x000fe40008000000 */
        /* <DEDUP_REMOVED lines=43> */
[----:B---34-:R-:W-:-:S07]  /*4770*/  CS2R R24, SRZ ;  /* 0x0000000000187805 */ /* 0x018fce000001ff00 */
.L_x_690:
[----:B---3--:R-:W3:Y:S01]  /*4780*/  LDL R84, [R1+0x8] ;  /* 0x0000080001547983 */ /* 0x008ee20000100800 */
[----:B------:R-:W-:Y:S01]  /*4790*/  USHF.L.U32 UR11, UR6, 0x6, URZ ;  /* 0x00000006060b7899 */ /* 0x000fe2000800063f */
[----:B------:R-:W-:Y:S02]  /*47a0*/  UMOV UR10, UR60 ;  /* 0x0000003c000a7c82 */ /* 0x000fe40008000000 */
[----:B------:R-:W4:Y:S01]  /*47b0*/  LDL R83, [R1] ;  /* 0x0000000001537983 */ /* 0x000f220000100800 */
        /* <DEDUP_REMOVED lines=11> */
[----:B---3--:R-:W-:Y:S04]  /*4870*/  LDSM.16.M88.4 R16, [R84] ;  /* 0x000000005410783b */ /* 0x008fe80000000200 */
[----:B----4-:R-:W3:Y:S04]  /*4880*/  LDSM.16.M88.4 R8, [R83+0xc000] ;  /* 0x00c000005308783b */ /* 0x010ee80000000200 */
        /* <DEDUP_REMOVED lines=79> */
[----:B------:R-:W1:Y:S11]  /*4d80*/  LDSM.16.M88.4 R72, [R78+0x4800] ;  /* 0x004800004e48783b */ /* 0x000e760000000200 */
[----:B------:R-:W-:Y:S06]  /*4d90*/  @!UPT UIADD3 URZ, URZ, URZ, URZ ;  /* 0x0000003f3f3ff290 */ /* 0x000fec000fffe03f */
[----:B------:R-:W-:Y:S01]  /*4da0*/  FMUL.FTZ R4, R4, UR7 ;  /* 0x0000000704047c20 */ /* 0x000fe20008410000 */
[----:B------:R-:W-:Y:S01]  /*4db0*/  FMUL.FTZ R5, R5, UR7 ;  /* 0x0000000705057c20 */ /* 0x000fe20008410000 */
[----:B------:R-:W-:Y:S01]  /*4dc0*/  FMUL.FTZ R6, R6, UR7 ;  /* 0x0000000706067c20 */ /* 0x000fe20008410000 */
[----:B------:R-:W-:Y:S01]  /*4dd0*/  FMUL.FTZ R7, R7, UR7 ;  /* 0x0000000707077c20 */ /* 0x000fe20008410000 */
[----:B------:R2:W3:Y:S02]  /*4de0*/  MUFU.TANH R85, R4 ;  /* 0x0000000400557308 */ /* 0x0004e40000002400 */
[----:B------:R-:W-:Y:S01]  /*4df0*/  FMUL.FTZ R8, R8, UR7 ;  /* 0x0000000708087c20 */ /* 0x000fe20008410000 */
[----:B------:R-:W-:Y:S01]  /*4e00*/  FMUL.FTZ R9, R9, UR7 ;  /* 0x0000000709097c20 */ /* 0x000fe20008410000 */
[----:B------:R-:W-:Y:S01]  /*4e10*/  FMUL.FTZ R10, R10, UR7 ;  /* 0x000000070a0a7c20 */ /* 0x000fe20008410000 */
[----:B------:R-:W-:Y:S05]  /*4e20*/  FMUL.FTZ R11, R11, UR7 ;  /* 0x000000070b0b7c20 */ /* 0x000fea0008410000 */
[----:B------:R2:W4:Y:S10]  /*4e30*/  MUFU.TANH R84, R5 ;  /* 0x0000000500547308 */ /* 0x0005340000002400 */
[----:B------:R2:W2:Y:S01]  /*4e40*/  MUFU.TANH R83, R6 ;  /* 0x0000000600537308 */ /* 0x0004a20000002400 */
[C---:B-1----:R-:W-:Y:S09]  /*4e50*/  HMMA.16816.F32 R12, R68.reuse, R72, R12 ;  /* 0x00000048440c723c */ /* 0x042ff2000000180c */
[----:B------:R1:W1:Y:S01]  /*4e60*/  MUFU.TANH R82, R7 ;  /* 0x0000000700527308 */ /* 0x0002620000002400 */
[----:B------:R-:W-:Y:S03]  /*4e70*/  HMMA.16816.F32 R16, R68, R74, R16 ;  /* 0x0000004a4410723c */ /* 0x000fe60000001810 */
[----:B------:R-:W-:Y:S06]  /*4e80*/  IADD3 R72, P0, R77, UR18, RZ ;  /* 0x000000124d487c10 */ /* 0x000fec000ff1e0ff */
[----:B------:R1:W1:Y:S02]  /*4e90*/  MUFU.TANH R89, R8 ;  /* 0x0000000800597308 */ /* 0x0002640000002400 */
[----:B------:R-:W-:Y:S02]  /*4ea0*/  IADD3.X R73, R76, UR17, RZ, P0, !PT ;  /* 0x000000114c497c10 */ /* 0x000fe400087fe4ff */
[----:B------:R-:W-:Y:S06]  /*4eb0*/  PLOP3.LUT P0, PT, PT, PT, UP0, 0x80, 0x0 ;  /* 0x000000000000781c */ /* 0x000fec0003f0f008 */
[----:B------:R1:W1:Y:S01]  /*4ec0*/  MUFU.TANH R88, R9 ;  /* 0x0000000900587308 */ /* 0x0002620000002400 */
[----:B-----5:R1:W5:Y:S01]  /*4ed0*/  LDG.E R81, desc[UR8][R72.64] ;  /* 0x0000000848517981 */ /* 0x020362000c1e1900 */
[----:B------:R-:W-:Y:S01]  /*4ee0*/  FMUL.FTZ R12, R12, UR7 ;  /* 0x000000070c0c7c20 */ /* 0x000fe20008410000 */
[----:B------:R-:W-:Y:S02]  /*4ef0*/  FMUL.FTZ R13, R13, UR7 ;  /* 0x000000070d0d7c20 */ /* 0x000fe40008410000 */
[----:B------:R1:W5:Y:S01]  /*4f00*/  LDG.E R80, desc[UR8][R72.64+0x20] ;  /* 0x0000200848507981 */ /* 0x000362000c1e1900 */
[----:B------:R-:W-:Y:S01]  /*4f10*/  FMUL.FTZ R14, R14, UR7 ;  /* 0x000000070e0e7c20 */ /* 0x000fe20008410000 */
[----:B------:R-:W-:Y:S03]  /*4f20*/  FMUL.FTZ R15, R15, UR7 ;  /* 0x000000070f0f7c20 */ /* 0x000fe60008410000 */
[----:B------:R1:W1:Y:S01]  /*4f30*/  MUFU.TANH R87, R10 ;  /* 0x0000000a00577308 */ /* 0x0002620000002400 */
[----:B------:R-:W-:Y:S01]  /*4f40*/  FMUL.FTZ R16, R16, UR7 ;  /* 0x0000000710107c20 */ /* 0x000fe20008410000 */
[----:B------:R-:W-:Y:S01]  /*4f50*/  FMUL.FTZ R17, R17, UR7 ;  /* 0x0000000711117c20 */ /* 0x000fe20008410000 */
[----:B------:R-:W-:Y:S01]  /*4f60*/  FMUL.FTZ R18, R18, UR7 ;  /* 0x0000000712127c20 */ /* 0x000fe20008410000 */
[----:B------:R-:W-:Y:S06]  /*4f70*/  FMUL.FTZ R19, R19, UR7 ;  /* 0x0000000713137c20 */ /* 0x000fec0008410000 */
[----:B------:R1:W1:Y:S10]  /*4f80*/  MUFU.TANH R86, R11 ;  /* 0x0000000b00567308 */ /* 0x0002740000002400 */
[----:B------:R1:W1:Y:S10]  /*4f90*/  MUFU.TANH R93, R12 ;  /* 0x0000000c005d7308 */ /* 0x0002740000002400 */
[----:B------:R1:W1:Y:S10]  /*4fa0*/  MUFU.TANH R92, R13 ;  /* 0x0000000d005c7308 */ /* 0x0002740000002400 */
[----:B------:R1:W1:Y:S10]  /*4fb0*/  MUFU.TANH R91, R14 ;  /* 0x0000000e005b7308 */ /* 0x0002740000002400 */
[----:B------:R1:W1:Y:S10]  /*4fc0*/  MUFU.TANH R90, R15 ;  /* 0x0000000f005a7308 */ /* 0x0002740000002400 */
[----:B------:R1:W1:Y:S10]  /*4fd0*/  MUFU.TANH R97, R16 ;  /* 0x0000001000617308 */ /* 0x0002740000002400 */
[----:B------:R1:W1:Y:S10]  /*4fe0*/  MUFU.TANH R96, R17 ;  /* 0x0000001100607308 */ /* 0x0002740000002400 */
[----:B------:R1:W1:Y:S10]  /*4ff0*/  MUFU.TANH R95, R18 ;  /* 0x00000012005f7308 */ /* 0x0002740000002400 */
[----:B------:R1:W1:Y:S01]  /*5000*/  MUFU.TANH R94, R19 ;  /* 0x00000013005e7308 */ /* 0x0002620000002400 */
[----:B--234-:R-:W-:Y:S05]  /*5010*/  @!P0 BRA `(.L_x_686) ;  /* 0x0000000000648947 */ /* 0x01cfea0003800000 */
[----:B-1----:R-:W-:Y:S01]  /*5020*/  MOV R12, R94 ;  /* 0x0000005e000c7202 */ /* 0x002fe20000000f00 */
[----:B------:R-:W-:Y:S01]  /*5030*/  UIADD3 UR14, UR13, UR21, -UR5 ;  /* 0x000000150d0e7290 */ /* 0x000fe2000fffe805 */
[----:B------:R-:W-:Y:S01]  /*5040*/  MOV R17, R96 ;  /* 0x0000006000117202 */ /* 0x000fe20000000f00 */
[----:B------:R-:W-:Y:S01]  /*5050*/  IMAD.U32 R4, RZ, RZ, UR23 ;  /* 0x00000017ff047e24 */ /* 0x000fe2000f8e00ff */
[----:B------:R-:W-:Y:S01]  /*5060*/  MOV R10, R90 ;  /* 0x0000005a000a7202 */ /* 0x000fe20000000f00 */
[----:B------:R-:W-:Y:S01]  /*5070*/  IMAD.MOV.U32 R11, RZ, RZ, R95 ;  /* 0x000000ffff0b7224 */ /* 0x000fe200078e005f */
[----:B------:R-:W-:Y:S01]  /*5080*/  MOV R15, R92 ;  /* 0x0000005c000f7202 */ /* 0x000fe20000000f00 */
[----:B------:R-:W-:Y:S01]  /*5090*/  IMAD.MOV.U32 R16, RZ, RZ, R97 ;  /* 0x000000ffff107224 */ /* 0x000fe200078e0061 */
[----:B------:R-:W-:Y:S01]  /*50a0*/  ISETP.LT.AND P0, PT, R4, UR5, PT ;  /* 0x0000000504007c0c */ /* 0x000fe2000bf01270 */
[----:B------:R-:W-:Y:S01]  /*50b0*/  IMAD.MOV.U32 R9, RZ, RZ, R91 ;  /* 0x000000ffff097224 */ /* 0x000fe200078e005b */
[----:B------:R-:W-:Y:S01]  /*50c0*/  MOV R8, R86 ;  /* 0x0000005600087202 */ /* 0x000fe20000000f00 */
[----:B------:R-:W-:Y:S01]  /*50d0*/  IMAD.MOV.U32 R14, RZ, RZ, R93 ;  /* 0x000000ffff0e7224 */ /* 0x000fe200078e005d */
[----:B------:R-:W-:Y:S01]  /*50e0*/  MOV R68, R88 ;  /* 0x0000005800447202 */ /* 0x000fe20000000f00 */
[----:B------:R-:W-:Y:S01]  /*50f0*/  IMAD.MOV.U32 R7, RZ, RZ, R87 ;  /* 0x000000ffff077224 */ /* 0x000fe200078e0057 */
[----:B------:R-:W-:Y:S01]  /*5100*/  MOV R6, R82 ;  /* 0x0000005200067202 */ /* 0x000fe20000000f00 */
[----:B------:R-:W-:Y:S01]  /*5110*/  IMAD.MOV.U32 R19, RZ, RZ, R89 ;  /* 0x000000ffff137224 */ /* 0x000fe200078e0059 */
[----:B------:R-:W-:Y:S01]  /*5120*/  UIADD3 UR10, UR11, 0x40, URZ ;  /* 0x000000400b0a7890 */ /* 0x000fe2000fffe03f */
[----:B------:R-:W-:Y:S01]  /*5130*/  MOV R18, R84 ;  /* 0x0000005400127202 */ /* 0x000fe20000000f00 */
[----:B------:R-:W-:Y:S02]  /*5140*/  IMAD.MOV.U32 R13, RZ, RZ, R83 ;  /* 0x000000ffff0d7224 */ /* 0x000fe400078e0053 */
[----:B------:R-:W-:Y:S01]  /*5150*/  UISETP.GE.AND UP0, UPT, UR10, UR14, UPT ;  /* 0x0000000e0a00728c */ /* 0x000fe2000bf06270 */
[----:B------:R-:W-:Y:S02]  /*5160*/  IMAD.MOV.U32 R69, RZ, RZ, R85 ;  /* 0x000000ffff457224 */ /* 0x000fe400078e0055 */
[----:B------:R-:W-:Y:S03]  /*5170*/  UMOV UR10, UR13 ;  /* 0x0000000d000a7c82 */ /* 0x000fe60008000000 */
[----:B------:R-:W-:Y:S11]  /*5180*/  PLOP3.LUT P1, PT, PT, PT, UP0, 0x80, 0x0 ;  /* 0x000000000000781c */ /* 0x000ff60003f2f008 */
[----:B------:R-:W-:Y:S02]  /*5190*/  @!UPT UIADD3 URZ, URZ, URZ, URZ ;  /* 0x0000003f3f3ff290 */ /* 0x000fe4000fffe03f */
[----:B------:R-:W-:Y:S05]  /*51a0*/  @!P1 BRA P0, `(.L_x_687) ;  /* 0x0000000400209947 */ /* 0x000fea0000000000 */
.L_x_686:
[----:B------:R-:W2:Y:S01]  /*51b0*/  LDL R70, [R1+0x80] ;  /* 0x0000800001467983 */ /* 0x000ea20000100800 */
[----:B------:R-:W-:Y:S01]  /*51c0*/  UIADD3 UR14, UR5, 0x1, -UR12 ;  /* 0x00000001050e7890 */ /* 0x000fe2000fffe80c */
[----:B------:R-:W-:Y:S01]  /*51d0*/  IMAD.U32 R4, RZ, RZ, UR27 ;  /* 0x0000001bff047e24 */ /* 0x000fe2000f8e00ff */
[----:B------:R-:W-:Y:S01]  /*51e0*/  UIADD3 UR13, -UR10, UR5, -UR12 ;  /* 0x000000050a0d7290 */ /* 0x000fe2000fffe90c */
[----:B------:R-:W3:Y:S01]  /*51f0*/  LDL R5, [R1+0x84] ;  /* 0x0000840001057983 */ /* 0x000ee20000100800 */
[----:B-1----:R-:W-:Y:S02]  /*5200*/  IMAD.U32 R15, RZ, RZ, UR25 ;  /* 0x00000019ff0f7e24 */ /* 0x002fe4000f8e00ff */
[----:B---3--:R-:W-:Y:S02]  /*5210*/  IMAD R4, R4, 0x40, R5 ;  /* 0x0000004004047824 */ /* 0x008fe400078e0205 */
[----:B--2---:R-:W-:Y:S01]  /*5220*/  VIADD R7, R70, UR11 ;  /* 0x0000000b46077c36 */ /* 0x004fe20008000000 */
[----:B------:R-:W-:Y:S01]  /*5230*/  UIADD3 UR11, UR14, UR25, URZ ;  /* 0x000000190e0b7290 */ /* 0x000fe2000fffe03f */
[C---:B------:R-:W-:Y:S02]  /*5240*/  VIADD R14, R4.reuse, 0x1 ;  /* 0x00000001040e7836 */ /* 0x040fe40000000000 */
[C---:B------:R-:W-:Y:S01]  /*5250*/  VIADD R6, R7.reuse, 0x8 ;  /* 0x0000000807067836 */ /* 0x040fe20000000000 */
[C---:B------:R-:W-:Y:S01]  /*5260*/  VIADDMNMX R5, R7.reuse, UR13, RZ, !PT ;  /* 0x0000000d07057c46 */ /* 0x040fe2000f8001ff */
[C---:B------:R-:W-:Y:S02]  /*5270*/  VIADD R13, R4.reuse, 0x8 ;  /* 0x00000008040d7836 */ /* 0x040fe40000000000 */
[----:B------:R-:W-:Y:S01]  /*5280*/  IMAD.U32 R8, RZ, RZ, UR11 ;  /* 0x0000000bff087e24 */ /* 0x000fe2000f8e00ff */
[CC--:B------:R-:W-:Y:S01]  /*5290*/  ISETP.GE.AND P1, PT, R4.reuse, R5.reuse, PT ;  /* 0x000000050400720c */ /* 0x0c0fe20003f26270 */
[----:B------:R-:W-:Y:S01]  /*52a0*/  VIADD R12, R4, 0x9 ;  /* 0x00000009040c7836 */ /* 0x000fe20000000000 */
[-C--:B------:R-:W-:Y:S01]  /*52b0*/  ISETP.GE.AND P0, PT, R14, R5.reuse, PT ;  /* 0x000000050e00720c */ /* 0x080fe20003f06270 */
[C---:B------:R-:W-:Y:S01]  /*52c0*/  VIADD R11, R4.reuse, 0x10 ;  /* 0x00000010040b7836 */ /* 0x040fe20000000000 */
[----:B------:R-:W-:Y:S01]  /*52d0*/  VIADDMNMX R7, R7, R8, UR5, PT ;  /* 0x0000000507077e46 */ /* 0x000fe2000b800108 */
[C---:B------:R-:W-:Y:S01]  /*52e0*/  VIADD R10, R4.reuse, 0x11 ;  /* 0x00000011040a7836 */ /* 0x040fe20000000000 */
[-C--:B------:R-:W-:Y:S01]  /*52f0*/  ISETP.GE.AND P6, PT, R13, R5.reuse, PT ;  /* 0x000000050d00720c */ /* 0x080fe20003fc6270 */
[----:B------:R-:W-:Y:S01]  /*5300*/  VIADD R9, R4, 0x18 ;  /* 0x0000001804097836 */ /* 0x000fe20000000000 */
[----:B------:R-:W-:Y:S01]  /*5310*/  ISETP.GE.AND P5, PT, R12, R5, PT ;  /* 0x000000050c00720c */ /* 0x000fe20003fa6270 */
[C---:B------:R-:W-:Y:S01]  /*5320*/  VIADD R8, R4.reuse, 0x19 ;  /* 0x0000001904087836 */ /* 0x040fe20000000000 */
[-C--:B------:R-:W-:Y:S02]  /*5330*/  ISETP.GE.OR P1, PT, R4, R7.reuse, !P1 ;  /* 0x000000070400720c */ /* 0x080fe40004f26670 */
[----:B------:R-:W-:Y:S02]  /*5340*/  IADD3 R15, R6, UR14, R15 ;  /* 0x0000000e060f7c10 */ /* 0x000fe4000fffe00f */
[-C--:B------:R-:W-:Y:S02]  /*5350*/  ISETP.GE.OR P0, PT, R14, R7.reuse, !P0 ;  /* 0x000000070e00720c */ /* 0x080fe40004706670 */
[----:B------:R-:W-:Y:S01]  /*5360*/  VIADDMNMX R6, R6, UR13, RZ, !PT ;  /* 0x0000000d06067c46 */ /* 0x000fe2000f8001ff */
[----:B------:R-:W-:Y:S01]  /*5370*/  UMOV UR13, UR10 ;  /* 0x0000000a000d7c82 */ /* 0x000fe20008000000 */
[----:B------:R-:W-:Y:S02]  /*5380*/  FSEL R69, R85, -INF , !P1 ;  /* 0xff80000055457808 */ /* 0x000fe40004800000 */
[-C--:B------:R-:W-:Y:S02]  /*5390*/  ISETP.GE.OR P6, PT, R13, R7.reuse, !P6 ;  /* 0x000000070d00720c */ /* 0x080fe400077c6670 */
[----:B------:R-:W-:Y:S02]  /*53a0*/  ISETP.GE.OR P5, PT, R12, R7, !P5 ;  /* 0x000000070c00720c */ /* 0x000fe40006fa6670 */
[-C--:B------:R-:W-:Y:S02]  /*53b0*/  ISETP.GE.AND P4, PT, R11, R5.reuse, PT ;  /* 0x000000050b00720c */ /* 0x080fe40003f86270 */
[-C--:B------:R-:W-:Y:S02]  /*53c0*/  ISETP.GE.AND P3, PT, R10, R5.reuse, PT ;  /* 0x000000050a00720c */ /* 0x080fe40003f66270 */
[-C--:B------:R-:W-:Y:S02]  /*53d0*/  ISETP.GE.AND P2, PT, R9, R5.reuse, PT ;  /* 0x000000050900720c */ /* 0x080fe40003f46270 */
[----:B------:R-:W-:Y:S02]  /*53e0*/  ISETP.GE.AND P1, PT, R8, R5, PT ;  /* 0x000000050800720c */ /* 0x000fe40003f26270 */
[----:B------:R-:W-:Y:S02]  /*53f0*/  FSEL R18, R84, -INF , !P0 ;  /* 0xff80000054127808 */ /* 0x000fe40004000000 */
[----:B------:R-:W-:Y:S02]  /*5400*/  VIMNMX R5, R15, UR5, PT ;  /* 0x000000050f057c48 */ /* 0x000fe4000bfe0100 */
[-C--:B------:R-:W-:Y:S02]  /*5410*/  ISETP.GE.AND P0, PT, R4, R6.reuse, PT ;  /* 0x000000060400720c */ /* 0x080fe40003f06270 */
[----:B------:R-:W-:Y:S02]  /*5420*/  FSEL R19, R89, -INF , !P6 ;  /* 0xff80000059137808 */ /* 0x000fe40007000000 */
[----:B------:R-:W-:Y:S02]  /*5430*/  FSEL R68, R88, -INF , !P5 ;  /* 0xff80000058447808 */ /* 0x000fe40006800000 */
[-C--:B------:R-:W-:Y:S02]  /*5440*/  ISETP.GE.AND P6, PT, R14, R6.reuse, PT ;  /* 0x000000060e00720c */ /* 0x080fe40003fc6270 */
[-C--:B------:R-:W-:Y:S02]  /*5450*/  ISETP.GE.AND P5, PT, R13, R6.reuse, PT ;  /* 0x000000060d00720c */ /* 0x080fe40003fa6270 */
[-C--:B------:R-:W-:Y:S02]  /*5460*/  ISETP.GE.OR P4, PT, R11, R7.reuse, !P4 ;  /* 0x000000070b00720c */ /* 0x080fe40006786670 */
[-C--:B------:R-:W-:Y:S02]  /*5470*/  ISETP.GE.OR P3, PT, R10, R7.reuse, !P3 ;  /* 0x000000070a00720c */ /* 0x080fe40005f66670 */
[-C--:B------:R-:W-:Y:S02]  /*5480*/  ISETP.GE.OR P2, PT, R9, R7.reuse, !P2 ;  /* 0x000000070900720c */ /* 0x080fe40005746670 */
[----:B------:R-:W-:Y:S02]  /*5490*/  ISETP.GE.OR P1, PT, R8, R7, !P1 ;  /* 0x000000070800720c */ /* 0x000fe40004f26670 */
[-C--:B------:R-:W-:Y:S02]  /*54a0*/  ISETP.GE.OR P0, PT, R4, R5.reuse, !P0 ;  /* 0x000000050400720c */ /* 0x080fe40004706670 */
[-C--:B------:R-:W-:Y:S02]  /*54b0*/  ISETP.GE.OR P6, PT, R14, R5.reuse, !P6 ;  /* 0x000000050e00720c */ /* 0x080fe400077c6670 */
        /* <DEDUP_REMOVED lines=23> */
.L_x_687:
[----:B------:R-:W2:Y:S01]  /*5630*/  LDL R4, [R1+0x60] ;  /* 0x0000600001047983 */ /* 0x000ea20000100800 */
[----:B------:R-:W-:Y:S03]  /*5640*/  UISETP.GT.AND UP0, UPT, UR6, UR20, UPT ;  /* 0x000000140600728c */ /* 0x000fe6000bf04270 */
[----:B------:R-:W3:Y:S04]  /*5650*/  LDL R71, [R1+0x64] ;  /* 0x0000640001477983 */ /* 0x000ee80000100800 */
[----:B------:R1:W-:Y:S04]  /*5660*/  STL [R1+0xc0], R113 ;  /* 0x0000c07101007387 */ /* 0x0003e80000100800 */
[----:B------:R4:W-:Y:S04]  /*5670*/  STL [R1+0xbc], R112 ;  /* 0x0000bc7001007387 */ /* 0x0009e80000100800 */
[----:B------:R4:W-:Y:S04]  /*5680*/  STL [R1+0xb8], R111 ;  /* 0x0000b86f01007387 */ /* 0x0009e80000100800 */
        /* <DEDUP_REMOVED lines=11> */
[----:B-1----:R-:W3:Y:S04]  /*5740*/  LDL R113, [R1+0x8] ;  /* 0x0000080001717983 */ /* 0x002ee80000100800 */
[----:B----4-:R-:W4:Y:S04]  /*5750*/  LDL R112, [R1+0xc] ;  /* 0x00000c0001707983 */ /* 0x010f280000100800 */
[----:B------:R-:W4:Y:S04]  /*5760*/  LDL R111, [R1+0x18] ;  /* 0x00001800016f7983 */ /* 0x000f280000100800 */
[----:B------:R-:W4:Y:S04]  /*5770*/  LDL R103, [R1+0x50] ;  /* 0x0000500001677983 */ /* 0x000f280000100800 */
[----:B------:R-:W4:Y:S04]  /*5780*/  LDL R102, [R1+0x5c] ;  /* 0x00005c0001667983 */ /* 0x000f280000100800 */
[----:B------:R-:W4:Y:S04]  /*5790*/  LDL R101, [R1+0x54] ;  /* 0x0000540001657983 */ /* 0x000f280000100800 */
[----:B------:R-:W4:Y:S04]  /*57a0*/  LDL R100, [R1+0x58] ;  /* 0x0000580001647983 */ /* 0x000f280000100800 */
[----:B------:R-:W4:Y:S01]  /*57b0*/  LDL R110, [R1+0x14] ;  /* 0x00001400016e7983 */ /* 0x000f220000100800 */
[C---:B--2---:R-:W-:Y:S01]  /*57c0*/  FMUL.FTZ R5, R4.reuse, 1.4426950216293334961 ;  /* 0x3fb8aa3b04057820 */ /* 0x044fe20000410000 */
[----:B------:R-:W-:Y:S01]  /*57d0*/  FSETP.NEU.FTZ.AND P0, PT, R4, -INF , PT ;  /* 0xff8000000400780b */ /* 0x000fe20003f1d000 */
[----:B---3--:R-:W-:Y:S03]  /*57e0*/  FMUL.FTZ R70, R71, 1.4426950216293334961 ;  /* 0x3fb8aa3b47467820 */ /* 0x008fe60000410000 */
[----:B------:R-:W-:Y:S02]  /*57f0*/  FSEL R5, R5, RZ, P0 ;  /* 0x000000ff05057208 */ /* 0x000fe40000000000 */
[----:B------:R-:W-:Y:S03]  /*5800*/  FSETP.NEU.FTZ.AND P0, PT, R71, -INF , PT ;  /* 0xff8000004700780b */ /* 0x000fe60003f1d000 */
[--C-:B------:R-:W-:Y:S01]  /*5810*/  FFMA.FTZ R4, R69, UR19, -R5.reuse ;  /* 0x0000001345047c23 */ /* 0x100fe20008010805 */
[--C-:B------:R-:W-:Y:S03]  /*5820*/  FFMA.FTZ R18, R18, UR19, -R5.reuse ;  /* 0x0000001312127c23 */ /* 0x100fe60008010805 */
[----:B------:R1:W-:Y:S10]  /*5830*/  MUFU.EX2 R246, R4 ;  /* 0x0000000400f67308 */ /* 0x0003f40000000800 */
[----:B------:R-:W-:Y:S01]  /*5840*/  MUFU.EX2 R244, R18 ;  /* 0x0000001200f47308 */ /* 0x000fe20000000800 */
[----:B-1----:R-:W-:Y:S02]  /*5850*/  FSEL R4, R70, RZ, P0 ;  /* 0x000000ff46047208 */ /* 0x002fe40000000000 */
[----:B------:R-:W-:Y:S03]  /*5860*/  PLOP3.LUT P0, PT, PT, PT, UP0, 0x80, 0x0 ;  /* 0x000000000000781c */ /* 0x000fe60003f0f008 */
[--C-:B------:R-:W-:Y:S01]  /*5870*/  FFMA.FTZ R6, R6, UR19, -R4.reuse ;  /* 0x0000001306067c23 */ /* 0x100fe20008010804 */
[--C-:B------:R-:W-:Y:S03]  /*5880*/  FFMA.FTZ R13, R13, UR19, -R4.reuse ;  /* 0x000000130d0d7c23 */ /* 0x100fe60008010804 */
[----:B------:R1:W-:Y:S10]  /*5890*/  MUFU.EX2 R98, R6 ;  /* 0x0000000600627308 */ /* 0x0003f40000000800 */
[----:B------:R-:W-:Y:S01]  /*58a0*/  MUFU.EX2 R99, R13 ;  /* 0x0000000d00637308 */ /* 0x000fe20000000800 */
[--C-:B-1----:R-:W-:Y:S09]  /*58b0*/  FFMA.FTZ R6, R19, UR19, -R5.reuse ;  /* 0x0000001313067c23 */ /* 0x102ff20008010805 */
[----:B------:R1:W-:Y:S02]  /*58c0*/  MUFU.EX2 R249, R6 ;  /* 0x0000000600f97308 */ /* 0x0003e40000000800 */
[--C-:B-1----:R-:W-:Y:S08]  /*58d0*/  FFMA.FTZ R6, R68, UR19, -R5.reuse ;  /* 0x0000001344067c23 */ /* 0x102ff00008010805 */
[----:B------:R1:W-:Y:S02]  /*58e0*/  MUFU.EX2 R248, R6 ;  /* 0x0000000600f87308 */ /* 0x0003e40000000800 */
[--C-:B-1----:R-:W-:Y:S08]  /*58f0*/  FFMA.FTZ R6, R7, UR19, -R4.reuse ;  /* 0x0000001307067c23 */ /* 0x102ff00008010804 */
[----:B------:R1:W-:Y:S02]  /*5900*/  MUFU.EX2 R247, R6 ;  /* 0x0000000600f77308 */ /* 0x0003e40000000800 */
[--C-:B-1----:R-:W-:Y:S08]  /*5910*/  FFMA.FTZ R6, R8, UR19, -R4.reuse ;  /* 0x0000001308067c23 */ /* 0x102ff00008010804 */
[----:B------:R1:W2:Y:S02]  /*5920*/  MUFU.EX2 R245, R6 ;  /* 0x0000000600f57308 */ /* 0x0002a40000000800 */
[--C-:B-1----:R-:W-:Y:S01]  /*5930*/  FFMA.FTZ R6, R14, UR19, -R5.reuse ;  /* 0x000000130e067c23 */ /* 0x102fe20008010805 */
[----:B--2---:R-:W-:Y:S07]  /*5940*/  F2FP.F16.F32.PACK_AB R8, R245, R247 ;  /* 0x000000f7f508723e */ /* 0x004fee00000000ff */
        /* <DEDUP_REMOVED lines=9> */
[----:B------:R-:W-:Y:S07]  /*59e0*/  FFMA.FTZ R5, R17, UR19, -R5 ;  /* 0x0000001311057c23 */ /* 0x000fee0008010805 */
[----:B------:R1:W-:Y:S10]  /*59f0*/  MUFU.EX2 R107, R6 ;  /* 0x00000006006b7308 */ /* 0x0003f40000000800 */
[----:B------:R3:W2:Y:S01]  /*5a00*/  MUFU.EX2 R106, R5 ;  /* 0x00000005006a7308 */ /* 0x0006a20000000800 */
[----:B-1----:R-:W-:Y:S05]  /*5a10*/  F2FP.F16.F32.PACK_AB R6, R244, R246 ;  /* 0x000000f6f406723e */ /* 0x002fea00000000ff */
[----:B----4-:R2:W-:Y:S01]  /*5a20*/  STS [R103+0x14000], R6 ;  /* 0x0140000667007388 */ /* 0x0105e20000000800 */
[--C-:B---3--:R-:W-:Y:S01]  /*5a30*/  FFMA.FTZ R5, R11, UR19, -R4.reuse ;  /* 0x000000130b057c23 */ /* 0x108fe20008010804 */
[----:B------:R-:W-:Y:S03]  /*5a40*/  FFMA.FTZ R4, R12, UR19, -R4 ;  /* 0x000000130c047c23 */ /* 0x000fe60008010804 */
[----:B------:R1:W-:Y:S10]  /*5a50*/  MUFU.EX2 R105, R5 ;  /* 0x0000000500697308 */ /* 0x0003f40000000800 */
[----:B------:R3:W4:Y:S01]  /*5a60*/  MUFU.EX2 R104, R4 ;  /* 0x0000000400687308 */ /* 0x0007220000000800 */
[----:B-1----:R-:W-:Y:S02]  /*5a70*/  F2FP.F16.F32.PACK_AB R5, R98, R99 ;  /* 0x000000636205723e */ /* 0x002fe400000000ff */
[----:B--2---:R-:W-:Y:S03]  /*5a80*/  F2FP.F16.F32.PACK_AB R6, R250, R251 ;  /* 0x000000fbfa06723e */ /* 0x004fe600000000ff */
[----:B------:R1:W-:Y:S01]  /*5a90*/  STS [R103+0x14400], R5 ;  /* 0x0144000567007388 */ /* 0x0003e20000000800 */
[----:B---3--:R-:W-:Y:S05]  /*5aa0*/  F2FP.F16.F32.PACK_AB R4, R248, R249 ;  /* 0x000000f9f804723e */ /* 0x008fea00000000ff */
        /* <DEDUP_REMOVED lines=46> */
[----:B--2---:R2:W5:Y:S01]  /*5d90*/  LDL.LU R113, [R1+0xc0] ;  /* 0x0000c00001717983 */ /* 0x0045620000300800 */
        /* <DEDUP_REMOVED lines=25> */
[C---:B-----5:R-:W-:Y:S01]  /*5f30*/  FADD.FTZ R5, -R81.reuse, R5 ;  /* 0x0000000551057221 */ /* 0x060fe20000010100 */
[----:B------:R-:W-:Y:S01]  /*5f40*/  FADD.FTZ R4, -R81, R4 ;  /* 0x0000000451047221 */ /* 0x000fe20000010100 */
[----:B------:R-:W-:Y:S03]  /*5f50*/  FADD.FTZ R6, -R80, R6 ;  /* 0x0000000650067221 */ /* 0x000fe60000010100 */
[----:B------:R-:W-:Y:S01]  /*5f60*/  FMUL.FTZ R68, R244, R5 ;  /* 0x00000005f4447220 */ /* 0x000fe20000410000 */
[----:B------:R-:W-:Y:S01]  /*5f70*/  FADD.FTZ R7, -R80, R7 ;  /* 0x0000000750077221 */ /* 0x000fe20000010100 */
[----:B------:R-:W-:Y:S01]  /*5f80*/  FFMA.FTZ R5, -R83, R83, 1 ;  /* 0x3f80000053057423 */ /* 0x000fe20000010153 */
[----:B------:R-:W-:Y:S01]  /*5f90*/  FMUL.FTZ R69, R246, R4 ;  /* 0x00000004f6457220 */ /* 0x000fe20000410000 */
[----:B------:R-:W-:Y:S01]  /*5fa0*/  FFMA.FTZ R4, -R82, R82, 1 ;  /* 0x3f80000052047423 */ /* 0x000fe20000010152 */
[----:B------:R-:W-:Y:S01]  /*5fb0*/  FMUL.FTZ R71, R99, R6 ;  /* 0x0000000663477220 */ /* 0x000fe20000410000 */
[----:B------:R-:W-:Y:S01]  /*5fc0*/  FMUL.FTZ R70, R98, R7 ;  /* 0x0000000762467220 */ /* 0x000fe20000410000 */
[----:B------:R-:W-:Y:S01]  /*5fd0*/  FMUL.FTZ R5, R5, UR7 ;  /* 0x0000000705057c20 */ /* 0x000fe20008410000 */
[----:B------:R-:W-:Y:S01]  /*5fe0*/  FFMA.FTZ R7, -R85, R85, 1 ;  /* 0x3f80000055077423 */ /* 0x000fe20000010155 */
[----:B------:R-:W-:Y:S01]  /*5ff0*/  FFMA.FTZ R6, -R84, R84, 1 ;  /* 0x3f80000054067423 */ /* 0x000fe20000010154 */
[C---:B------:R-:W-:Y:S01]  /*6000*/  FADD.FTZ R8, -R81.reuse, R8 ;  /* 0x0000000851087221 */ /* 0x040fe20000010100 */
[----:B------:R-:W-:Y:S01]  /*6010*/  FADD.FTZ R9, -R81, R9 ;  /* 0x0000000951097221 */ /* 0x000fe20000010100 */
[----:B------:R-:W-:Y:S01]  /*6020*/  FMUL.FTZ R71, R71, R5 ;  /* 0x0000000547477220 */ /* 0x000fe20000410000 */
[----:B------:R-:W-:Y:S01]  /*6030*/  FMUL.FTZ R4, R4, UR7 ;  /* 0x0000000704047c20 */ /* 0x000fe20008410000 */
[----:B------:R-:W-:Y:S01]  /*6040*/  FADD.FTZ R10, -R80, R10 ;  /* 0x0000000a500a7221 */ /* 0x000fe20000010100 */
[----:B------:R-:W-:Y:S01]  /*6050*/  FFMA.FTZ R5, -R87, R87, 1 ;  /* 0x3f80000057057423 */ /* 0x000fe20000010157 */
[----:B------:R-:W-:Y:S01]  /*6060*/  FMUL.FTZ R7, R7, UR7 ;  /* 0x0000000707077c20 */ /* 0x000fe20008410000 */
[----:B------:R-:W-:Y:S01]  /*6070*/  FMUL.FTZ R6, R6, UR7 ;  /* 0x0000000706067c20 */ /* 0x000fe20008410000 */
[----:B------:R-:W-:Y:S01]  /*6080*/  FMUL.FTZ R77, R249, R8 ;  /* 0x00000008f94d7220 */ /* 0x000fe20000410000 */
[----:B------:R-:W-:Y:S01]  /*6090*/  FMUL.FTZ R76, R248, R9 ;  /* 0x00000009f84c7220 */ /* 0x000fe20000410000 */
[----:B------:R-:W-:Y:S01]  /*60a0*/  FMUL.FTZ R70, R70, R4 ;  /* 0x0000000446467220 */ /* 0x000fe20000410000 */
[----:B------:R-:W-:Y:S01]  /*60b0*/  FADD.FTZ R11, -R80, R11 ;  /* 0x0000000b500b7221 */ /* 0x000fe20000010100 */
[----:B------:R-:W-:Y:S01]  /*60c0*/  FMUL.FTZ R75, R247, R10 ;  /* 0x0000000af74b7220 */ /* 0x000fe20000410000 */
[----:B------:R-:W-:Y:S01]  /*60d0*/  FFMA.FTZ R4, -R86, R86, 1 ;  /* 0x3f80000056047423 */ /* 0x000fe20000010156 */
[----:B------:R-:W-:Y:S01]  /*60e0*/  FMUL.FTZ R9, R69, R7 ;  /* 0x0000000745097220 */ /* 0x000fe20000410000 */
[----:B------:R-:W-:Y:S01]  /*60f0*/  FMUL.FTZ R8, R68, R6 ;  /* 0x0000000644087220 */ /* 0x000fe20000410000 */
[----:B------:R-:W-:Y:S01]  /*6100*/  FMUL.FTZ R5, R5, UR7 ;  /* 0x0000000705057c20 */ /* 0x000fe20008410000 */
[----:B------:R-:W-:Y:S01]  /*6110*/  FMUL.FTZ R74, R245, R11 ;  /* 0x0000000bf54a7220 */ /* 0x000fe20000410000 */
[----:B------:R-:W-:Y:S01]  /*6120*/  FMUL.FTZ R4, R4, UR7 ;  /* 0x0000000704047c20 */ /* 0x000fe20008410000 */
[----:B------:R-:W-:Y:S01]  /*6130*/  FFMA.FTZ R7, -R89, R89, 1 ;  /* 0x3f80000059077423 */ /* 0x000fe20000010159 */
[----:B------:R-:W-:Y:S01]  /*6140*/  FMUL.FTZ R69, R75, R5 ;  /* 0x000000054b457220 */ /* 0x000fe20000410000 */
[----:B------:R-:W-:Y:S01]  /*6150*/  F2FP.F16.F32.PACK_AB R5, R8, R9 ;  /* 0x000000090805723e */ /* 0x000fe200000000ff */
[----:B------:R-:W-:Y:S01]  /*6160*/  FMUL.FTZ R68, R74, R4 ;  /* 0x000000044a447220 */ /* 0x000fe20000410000 */
[----:B------:R-:W-:Y:S01]  /*6170*/  F2FP.F16.F32.PACK_AB R4, R70, R71 ;  /* 0x000000474604723e */ /* 0x000fe200000000ff */
[----:B------:R-:W-:Y:S01]  /*6180*/  FFMA.FTZ R6, -R88, R88, 1 ;  /* 0x3f80000058067423 */ /* 0x000fe20000010158 */
[----:B------:R-:W-:Y:S01]  /*6190*/  FMUL.FTZ R7, R7, UR7 ;  /* 0x0000000707077c20 */ /* 0x000fe20008410000 */
[----:B------:R-:W-:Y:S01]  /*61a0*/  STS [R103+0x12000], R5 ;  /* 0x0120000567007388 */ /* 0x000fe20000000800 */
[----:B------:R-:W-:Y:S01]  /*61b0*/  FADD.FTZ R12, -R81, R12 ;  /* 0x0000000c510c7221 */ /* 0x000fe20000010100 */
[----:B------:R-:W-:Y:S01]  /*61c0*/  FMUL.FTZ R6, R6, UR7 ;  /* 0x0000000706067c20 */ /* 0x000fe20008410000 */
[----:B------:R-:W-:Y:S01]  /*61d0*/  FMUL.FTZ R11, R77, R7 ;  /* 0x000000074d0b7220 */ /* 0x000fe20000410000 */
[----:B------:R2:W-:Y:S01]  /*61e0*/  STS [R103+0x12400], R4 ;  /* 0x0124000467007388 */ /* 0x0005e20000000800 */
[----:B------:R-:W-:Y:S01]  /*61f0*/  FADD.FTZ R14, -R80, R14 ;  /* 0x0000000e500e7221 */ /* 0x000fe20000010100 */
[----:B------:R-:W-:Y:S01]  /*6200*/  FFMA.FTZ R7, -R91, R91, 1 ;  /* 0x3f8000005b077423 */ /* 0x000fe2000001015b */
[----:B------:R-:W-:Y:S01]  /*6210*/  FADD.FTZ R13, -R81, R13 ;  /* 0x0000000d510d7221 */ /* 0x000fe20000010100 */
[----:B------:R-:W-:Y:S01]  /*6220*/  FFMA.FTZ R8, -R92, R92, 1 ;  /* 0x3f8000005c087423 */ /* 0x000fe2000001015c */
[----:B------:R-:W-:Y:S01]  /*6230*/  FADD.FTZ R15, -R80, R15 ;  /* 0x0000000f500f7221 */ /* 0x000fe20000010100 */
[----:B------:R-:W-:Y:S01]  /*6240*/  FMUL.FTZ R10, R76, R6 ;  /* 0x000000064c0a7220 */ /* 0x000fe20000410000 */
[----:B------:R-:W-:Y:S01]  /*6250*/  FMUL.FTZ R73, R109, R12 ;  /* 0x0000000c6d497220 */ /* 0x000fe20000410000 */
[----:B------:R-:W-:Y:S01]  /*6260*/  FMUL.FTZ R72, R251, R14 ;  /* 0x0000000efb487220 */ /* 0x000fe20000410000 */
[----:B------:R-:W-:Y:S01]  /*6270*/  FFMA.FTZ R6, -R90, R90, 1 ;  /* 0x3f8000005a067423 */ /* 0x000fe2000001015a */
[----:B------:R-:W-:Y:S01]  /*6280*/  FMUL.FTZ R7, R7, UR7 ;  /* 0x0000000707077c20 */ /* 0x000fe20008410000 */
[----:B------:R-:W-:Y:S01]  /*6290*/  FMUL.FTZ R12, R108, R13 ;  /* 0x0000000d6c0c7220 */ /* 0x000fe20000410000 */
[----:B------:R-:W-:Y:S01]  /*62a0*/  FFMA.FTZ R9, -R93, R93, 1 ;  /* 0x3f8000005d097423 */ /* 0x000fe2000001015d */
[----:B------:R-:W-:Y:S01]  /*62b0*/  FMUL.FTZ R8, R8, UR7 ;  /* 0x0000000708087c20 */ /* 0x000fe20008410000 */
[----:B------:R-:W-:Y:S01]  /*62c0*/  FMUL.FTZ R14, R250, R15 ;  /* 0x0000000ffa0e7220 */ /* 0x000fe20000410000 */
[----:B------:R-:W-:Y:S01]  /*62d0*/  FMUL.FTZ R15, R72, R7 ;  /* 0x00000007480f7220 */ /* 0x000fe20000410000 */
[----:B------:R-:W-:Y:S01]  /*62e0*/  FMUL.FTZ R6, R6, UR7 ;  /* 0x0000000706067c20 */ /* 0x000fe20008410000 */
[----:B------:R-:W-:Y:S01]  /*62f0*/  FADD.FTZ R16, -R81, R16 ;  /* 0x0000001051107221 */ /* 0x000fe20000010100 */
[----:B------:R-:W-:Y:S01]  /*6300*/  FMUL.FTZ R12, R12, R8 ;  /* 0x000000080c0c7220 */ /* 0x000fe20000410000 */
[----:B------:R-:W-:Y:S01]  /*6310*/  FMUL.FTZ R9, R9, UR7 ;  /* 0x0000000709097c20 */ /* 0x000fe20008410000 */
[----:B------:R-:W-:Y:S01]  /*6320*/  FFMA.FTZ R7, -R97, R97, 1 ;  /* 0x3f80000061077423 */ /* 0x000fe20000010161 */
[----:B------:R-:W-:Y:S01]  /*6330*/  F2FP.F16.F32.PACK_AB R8, R10, R11 ;  /* 0x0000000b0a08723e */ /* 0x000fe200000000ff */
[----:B------:R-:W-:Y:S01]  /*6340*/  FMUL.FTZ R14, R14, R6 ;  /* 0x000000060e0e7220 */ /* 0x000fe20000410000 */
[----:B------:R-:W-:Y:S01]  /*6350*/  FADD.FTZ R17, -R81, R17 ;  /* 0x0000001151117221 */ /* 0x000fe20000010100 */
[----:B------:R-:W-:Y:S01]  /*6360*/  FMUL.FTZ R16, R107, R16 ;  /* 0x000000106b107220 */ /* 0x000fe20000410000 */
[----:B--2---:R-:W-:Y:S01]  /*6370*/  FFMA.FTZ R4, -R94, R94, 1 ;  /* 0x3f8000005e047423 */ /* 0x004fe2000001015e */
[----:B------:R-:W-:Y:S01]  /*6380*/  FMUL.FTZ R13, R73, R9 ;  /* 0x00000009490d7220 */ /* 0x000fe20000410000 */
[----:B------:R-:W-:Y:S01]  /*6390*/  FMUL.FTZ R7, R7, UR7 ;  /* 0x0000000707077c20 */ /* 0x000fe20008410000 */
[----:B------:R-:W-:Y:S01]  /*63a0*/  FFMA.FTZ R6, -R96, R96, 1 ;  /* 0x3f80000060067423 */ /* 0x000fe20000010160 */
[----:B------:R-:W-:Y:S01]  /*63b0*/  F2FP.F16.F32.PACK_AB R9, R68, R69 ;  /* 0x000000454409723e */ /* 0x000fe200000000ff */
[----:B------:R-:W-:Y:S01]  /*63c0*/  STS [R102+0x12000], R8 ;  /* 0x0120000866007388 */ /* 0x000fe20000000800 */
[----:B------:R-:W-:Y:S01]  /*63d0*/  FFMA.FTZ R5, -R95, R95, 1 ;  /* 0x3f8000005f057423 */ /* 0x000fe2000001015f */
[----:B------:R-:W-:Y:S01]  /*63e0*/  FMUL.FTZ R10, R4, UR7 ;  /* 0x00000007040a7c20 */ /* 0x000fe20008410000 */
[C---:B------:R-:W-:Y:S01]  /*63f0*/  FADD.FTZ R18, -R80.reuse, R18 ;  /* 0x0000001250127221 */ /* 0x040fe20000010100 */
[----:B------:R-:W-:Y:S01]  /*6400*/  FADD.FTZ R19, -R80, R19 ;  /* 0x0000001350137221 */ /* 0x000fe20000010100 */
[----:B------:R-:W-:Y:S01]  /*6410*/  FMUL.FTZ R17, R106, R17 ;  /* 0x000000116a117220 */ /* 0x000fe20000410000 */
[----:B------:R-:W-:Y:S01]  /*6420*/  FMUL.FTZ R4, R16, R7 ;  /* 0x0000000710047220 */ /* 0x000fe20000410000 */
[----:B------:R-:W-:Y:S01]  /*6430*/  FMUL.FTZ R6, R6, UR7 ;  /* 0x0000000706067c20 */ /* 0x000fe20008410000 */
[----:B------:R-:W-:Y:S01]  /*6440*/  F2FP.F16.F32.PACK_AB R7, R12, R13 ;  /* 0x0000000d0c07723e */ /* 0x000fe200000000ff */
[----:B------:R-:W-:Y:S01]  /*6450*/  STS [R102+0x12400], R9 ;  /* 0x0124000966007388 */ /* 0x000fe20000000800 */
[----:B------:R-:W-:Y:S01]  /*6460*/  FMUL.FTZ R11, R5, UR7 ;  /* 0x00000007050b7c20 */ /* 0x000fe20008410000 */
[----:B------:R-:W-:Y:S01]  /*6470*/  FMUL.FTZ R18, R105, R18 ;  /* 0x0000001269127220 */ /* 0x000fe20000410000 */
[----:B------:R-:W-:Y:S01]  /*6480*/  FMUL.FTZ R19, R104, R19 ;  /* 0x0000001368137220 */ /* 0x000fe20000410000 */
[----:B------:R-:W-:Y:S01]  /*6490*/  FMUL.FTZ R5, R17, R6 ;  /* 0x0000000611057220 */ /* 0x000fe20000410000 */
[----:B------:R-:W-:Y:S01]  /*64a0*/  F2FP.F16.F32.PACK_AB R6, R14, R15 ;  /* 0x0000000f0e06723e */ /* 0x000fe200000000ff */
[----:B------:R-:W-:Y:S01]  /*64b0*/  STS [R101+0x12000], R7 ;  /* 0x0120000765007388 */ /* 0x000fe20000000800 */
[----:B------:R-:W-:Y:S01]  /*64c0*/  FMUL.FTZ R11, R18, R11 ;  /* 0x0000000b120b7220 */ /* 0x000fe20000410000 */
[----:B------:R-:W-:Y:S01]  /*64d0*/  FMUL.FTZ R10, R19, R10 ;  /* 0x0000000a130a7220 */ /* 0x000fe20000410000 */
[----:B------:R-:W-:Y:S01]  /*64e0*/  F2FP.F16.F32.PACK_AB R5, R5, R4 ;  /* 0x000000040505723e */ /* 0x000fe200000000ff */
[----:B------:R-:W-:Y:S03]  /*64f0*/  STS [R101+0x12400], R6 ;  /* 0x0124000665007388 */ /* 0x000fe60000000800 */
[----:B------:R-:W-:Y:S01]  /*6500*/  F2FP.F16.F32.PACK_AB R4, R10, R11 ;  /* 0x0000000b0a04723e */ /* 0x000fe200000000ff */
[----:B------:R-:W-:Y:S04]  /*6510*/  STS [R100+0x12000], R5 ;  /* 0x0120000564007388 */ /* 0x000fe80000000800 */
[----:B------:R-:W-:Y:S01]  /*6520*/  STS [R100+0x12400], R4 ;  /* 0x0124000464007388 */ /* 0x000fe20000000800 */
[----:B------:R-:W-:Y:S06]  /*6530*/  BAR.SYNC.DEFER_BLOCKING 0x0 ;  /* 0x0000000000007b1d */ /* 0x000fec0000010000 */
[----:B------:R-:W-:Y:S04]  /*6540*/  LDSM.16.MT88.4 R4, [R3+0x14000] ;  /* 0x014000000304783b */ /* 0x000fe80000004200 */
[----:B------:R-:W2:Y:S04]  /*6550*/  LDSM.16.MT88.4 R8, [R0+0x6000] ;  /* 0x006000000008783b */ /* 0x000ea80000004200 */
[----:B------:R1:W5:Y:S04]  /*6560*/  LDL.LU R109, [R1+0xb0] ;  /* 0x0000b000016d7983 */ /* 0x0003680000300800 */
[----:B------:R-:W3:Y:S04]  /*6570*/  LDSM.16.MT88.4 R12, [R2+0x14000] ;  /* 0x01400000020c783b */ /* 0x000ee80000004200 */
[----:B------:R1:W5:Y:S04]  /*6580*/  LDL.LU R108, [R1+0xac] ;  /* 0x0000ac00016c7983 */ /* 0x0003680000300800 */
[----:B------:R1:W5:Y:S04]  /*6590*/  LDL.LU R107, [R1+0xa8] ;  /* 0x0000a800016b7983 */ /* 0x0003680000300800 */
[----:B------:R1:W5:Y:S04]  /*65a0*/  LDL.LU R106, [R1+0xa4] ;  /* 0x0000a400016a7983 */ /* 0x0003680000300800 */
[----:B------:R1:W5:Y:S04]  /*65b0*/  LDL.LU R105, [R1+0xa0] ;  /* 0x0000a00001697983 */ /* 0x0003680000300800 */
[----:B------:R-:W4:Y:S04]  /*65c0*/  LDSM.16.MT88.4 R16, [R0+0x8000] ;  /* 0x008000000010783b */ /* 0x000f280000004200 */
[----:B------:R1:W5:Y:S04]  /*65d0*/  LDL.LU R104, [R1+0x9c] ;  /* 0x00009c0001687983 */ /* 0x0003680000300800 */
[----:B------:R1:W5:Y:S01]  /*65e0*/  LDL.LU R103, [R1+0x98] ;  /* 0x0000980001677983 */ /* 0x0003620000300800 */
[-C--:B--2---:R-:W-:Y:S03]  /*65f0*/  HMMA.16816.F32 R20, R4, R8.reuse, R20 ;  /* 0x000000080414723c */ /* 0x084fe60000001814 */
        /* <DEDUP_REMOVED lines=124> */
.L_x_688:
        /* <DEDUP_REMOVED lines=430> */
.L_x_689:
        /* <DEDUP_REMOVED lines=176> */
.L_x_691:
        /* <DEDUP_REMOVED lines=20> */
.L_x_692:
        /* <DEDUP_REMOVED lines=53> */
.L_x_694:
[----:B------:R-:W-:Y:S05]  /*9830*/  BSYNC B0 ;  /* 0x0000000000007941 */ /* 0x000fea0003800000 */
.L_x_693:
        /* <DEDUP_REMOVED lines=20> */
.L_x_696:
[----:B------:R-:W-:Y:S05]  /*9980*/  BSYNC B0 ;  /* 0x0000000000007941 */ /* 0x000fea0003800000 */
.L_x_695:
        /* <DEDUP_REMOVED lines=35> */
.L_x_698:
[----:B------:R-:W-:Y:S05]  /*9bc0*/  BSYNC B0 ;  /* 0x0000000000007941 */ /* 0x000fea0003800000 */
.L_x_697:
        /* <DEDUP_REMOVED lines=19> */
.L_x_669:
[----:B------:R-:W-:Y:S05]  /*9d00*/  BSYNC B1 ;  /* 0x0000000000017941 */ /* 0x000fea0003800000 */
.L_x_655:
        /* <DEDUP_REMOVED lines=8> */
.L_x_699:
[----:B------:R-:W-:Y:S05]  /*9d90*/  EXIT ;  /* 0x000000000000794d */ /* 0x000fea0003800000 */
.L_x_701:
        /* <DEDUP_REMOVED lines=14> */
.L_x_1598:


//--------------------- .text._ZN5flash44flash_bwd_dq_dk_dv_loop_seqk_parallel_kernelI23Flash_bwd_kernel_traitsILi192ELi64ELi64ELi8ELi4ELi2ELi2ELb1ELb1EN7cutlass6half_tE19Flash_kernel_traitsILi192ELi64ELi64ELi8ES3_EELb1ELb0ELb0ELb0ELb0ELb1ELb0EEEvNS_16Flash_bwd_paramsE --------------------------
	.section	.text._ZN5flash44flash_bwd_dq_dk_dv_loop_seqk_parallel_kernelI23Flash_bwd_kernel_traitsILi192ELi64ELi64ELi8ELi4ELi2ELi2ELb1ELb1EN7cutlass6half_tE19Flash_kernel_traitsILi192ELi64ELi64ELi8ES3_EELb1ELb0ELb0ELb0ELb0ELb1ELb0EEEvNS_16Flash_bwd_paramsE,"ax",@progbits
	.align	128
        .global         _ZN5flash44flash_bwd_dq_dk_dv_loop_seqk_parallel_kernelI23Flash_bwd_kernel_traitsILi192ELi64ELi64ELi8ELi4ELi2ELi2ELb1ELb1EN7cutlass6half_tE19Flash_kernel_traitsILi192ELi64ELi64ELi8ES3_EELb1ELb0ELb0ELb0ELb0ELb1ELb0EEEvNS_16Flash_bwd_paramsE
        .type           _ZN5flash44flash_bwd_dq_dk_dv_loop_seqk_parallel_kernelI23Flash_bwd_kernel_traitsILi192ELi64ELi64ELi8ELi4ELi2ELi2ELb1ELb1EN7cutlass6half_tE19Flash_kernel_traitsILi192ELi64ELi64ELi8ES3_EELb1ELb0ELb0ELb0ELb0ELb1ELb0EEEvNS_16Flash_bwd_paramsE,@function
        .size           _ZN5flash44flash_bwd_dq_dk_dv_loop_seqk_parallel_kernelI23Flash_bwd_kernel_traitsILi192ELi64ELi64ELi8ELi4ELi2ELi2ELb1ELb1EN7cutlass6half_tE19Flash_kernel_traitsILi192ELi64ELi64ELi8ES3_EELb1ELb0ELb0ELb0ELb0ELb1ELb0EEEvNS_16Flash_bwd_paramsE,(.L_x_1599 - _ZN5flash44flash_bwd_dq_dk_dv_loop_seqk_parallel_kernelI23Flash_bwd_kernel_traitsILi192ELi64ELi64ELi8ELi4ELi2ELi2ELb1ELb1EN7cutlass6half_tE19Flash_kernel_traitsILi192ELi64ELi64ELi8ES3_EELb1ELb0ELb0ELb0ELb0ELb1ELb0EEEvNS_16Flash_bwd_paramsE)
        .other          _ZN5flash44flash_bwd_dq_dk_dv_loop_seqk_parallel_kernelI23Flash_bwd_kernel_traitsILi192ELi64ELi64ELi8ELi4ELi2ELi2ELb1ELb1EN7cutlass6half_tE19Flash_kernel_traitsILi192ELi64ELi64ELi8ES3_EELb1ELb0ELb0ELb0ELb0ELb1ELb0EEEvNS_16Flash_bwd_paramsE,@"STO_CUDA_ENTRY STV_DEFAULT"
_ZN5flash44flash_bwd_dq_dk_dv_loop_seqk_parallel_kernelI23Flash_bwd_kernel_traitsILi192ELi64ELi64ELi8ELi4ELi2ELi2ELb1ELb1EN7cutlass6half_tE19Flash_kernel_traitsILi192ELi64ELi64ELi8ES3_EELb1ELb0ELb0ELb0ELb0ELb1ELb0EEEvNS_16Flash_bwd_paramsE:
.text._ZN5flash44flash_bwd_dq_dk_dv_loop_seqk_parallel_kernelI23Flash_bwd_kernel_traitsILi192ELi64ELi64ELi8ELi4ELi2ELi2ELb1ELb1EN7cutlass6half_tE19Flash_kernel_traitsILi192ELi64ELi64ELi8ES3_EELb1ELb0ELb0ELb0ELb0ELb1ELb0EEEvNS_16Flash_bwd_paramsE:
        /* <DEDUP_REMOVED lines=20> */
[CC--:B------:R-:W-:Y:S01]  /*0140*/  LEA.HI R12, R2.reuse, R8.reuse, RZ, 0x3 ;  /* 0x00000008020c7211 */ /* 0x0c0fe200078f18ff */
[----:B------:R-:W-:Y:S01]  /*0150*/  USHF.R.S32.HI UR61, URZ, 0x1f, UR53 ;  /* 0x0000001f3f3d7899 */ /* 0x000fe20008011435 */
        /* <DEDUP_REMOVED lines=9> */
[----:B------:R-:W-:Y:S01]  /*01f0*/  SHF.R.S32.HI R4, RZ, 0x5, R0 ;  /* 0x00000005ff047819 */ /* 0x000fe20000011400 */
[C---:B------:R-:W-:Y:S01]  /*0200*/  IMAD.IADD R11, R8.reuse, 0x1, -R6 ;  /* 0x00000001080b7824 */ /* 0x040fe200078e0a06 */
[----:B------:R-:W-:Y:S01]  /*0210*/  SHF.R.S32.HI R6, RZ, 0x1f, R0 ;  /* 0x0000001fff067819 */ /* 0x000fe20000011400 */
[----:B------:R-:W-:Y:S01]  /*0220*/  IMAD.IADD R17, R8, 0x1, -R7 ;  /* 0x0000000108117824 */ /* 0x000fe200078e0a07 */
[----:B------:R-:W-:-:S02]  /*0230*/  LOP3.LUT R5, R12, 0xfffffff8, RZ, 0xc0, !PT ;  /* 0xfffffff80c057812 */ /* 0x000fc400078ec0ff */
[----:B------:R-:W-:Y:S02]  /*0240*/  SHF.R.S32.HI R7, RZ, 0x4, R3 ;  /* 0x00000004ff077819 */ /* 0x000fe40000011403 */
[--C-:B------:R-:W-:Y:S01]  /*0250*/  SHF.R.S32.HI R9, RZ, 0x2, R2.reuse ;  /* 0x00000002ff097819 */ /* 0x100fe20000011402 */
[----:B------:R-:W-:Y:S01]  /*0260*/  IMAD.IADD R5, R8, 0x1, -R5 ;  /* 0x0000000108057824 */ /* 0x000fe200078e0a05 */
[----:B------:R-:W-:Y:S02]  /*0270*/  SHF.R.S32.HI R2, RZ, 0x1f, R2 ;  /* 0x0000001fff027819 */ /* 0x000fe40000011402 */
[----:B------:R-:W-:Y:S02]  /*0280*/  LEA.HI R6, R6, R4, RZ, 0x2 ;  /* 0x0000000406067211 */ /* 0x000fe400078f10ff */
[----:B------:R-:W-:Y:S02]  /*0290*/  LEA.HI R3, R3, R7, RZ, 0x1 ;  /* 0x0000000703037211 */ /* 0x000fe400078f08ff */
[----:B------:R-:W-:-:S02]  /*02a0*/  SHF.R.S32.HI R13, RZ, 0x3, R12 ;  /* 0x00000003ff0d7819 */ /* 0x000fc4000001140c */
[----:B------:R-:W-:Y:S02]  /*02b0*/  LEA.HI R0, R0, R4, RZ, 0x1 ;  /* 0x0000000400007211 */ /* 0x000fe400078f08ff */
[----:B------:R-:W-:Y:S02]  /*02c0*/  LEA.HI R8, R2, R9, RZ, 0x3 ;  /* 0x0000000902087211 */ /* 0x000fe400078f18ff */
[----:B------:R-:W-:Y:S01]  /*02d0*/  LOP3.LUT R2, R6, 0xfffffffc, RZ, 0xc0, !PT ;  /* 0xfffffffc06027812 */ /* 0x000fe200078ec0ff */
[----:B------:R-:W-:Y:S01]  /*02e0*/  IMAD.SHL.U32 R6, R13, 0x40, RZ ;  /* 0x000000400d067824 */ /* 0x000fe200078e00ff */
[----:B------:R-:W-:Y:S02]  /*02f0*/  LOP3.LUT R3, R3, 0xfffffffe, RZ, 0xc0, !PT ;  /* 0xfffffffe03037812 */ /* 0x000fe400078ec0ff */
[----:B------:R-:W-:Y:S01]  /*0300*/  LOP3.LUT R0, R0, 0xfffffffe, RZ, 0xc0, !PT ;  /* 0xfffffffe00007812 */ /* 0x000fe200078ec0ff */
[----:B------:R-:W-:Y:S01]  /*0310*/  IMAD.IADD R19, R4, 0x1, -R2 ;  /* 0x0000000104137824 */ /* 0x000fe200078e0a02 */
[----:B------:R-:W-:Y:S01]  /*0320*/  LOP3.LUT R2, R8, 0xfffffff8, RZ, 0xc0, !PT ;  /* 0xfffffff808027812 */ /* 0x000fe200078ec0ff */
[----:B------:R-:W-:Y:S01]  /*0330*/  IMAD.IADD R13, R7, 0x1, -R3 ;  /* 0x00000001070d7824 */ /* 0x000fe200078e0a03 */
[C---:B------:R-:W-:Y:S01]  /*0340*/  LOP3.LUT P4, RZ, R5.reuse, 0x2, RZ, 0xc0, !PT ;  /* 0x0000000205ff7812 */ /* 0x040fe2000788c0ff */
[----:B------:R-:W-:Y:S01]  /*0350*/  IMAD.IADD R15, R4, 0x1, -R0 ;  /* 0x00000001040f7824 */ /* 0x000fe200078e0a00 */
[----:B------:R-:W-:Y:S01]  /*0360*/  LOP3.LUT R0, R6, 0x1c0, RZ, 0xc0, !PT ;  /* 0x000001c006007812 */ /* 0x000fe200078ec0ff */
[----:B------:R-:W-:Y:S01]  /*0370*/  IMAD.SHL.U32 R3, R5, 0x8, RZ ;  /* 0x0000000805037824 */ /* 0x000fe200078e00ff */
[----:B------:R-:W-:Y:S01]  /*0380*/  SHF.R.S32.HI R4, RZ, 0x1f, R10 ;  /* 0x0000001fff047819 */ /* 0x000fe2000001140a */
[----:B------:R-:W-:Y:S01]  /*0390*/  IMAD.IADD R6, R9, 0x1, -R2 ;  /* 0x0000000109067824 */ /* 0x000fe200078e0a02 */
[----:B------:R-:W-:Y:S01]  /*03a0*/  SHF.R.U32.HI R2, RZ, 0x3, R0 ;  /* 0x00000003ff027819 */ /* 0x000fe20000011600 */
[----:B------:R-:W-:Y:S01]  /*03b0*/  STL [R1+0x7c], R19 ;  /* 0x00007c1301007387 */ /* 0x000fe20000100800 */
[----:B------:R-:W-:Y:S01]  /*03c0*/  LOP3.LUT R3, R0, 0x38, R3, 0xf8, !PT ;  /* 0x0000003800037812 */ /* 0x000fe200078ef803 */
[C---:B------:R-:W-:Y:S01]  /*03d0*/  IMAD.SHL.U32 R0, R5.reuse, 0x40, RZ ;  /* 0x0000004005007824 */ /* 0x040fe200078e00ff */
[----:B------:R-:W-:-:S02]  /*03e0*/  LOP3.LUT P3, RZ, R5, 0x4, RZ, 0xc0, !PT ;  /* 0x0000000405ff7812 */ /* 0x000fc4000786c0ff */
[----:B------:R-:W-:Y:S01]  /*03f0*/  LOP3.LUT R9, R3, R2, RZ, 0x3c, !PT ;  /* 0x0000000203097212 */ /* 0x000fe200078e3cff */
[----:B------:R-:W-:Y:S01]  /*0400*/  IMAD.SHL.U32 R2, R15, 0x10, RZ ;  /* 0x000000100f027824 */ /* 0x000fe200078e00ff */
[----:B------:R-:W-:Y:S02]  /*0410*/  LOP3.LUT R0, R0, 0x1c0, RZ, 0xc0, !PT ;  /* 0x000001c000007812 */ /* 0x000fe400078ec0ff */
[----:B------:R-:W-:Y:S02]  /*0420*/  SHF.R.S32.HI R3, RZ, 0x1f, R11 ;  /* 0x0000001fff037819 */ /* 0x000fe4000001140b */
[----:B------:R-:W-:Y:S02]  /*0430*/  LOP3.LUT R5, R0, 0x10, R2, 0xf8, !PT ;  /* 0x0000001000057812 */ /* 0x000fe400078ef802 */
[----:B------:R-:W-:Y:S02]  /*0440*/  SHF.R.S32.HI R20, RZ, 0x7, R14 ;  /* 0x00000007ff147819 */ /* 0x000fe4000001140e */
[----:B------:R-:W-:-:S02]  /*0450*/  LEA.HI R18, R4, R10, RZ, 0x2 ;  /* 0x0000000a04127211 */ /* 0x000fc400078f10ff */
[----:B------:R-:W-:Y:S01]  /*0460*/  LEA.HI R14, R3, R11, RZ, 0x3 ;  /* 0x0000000b030e7211 */ /* 0x000fe200078f18ff */
[----:B------:R-:W-:Y:S01]  /*0470*/  IMAD.SHL.U32 R3, R13, 0x200, RZ ;  /* 0x000002000d037824 */ /* 0x000fe200078e00ff */
[----:B------:R-:W-:Y:S01]  /*0480*/  LOP3.LUT R4, R0, 0x8, R12, 0xf8, !PT ;  /* 0x0000000800047812 */ /* 0x000fe200078ef80c */
[----:B------:R-:W-:Y:S01]  /*0490*/  IMAD.SHL.U32 R10, R20, 0x20, RZ ;  /* 0x00000020140a7824 */ /* 0x000fe200078e00ff */
[----:B------:R-:W-:Y:S02]  /*04a0*/  SHF.R.U32.HI R2, RZ, 0x3, R0 ;  /* 0x00000003ff027819 */ /* 0x000fe40000011600 */
        /* <DEDUP_REMOVED lines=13> */
[C---:B------:R-:W-:Y:S02]  /*0580*/  IMAD.SHL.U32 R3, R6.reuse, 0x40, RZ ;  /* 0x0000004006037824 */ /* 0x040fe400078e00ff */
[----:B------:R-:W-:Y:S01]  /*0590*/  IMAD.IADD R7, R11, 0x1, -R7 ;  /* 0x000000010b077824 */ /* 0x000fe200078e0a07 */
[----:B------:R-:W-:Y:S01]  /*05a0*/  R2P PR, R6, 0x6 ;  /* 0x0000000606007804 */ /* 0x000fe20000000000 */
[----:B------:R-:W-:Y:S01]  /*05b0*/  IMAD.SHL.U32 R6, R17, 0x2, RZ ;  /* 0x0000000211067824 */ /* 0x000fe200078e00ff */
[----:B------:R-:W-:Y:S01]  /*05c0*/  LOP3.LUT R3, R3, 0x1c0, RZ, 0xc0, !PT ;  /* 0x000001c003037812 */ /* 0x000fe200078ec0ff */
[----:B------:R-:W-:Y:S01]  /*05d0*/  IMAD.SHL.U32 R8, R13, 0x20, RZ ;  /* 0x000000200d087824 */ /* 0x000fe200078e00ff */
[----:B------:R-:W-:Y:S01]  /*05e0*/  LOP3.LUT R4, R4, 0x18, RZ, 0xc0, !PT ;  /* 0x0000001804047812 */ /* 0x000fe200078ec0ff */
[----:B------:R-:W-:Y:S01]  /*05f0*/  IMAD R11, R19, 0x400, R6 ;  /* 0x00000400130b7824 */ /* 0x000fe200078e0206 */
[----:B------:R-:W-:-:S02]  /*0600*/  LOP3.LUT R9, R3, 0x20, R10, 0xf8, !PT ;  /* 0x0000002003097812 */ /* 0x000fc400078ef80a */
[----:B------:R-:W-:Y:S02]  /*0610*/  SHF.R.U32.HI R5, RZ, 0x3, R3 ;  /* 0x00000003ff057819 */ /* 0x000fe40000011603 */
[C---:B------:R-:W-:Y:S01]  /*0620*/  LOP3.LUT P6, RZ, R7.reuse, 0x2, RZ, 0xc0, !PT ;  /* 0x0000000207ff7812 */ /* 0x040fe200078cc0ff */
[C---:B-1----:R-:W-:Y:S01]  /*0630*/  IMAD.SHL.U32 R10, R7.reuse, 0x40, RZ ;  /* 0x00000040070a7824 */ /* 0x042fe200078e00ff */
[----:B------:R-:W-:Y:S02]  /*0640*/  LOP3.LUT P5, RZ, R7, 0x4, RZ, 0xc0, !PT ;  /* 0x0000000407ff7812 */ /* 0x000fe400078ac0ff */
[----:B------:R-:W-:Y:S02]  /*0650*/  LOP3.LUT R9, R9, R5, RZ, 0x3c, !PT ;  /* 0x0000000509097212 */ /* 0x000fe400078e3cff */
[----:B------:R-:W-:Y:S01]  /*0660*/  LOP3.LUT R7, R5, R3, R4, 0x1e, !PT ;  /* 0x0000000305077212 */ /* 0x000fe200078e1e04 */
[----:B------:R-:W-:Y:S01]  /*0670*/  IMAD R5, R15, 0x400, R6 ;  /* 0x000004000f057824 */ /* 0x000fe200078e0206 */
[----:B------:R-:W-:Y:S01]  /*0680*/  LOP3.LUT R3, R10, 0x1c0, RZ, 0xc0, !PT ;  /* 0x000001c00a037812 */ /* 0x000fe200078ec0ff */
[----:B------:R-:W-:Y:S01]  /*0690*/  IMAD.SHL.U32 R6, R13, 0x8, RZ ;  /* 0x000000080d067824 */ /* 0x000fe200078e00ff */
[----:B------:R-:W-:Y:S01]  /*06a0*/  LOP3.LUT R8, R4, 0x20, R8, 0xf8, !PT ;  /* 0x0000002004087812 */ /* 0x000fe200078ef808 */
[----:B------:R-:W-:Y:S01]  /*06b0*/  IMAD.IADD R12, R11, 0x1, R9 ;  /* 0x000000010b0c7824 */ /* 0x000fe200078e0209 */
[----:B------:R-:W-:Y:S01]  /*06c0*/  SHF.R.U32.HI R4, RZ, 0x3, R3 ;  /* 0x00000003ff047819 */ /* 0x000fe20000011603 */
[----:B------:R-:W-:Y:S01]  /*06d0*/  IMAD.IADD R11, R5, 0x1, R7 ;  /* 0x00000001050b7824 */ /* 0x000fe200078e0207 */
[----:B------:R-:W-:Y:S01]  /*06e0*/  LOP3.LUT R5, R3, 0x8, R6, 0xf8, !PT ;  /* 0x0000000803057812 */ /* 0x000fe200078ef806 */
[----:B------:R-:W-:Y:S01]  /*06f0*/  IMAD.SHL.U32 R9, R14, 0x40, RZ ;  /* 0x000000400e097824 */ /* 0x000fe200078e00ff */
[----:B------:R-:W-:Y:S01]  /*0700*/  LOP3.LUT R3, R4, R8, R3, 0x1e, !PT ;  /* 0x0000000804037212 */ /* 0x000fe200078e1e03 */
[----:B------:R-:W-:Y:S01]  /*0710*/  IMAD.MOV.U32 R6, RZ, RZ, 0x20 ;  /* 0x00000020ff067424 */ /* 0x000fe200078e00ff */
[----:B------:R-:W-:Y:S01]  /*0720*/  LOP3.LUT R4, R5, R4, RZ, 0x3c, !PT ;  /* 0x0000000405047212 */ /* 0x000fe200078e3cff */
[----:B------:R-:W-:Y:S01]  /*0730*/  IMAD.U32 R5, RZ, RZ, UR5 ;  /* 0x00000005ff057e24 */ /* 0x000fe2000f8e00ff */
[----:B------:R-:W-:Y:S01]  /*0740*/  LOP3.LUT R9, R9, 0xfffffe00, RZ, 0xc0, !PT ;  /* 0xfffffe0009097812 */ /* 0x000fe200078ec0ff */
[----:B----4-:R-:W-:Y:S01]  /*0750*/  USHF.L.U32 UR5, UR42, 0x7, URZ ;  /* 0x000000072a057899 */ /* 0x010fe2000800063f */
[----:B------:R-:W-:Y:S01]  /*0760*/  SHF.R.S32.HI R5, RZ, 0x2, R18 ;  /* 0x00000002ff057819 */ /* 0x000fe20000011412 */
[----:B------:R-:W-:-:S02]  /*0770*/  IMAD.MOV.U32 R13, RZ, RZ, 0x40 ;  /* 0x00000040ff0d7424 */ /* 0x000fc400078e00ff */
[--C-:B------:R-:W-:Y:S02]  /*0780*/  IMAD R7, R19, 0x400, R9.reuse ;  /* 0x0000040013077824 */ /* 0x100fe400078e0209 */
[----:B------:R-:W-:Y:S01]  /*0790*/  IMAD R8, R15, 0x400, R9 ;  /* 0x000004000f087824 */ /* 0x000fe200078e0209 */
[----:B------:R-:W-:Y:S01]  /*07a0*/  LOP3.LUT R9, R3, R9, RZ, 0xfc, !PT ;  /* 0x0000000903097212 */ /* 0x000fe200078efcff */
[----:B------:R-:W-:Y:S01]  /*07b0*/  IMAD.U32 R3, RZ, RZ, UR5 ;  /* 0x00000005ff037e24 */ /* 0x000fe2000f8e00ff */
[----:B------:R-:W-:Y:S01]  /*07c0*/  USHF.R.S32.HI UR5, URZ, 0x1f, UR42 ;  /* 0x0000001f3f057899 */ /* 0x000fe2000801142a */
[----:B------:R-:W-:Y:S01]  /*07d0*/  IMAD R14, R19, 0x10, R5 ;  /* 0x00000010130e7824 */ /* 0x000fe200078e0205 */
[----:B------:R-:W-:Y:S01]  /*07e0*/  LEA R5, R16, UR4, 0x1 ;  /* 0x0000000410057c11 */ /* 0x000fe2000f8e08ff */
[----:B------:R-:W-:Y:S02]  /*07f0*/  IMAD.IADD R7, R7, 0x1, R4 ;  /* 0x0000000107077824 */ /* 0x000fe400078e0204 */
[----:B------:R-:W-:Y:S01]  /*0800*/  IMAD.IADD R8, R4, 0x1, R8 ;  /* 0x0000000104087824 */ /* 0x000fe200078e0208 */
[----:B------:R1:W-:Y:S01]  /*0810*/  STL [R1+0x60], R14 ;  /* 0x0000600e01007387 */ /* 0x0003e20000100800 */
[----:B------:R-:W-:Y:S01]  /*0820*/  IMAD.U32 R4, RZ, RZ, UR5 ;  /* 0x00000005ff047e24 */ /* 0x000fe2000f8e00ff */
[----:B------:R-:W-:Y:S01]  /*0830*/  SEL R4, R6, 0xffffffe0, !P4 ;  /* 0xffffffe006047807 */ /* 0x000fe20006000000 */
[----:B------:R-:W-:Y:S01]  /*0840*/  IMAD.U32 R3, RZ, RZ, UR6 ;  /* 0x00000006ff037e24 */ /* 0x000fe2000f8e00ff */
[----:B------:R2:W-:Y:S01]  /*0850*/  STL [R1+0x2c], R5 ;  /* 0x00002c0501007387 */ /* 0x0005e20000100800 */
[----:B------:R-:W-:Y:S01]  /*0860*/  IMAD.MOV.U32 R10, RZ, RZ, -0x10 ;  /* 0xfffffff0ff0a7424 */ /* 0x000fe200078e00ff */
[----:B------:R-:W-:Y:S01]  /*0870*/  UIADD3 UR6, UR4, 0xc000, URZ ;  /* 0x0000c00004067890 */ /* 0x000fe2000fffe03f */
[----:B------:R-:W-:Y:S01]  /*0880*/  IMAD.U32 R3, RZ, RZ, UR5 ;  /* 0x00000005ff037e24 */ /* 0x000fe2000f8e00ff */
[----:B------:R-:W-:Y:S01]  /*0890*/  SEL R3, R13, 0xffffffc0, !P3 ;  /* 0xffffffc00d037807 */ /* 0x000fe20005800000 */
[----:B------:R-:W-:Y:S01]  /*08a0*/  UIADD3 UR5, UR4, 0x12000, URZ ;  /* 0x0001200004057890 */ /* 0x000fe2000fffe03f */
[----:B------:R-:W-:-:S02]  /*08b0*/  SEL R10, R10, 0x10, !P0 ;  /* 0x000000100a0a7807 */ /* 0x000fc40004000000 */
[----:B------:R-:W-:-:S03]  /*08c0*/  SEL R6, R6, 0xffffffe0, !P6 ;  /* 0xffffffe006067807 */ /* 0x000fc60007000000 */
        /* <DEDUP_REMOVED lines=20> */
[----:B---3--:R-:W-:Y:S02]  /*0a10*/  LEA R0, R9, UR4, 0x1 ;  /* 0x0000000409007c11 */ /* 0x008fe4000f8e08ff */
[----:B-1----:R-:W-:Y:S01]  /*0a20*/  LEA R11, R7, UR4, 0x1 ;  /* 0x00000004070b7c11 */ /* 0x002fe2000f8e08ff */
[----:B------:R-:W-:-:S04]  /*0a30*/  ULDC.64 UR4, c[0x0][0x208] ;  /* 0x0000820000047ab9 */ /* 0x000fc80000000a00 */
[----:B------:R-:W-:Y:S01]  /*0a40*/  STL [R1+0x8], R11 ;  /* 0x0000080b01007387 */ /* 0x000fe20000100800 */
[C---:B------:R-:W-:Y:S02]  /*0a50*/  IMAD.IADD R7, R11.reuse, 0x1, R6 ;  /* 0x000000010b077824 */ /* 0x040fe400078e0206 */
[----:B------:R-:W-:Y:S01]  /*0a60*/  IMAD.IADD R9, R11, 0x1, R5 ;  /* 0x000000010b097824 */ /* 0x000fe200078e0205 */
[----:B------:R1:W-:Y:S04]  /*0a70*/  STL [R1+0x4c], R4 ;  /* 0x00004c0401007387 */ /* 0x0003e80000100800 */
[----:B------:R-:W-:Y:S04]  /*0a80*/  STL [R1+0x1c], R8 ;  /* 0x00001c0801007387 */ /* 0x000fe80000100800 */
[----:B------:R-:W-:Y:S01]  /*0a90*/  STL [R1+0x74], R12 ;  /* 0x0000740c01007387 */ /* 0x000fe20000100800 */
[----:B-1----:R-:W-:-:S05]  /*0aa0*/  IMAD.IADD R4, R10, 0x1, R4 ;  /* 0x000000010a047824 */ /* 0x002fca00078e0204 */
        /* <DEDUP_REMOVED lines=11> */
.L_x_730:
        /* <DEDUP_REMOVED lines=67> */
.L_x_702:
        /* <DEDUP_REMOVED lines=27> */
[----:B------:R-:W-:Y:S01]  /*1140*/  UISETP.NE.AND UP0, UPT, UR33, -0x1, UPT ;  /* 0xffffffff2100788c */ /* 0x000fe2000bf05270 */
[----:B------:R-:W1:Y:S01]  /*1150*/  I2F.RP R4, R8 ;  /* 0x0000000800047306 */ /* 0x000e620000209400 */
[----:B------:R-:W-:Y:S01]  /*1160*/  USHF.L.U64.HI UR17, UR42, 0x7, UR55 ;  /* 0x000000072a117899 */ /* 0x000fe20008010237 */
[----:B------:R-:W-:Y:S01]  /*1170*/  ULDC.U8 UR19, c[0x0][0x3d8] ;  /* 0x0000f60000137ab9 */ /* 0x000fe20000000000 */
[----:B--2---:R-:W-:-:S02]  /*1180*/  UIMAD.WIDE.U32 UR26, UR7, UR10, URZ ;  /* 0x0000000a071a72a5 */ /* 0x004fc4000f8e003f */
[----:B------:R-:W-:Y:S02]  /*1190*/  USEL UR17, UR17, URZ, UP2 ;  /* 0x0000003f11117287 */ /* 0x000fe40009000000 */
[----:B------:R-:W-:Y:S02]  /*11a0*/  UIMAD UR45, UR7, UR11, UR27 ;  /* 0x0000000b072d72a4 */ /* 0x000fe4000f8e021b */
[----:B------:R-:W-:Y:S01]  /*11b0*/  @!UP1 UIMAD UR7, UR55, UR8, URZ ;  /* 0x00000008370792a4 */ /* 0x000fe2000f8e023f */
[----:B------:R-:W-:Y:S01]  /*11c0*/  @UP1 ULDC.64 UR10, c[0x0][0x420] ;  /* 0x00010800000a1ab9 */ /* 0x000fe20000000a00 */
[----:B------:R-:W-:Y:S01]  /*11d0*/  USEL UR27, UR12, URZ, UP2 ;  /* 0x0000003f0c1b7287 */ /* 0x000fe20009000000 */
[----:B-1----:R-:W1:Y:S01]  /*11e0*/  MUFU.RCP R4, R4 ;  /* 0x0000000400047308 */ /* 0x002e620000001000 */
[----:B------:R-:W-:Y:S02]  /*11f0*/  @!UP1 UIMAD UR32, UR42, UR9, UR7 ;  /* 0x000000092a2092a4 */ /* 0x000fe4000f8e0207 */
[----:B------:R-:W-:-:S02]  /*1200*/  UIADD3 UR7, UR29, 0x3f, URZ ;  /* 0x0000003f1d077890 */ /* 0x000fc4000fffe03f */
[----:B------:R-:W-:Y:S02]  /*1210*/  @UP1 UIMAD.WIDE.U32 UR38, UR16, UR10, URZ ;  /* 0x0000000a102612a5 */ /* 0x000fe4000f8e003f */
[----:B------:R-:W-:Y:S02]  /*1220*/  USHF.R.S32.HI UR18, URZ, 0x1f, UR7 ;  /* 0x0000001f3f127899 */ /* 0x000fe40008011407 */
[----:B------:R-:W-:Y:S02]  /*1230*/  @UP1 UIMAD UR46, UR16, UR11, UR39 ;  /* 0x0000000b102e12a4 */ /* 0x000fe4000f8e0227 */
[----:B------:R-:W-:Y:S02]  /*1240*/  ULEA.HI UR41, UR18, UR7, URZ, 0x6 ;  /* 0x0000000712297291 */ /* 0x000fe4000f8f303f */
[----:B------:R-:W-:Y:S02]  /*1250*/  UIMAD UR7, UR40, UR42, URZ ;  /* 0x0000002a280772a4 */ /* 0x000fe4000f8e023f */
[----:B------:R-:W-:Y:S01]  /*1260*/  UIMAD.WIDE.U32 UR12, UR16, UR34, URZ ;  /* 0x00000022100c72a5 */ /* 0x000fe2000f8e003f */
[----:B-1----:R-:W-:Y:S01]  /*1270*/  VIADD R4, R4, 0xffffffe ;  /* 0x0ffffffe04047836 */ /* 0x002fe20000000000 */
[----:B------:R-:W-:-:S02]  /*1280*/  UIMAD.WIDE UR8, UR58, UR57, URZ ;  /* 0x000000393a0872a5 */ /* 0x000fc4000f8e023f */
[----:B------:R-:W-:Y:S01]  /*1290*/  UIMAD.WIDE.U32 UR10, UR42, UR56, URZ ;  /* 0x000000382a0a72a5 */ /* 0x000fe2000f8e003f */
[----:B------:R-:W1:Y:S01]  /*12a0*/  F2I.FTZ.U32.TRUNC.NTZ R5, R4 ;  /* 0x0000000400057305 */ /* 0x000e62000021f000 */
[----:B------:R-:W-:Y:S02]  /*12b0*/  UIMAD UR7, UR55, UR56, UR7 ;  /* 0x00000038370772a4 */ /* 0x000fe4000f8e0207 */
[----:B------:R-:W-:Y:S02]  /*12c0*/  USEL UR54, UR14, UR12, !UP1 ;  /* 0x0000000c0e367287 */ /* 0x000fe4000c800000 */
[----:B------:R-:W-:Y:S02]  /*12d0*/  @UP1 UIADD3 UR44, UR13, UR23, URZ ;  /* 0x000000170d2c1290 */ /* 0x000fe4000fffe03f */
[----:B------:R-:W-:Y:S02]  /*12e0*/  UIMAD.WIDE.U32 UR14, UR8, UR10, URZ ;  /* 0x0000000a080e72a5 */ /* 0x000fe4000f8e003f */
[----:B------:R-:W-:-:S02]  /*12f0*/  UIMAD UR13, UR9, UR10, URZ ;  /* 0x0000000a090d72a4 */ /* 0x000fc4000f8e023f */
        /* <DEDUP_REMOVED lines=9> */
[----:B------:R-:W-:Y:S01]  /*1390*/  UIADD3 UR43, UR15, UR7, URZ ;  /* 0x000000070f2b7290 */ /* 0x000fe2000fffe03f */
[----:B------:R-:W-:Y:S01]  /*13a0*/  IMAD.HI.U32 R5, R5, R6, R4 ;  /* 0x0000000605057227 */ /* 0x000fe200078e0004 */
[----:B------:R-:W-:Y:S01]  /*13b0*/  MOV R4, R7 ;  /* 0x0000000700047202 */ /* 0x000fe20000000f00 */
[----:B------:R-:W-:Y:S02]  /*13c0*/  UISETP.NE.AND UP3, UPT, UR19, URZ, UPT ;  /* 0x0000003f1300728c */ /* 0x000fe4000bf65270 */
[----:B------:R-:W-:Y:S02]  /*13d0*/  USHF.R.S32.HI UR23, URZ, 0x1f, UR14 ;  /* 0x0000001f3f177899 */ /* 0x000fe4000801140e */
[----:B------:R-:W-:Y:S01]  /*13e0*/  IMAD.HI.U32 R6, R5, R4, RZ ;  /* 0x0000000405067227 */ /* 0x000fe200078e00ff */
[----:B------:R-:W-:Y:S02]  /*13f0*/  UIADD3 UR7, UP2, UR14, UR27, URZ ;  /* 0x0000001b0e077290 */ /* 0x000fe4000ff5e03f */
[----:B------:R-:W-:Y:S01]  /*1400*/  UIMAD UR13, UR9, UR16, URZ ;  /* 0x00000010090d72a4 */ /* 0x000fe2000f8e023f */
[----:B------:R-:W-:Y:S01]  /*1410*/  IMAD.MOV R5, RZ, RZ, -R6 ;  /* 0x000000ffff057224 */ /* 0x000fe200078e0a06 */
[----:B------:R-:W-:-:S02]  /*1420*/  UIADD3.X UR10, UR23, UR17, URZ, UP2, !UPT ;  /* 0x00000011170a7290 */ /* 0x000fc400097fe43f */
[----:B------:R-:W-:Y:S01]  /*1430*/  UIMAD UR9, UR9, UR7, URZ ;  /* 0x00000007090972a4 */ /* 0x000fe2000f8e023f */
[C---:B------:R-:W-:Y:S01]  /*1440*/  IMAD R4, R8.reuse, R5, R4 ;  /* 0x0000000508047224 */ /* 0x040fe200078e0204 */
[----:B------:R-:W-:Y:S01]  /*1450*/  @UP0 UIADD3 UR24, UR31, UR33, URZ ;  /* 0x000000211f180290 */ /* 0x000fe2000fffe03f */
[----:B------:R-:W-:Y:S01]  /*1460*/  @UP0 ULDC.64 UR18, c[0x0][0x250] ;  /* 0x0000940000120ab9 */ /* 0x000fe20000000a00 */
[----:B------:R-:W-:Y:S02]  /*1470*/  @UP1 UIADD3 UR43, UR11, UR13, URZ ;  /* 0x0000000d0b2b1290 */ /* 0x000fe4000fffe03f */
[----:B------:R-:W-:Y:S01]  /*1480*/  ISETP.GT.U32.AND P1, PT, R8, R4, PT ;  /* 0x000000040800720c */ /* 0x000fe20003f24070 */
[----:B------:R-:W-:Y:S01]  /*1490*/  UIMAD UR9, UR8, UR10, UR9 ;  /* 0x0000000a080972a4 */ /* 0x000fe2000f8e0209 */
[----:B------:R-:W-:Y:S01]  /*14a0*/  ULDC UR59, c[0x0][0x2c4] ;  /* 0x0000b100003b7ab9 */ /* 0x000fe20000000800 */
[----:B------:R-:W-:Y:S02]  /*14b0*/  @UP0 UIMAD.WIDE.U32 UR10, UR24, UR18, URZ ;  /* 0x00000012180a02a5 */ /* 0x000fe4000f8e003f */
[----:B------:R-:W-:-:S02]  /*14c0*/  @UP0 UIMAD UR15, UR24, UR19, URZ ;  /* 0x00000013180f02a4 */ /* 0x000fc4000f8e023f */
[----:B------:R-:W-:Y:S02]  /*14d0*/  UIMAD.WIDE.U32 UR24, UR8, UR7, URZ ;  /* 0x00000007081872a5 */ /* 0x000fe4000f8e003f */
[----:B------:R-:W-:Y:S01]  /*14e0*/  @UP3 UIMAD UR7, UR42, UR59, URZ ;  /* 0x0000003b2a0732a4 */ /* 0x000fe2000f8e023f */
[----:B------:R-:W-:-:S03]  /*14f0*/  ULDC.U8 UR20, c[0x0][0x480] ;  /* 0x0001200000147ab9 */ /* 0x000fc60000000000 */
[----:B------:R-:W-:Y:S01]  /*1500*/  @!P1 IMAD.IADD R4, R4, 0x1, -R8 ;  /* 0x0000000104049824 */ /* 0x000fe200078e0a08 */
[----:B------:R-:W-:Y:S01]  /*1510*/  @!P1 IADD3 R6, R6, 0x1, RZ ;  /* 0x0000000106069810 */ /* 0x000fe20007ffe0ff */
[----:B------:R-:W-:Y:S01]  /*1520*/  @UP0 UIADD3 UR22, UR31, UR33, URZ ;  /* 0x000000211f160290 */ /* 0x000fe2000fffe03f */
[----:B------:R-:W-:Y:S01]  /*1530*/  PLOP3.LUT P1, PT, PT, PT, UP0, 0x80, 0x0 ;  /* 0x000000000000781c */ /* 0x000fe20003f2f008 */
[----:B------:R-:W-:Y:S01]  /*1540*/  UISETP.NE.AND UP4, UPT, UR20, URZ, UPT ;  /* 0x0000003f1400728c */ /* 0x000fe2000bf85270 */
[----:B------:R-:W-:Y:S01]  /*1550*/  ISETP.GE.U32.AND P0, PT, R4, R8, PT ;  /* 0x000000080400720c */ /* 0x000fe20003f06070 */
[----:B------:R-:W-:Y:S01]  /*1560*/  @UP3 USEL UR8, UR7, UR16, !UP1 ;  /* 0x0000001007083287 */ /* 0x000fe2000c800000 */
[----:B------:R-:W-:Y:S01]  /*1570*/  LOP3.LUT R4, R9, UR53, RZ, 0x3c, !PT ;  /* 0x0000003509047c12 */ /* 0x000fe2000f8e3cff */
[----:B------:R-:W-:Y:S01]  /*1580*/  @UP0 ULDC.64 UR20, c[0x0][0x248] ;  /* 0x0000920000140ab9 */ /* 0x000fe20000000a00 */
[----:B------:R-:W-:Y:S01]  /*1590*/  @UP3 ULDC UR7, c[0x0][0x2e4] ;  /* 0x0000b90000073ab9 */ /* 0x000fe20000000800 */
[----:B------:R-:W-:Y:S01]  /*15a0*/  @UP0 UIMAD.WIDE.U32 UR12, UR22, UR20, URZ ;  /* 0x00000014160c02a5 */ /* 0x000fe2000f8e003f */
[----:B------:R-:W-:Y:S01]  /*15b0*/  ISETP.GE.AND P2, PT, R4, RZ, PT ;  /* 0x000000ff0400720c */ /* 0x000fe20003f46270 */
[----:B------:R-:W-:-:S02]  /*15c0*/  @UP3 UIMAD UR17, UR53, UR7, UR8 ;  /* 0x00000007351132a4 */ /* 0x000fc4000f8e0208 */
[----:B------:R-:W-:Y:S02]  /*15d0*/  UIMAD UR47, UR53, UR58, URZ ;  /* 0x0000003a352f72a4 */ /* 0x000fe4000f8e023f */
[----:B------:R-:W-:Y:S02]  /*15e0*/  @UP0 UIMAD UR22, UR22, UR21, URZ ;  /* 0x00000015161602a4 */ /* 0x000fe4000f8e023f */
[----:B------:R-:W-:Y:S01]  /*15f0*/  @!UP3 UIMAD UR7, UR42, UR57, UR53 ;  /* 0x000000392a07b2a4 */ /* 0x000fe2000f8e0235 */
[----:B------:R-:W-:Y:S01]  /*1600*/  @P0 VIADD R6, R6, 0x1 ;  /* 0x0000000106060836 */ /* 0x000fe20000000000 */
[----:B------:R-:W-:Y:S01]  /*1610*/  @!UP1 UIADD3 UR46, UR37, UR32, URZ ;  /* 0x00000020252e9290 */ /* 0x000fe2000fffe03f */
[----:B------:R-:W-:Y:S01]  /*1620*/  PLOP3.LUT P0, PT, PT, PT, UP3, 0x80, 0x0 ;  /* 0x000000000000781c */ /* 0x000fe20003f0f038 */
[----:B------:R-:W-:Y:S02]  /*1630*/  USEL UR49, UR26, URZ, UP4 ;  /* 0x0000003f1a317287 */ /* 0x000fe4000a000000 */
[----:B------:R-:W-:Y:S01]  /*1640*/  USEL UR48, UR45, URZ, UP4 ;  /* 0x0000003f2d307287 */ /* 0x000fe2000a000000 */
[----:B------:R-:W-:Y:S01]  /*1650*/  @!P2 IADD3 R6, -R6, RZ, RZ ;  /* 0x000000ff0606a210 */ /* 0x000fe20007ffe1ff */
[----:B------:R-:W-:Y:S01]  /*1660*/  USHF.R.S32.HI UR50, URZ, 0x1f, UR28 ;  /* 0x0000001f3f327899 */ /* 0x000fe2000801141c */
[----:B------:R-:W-:Y:S01]  /*1670*/  @!P3 LOP3.LUT R6, RZ, R9, RZ, 0x33, !PT ;  /* 0x00000009ff06b212 */ /* 0x000fe200078e33ff */
[----:B------:R-:W-:-:S02]  /*1680*/  USHF.R.S32.HI UR51, URZ, 0x1f, UR47 ;  /* 0x0000001f3f337899 */ /* 0x000fc4000801142f */
[----:B------:R-:W-:Y:S02]  /*1690*/  @UP0 UIADD3 UR40, UR11, UR15, URZ ;  /* 0x0000000f0b280290 */ /* 0x000fe4000fffe03f */
[----:B------:R-:W-:Y:S02]  /*16a0*/  @!UP3 UIMAD UR17, UR7, UR59, URZ ;  /* 0x0000003b0711b2a4 */ /* 0x000fe4000f8e023f */
        /* <DEDUP_REMOVED lines=17> */
.L_x_704:
        /* <DEDUP_REMOVED lines=13> */
.L_x_705:
        /* <DEDUP_REMOVED lines=11> */
.L_x_706:
[----:B------:R-:W-:-:S04]  /*1940*/  UIMAD UR7, UR42, UR57, UR53 ;  /* 0x000000392a0772a4 */ /* 0x000fc8000f8e0235 */
[----:B------:R-:W-:-:S12]  /*1950*/  UIMAD UR7, UR7, UR56, URZ ;  /* 0x00000038070772a4 */ /* 0x000fd8000f8e023f */
.L_x_707:
        /* <DEDUP_REMOVED lines=9> */
[----:B------:R-:W-:-:S02]  /*19f0*/  UIMAD UR7, UR15, UR8, URZ ;  /* 0x000000080f0772a4 */ /* 0x000fc4000f8e023f */
[----:B------:R-:W-:Y:S01]  /*1a00*/  UIADD3 UR16, UR14, UR17, URZ ;  /* 0x000000110e107290 */ /* 0x000fe2000fffe03f */
[----:B------:R-:W-:Y:S01]  /*1a10*/  ULDC.64 UR12, c[0x0][0x258] ;  /* 0x00009600000c7ab9 */ /* 0x000fe20000000a00 */
[----:B------:R-:W-:Y:S01]  /*1a20*/  ULDC.64 UR36, c[0x0][0x2b0] ;  /* 0x0000ac0000247ab9 */ /* 0x000fe20000000a00 */
[----:B------:R-:W-:Y:S01]  /*1a30*/  ULDC.64 UR38, c[0x0][0x478] ;  /* 0x00011e0000267ab9 */ /* 0x000fe20000000a00 */
[----:B------:R-:W-:Y:S02]  /*1a40*/  ULEA.HI.SX32 UR25, UR41, 0xffffffff, 0x1a ;  /* 0xffffffff29197891 */ /* 0x000fe4000f8fd23f */
[----:B------:R-:W-:Y:S01]  /*1a50*/  UIMAD.WIDE UR16, UR16, 0x4, UR36 ;  /* 0x00000004101078a5 */ /* 0x000fe2000f8e0224 */
[----:B--2---:R-:W-:-:S04]  /*1a60*/  IMAD R7, R14, UR23, RZ ;  /* 0x000000170e077c24 */ /* 0x004fc8000f8e02ff */
[----:B------:R-:W-:Y:S01]  /*1a70*/  IMAD R7, R15, UR14, R7 ;  /* 0x0000000e0f077c24 */ /* 0x000fe2000f8e0207 */
[----:B-1----:R-:W-:-:S04]  /*1a80*/  SHF.R.S32.HI R12, RZ, 0x1f, R16 ;  /* 0x0000001fff0c7819 */ /* 0x002fc80000011410 */
[-C--:B------:R-:W-:Y:S02]  /*1a90*/  LEA.HI R4, R12, R16.reuse, RZ, 0x3 ;  /* 0x000000100c047211 */ /* 0x080fe400078f18ff */
[----:B---3--:R-:W-:Y:S02]  /*1aa0*/  SHF.R.S32.HI R38, RZ, 0x1f, R38 ;  /* 0x0000001fff267819 */ /* 0x008fe40000011426 */
[----:B------:R-:W-:Y:S02]  /*1ab0*/  LOP3.LUT R4, R4, 0xfffffff8, RZ, 0xc0, !PT ;  /* 0xfffffff804047812 */ /* 0x000fe400078ec0ff */
[----:B----4-:R-:W-:Y:S02]  /*1ac0*/  LEA.HI R38, R38, R39, RZ, 0x3 ;  /* 0x0000002726267211 */ /* 0x010fe400078f18ff */
[----:B------:R-:W-:Y:S01]  /*1ad0*/  LEA.HI R12, R12, R16, RZ, 0x5 ;  /* 0x000000100c0c7211 */ /* 0x000fe200078f28ff */
[----:B------:R-:W-:Y:S01]  /*1ae0*/  IMAD.IADD R31, R16, 0x1, -R4 ;  /* 0x00000001101f7824 */ /* 0x000fe200078e0a04 */
[----:B------:R-:W-:-:S02]  /*1af0*/  SHF.R.S32.HI R38, RZ, 0x3, R38 ;  /* 0x00000003ff267819 */ /* 0x000fc40000011426 */
[----:B------:R-:W-:Y:S01]  /*1b00*/  LOP3.LUT R30, R12, 0xffffffe0, RZ, 0xc0, !PT ;  /* 0xffffffe00c1e7812 */ /* 0x000fe200078ec0ff */
[----:B------:R-:W-:Y:S01]  /*1b10*/  IMAD.SHL.U32 R4, R31, 0x8, RZ ;  /* 0x000000081f047824 */ /* 0x000fe200078e00ff */
[----:B------:R-:W-:Y:S02]  /*1b20*/  SHF.R.S32.HI R34, RZ, 0x1f, R38 ;  /* 0x0000001fff227819 */ /* 0x000fe40000011426 */
[----:B------:R-:W-:Y:S01]  /*1b30*/  IADD3 R10, P0, R38, UR14, RZ ;  /* 0x0000000e260a7c10 */ /* 0x000fe2000ff1e0ff */
[----:B------:R-:W-:Y:S01]  /*1b40*/  IMAD.IADD R30, R16, 0x1, -R30 ;  /* 0x00000001101e7824 */ /* 0x000fe200078e0a1e */
[----:B------:R-:W-:Y:S02]  /*1b50*/  SHF.R.S32.HI R5, RZ, 0x1f, R4 ;  /* 0x0000001fff057819 */ /* 0x000fe40000011404 */
[----:B------:R-:W-:Y:S02]  /*1b60*/  IADD3.X R9, R34, UR23, RZ, P0, !PT ;  /* 0x0000001722097c10 */ /* 0x000fe400087fe4ff */
[----:B------:R-:W-:Y:S01]  /*1b70*/  IADD3 R8, P0, R4, UR10, RZ ;  /* 0x0000000a04087c10 */ /* 0x000fe2000ff1e0ff */
[----:B------:R-:W-:Y:S01]  /*1b80*/  USHF.L.U32 UR10, UR11, 0x6, URZ ;  /* 0x000000060b0a7899 */ /* 0x000fe2000800063f */
[----:B------:R-:W-:Y:S01]  /*1b90*/  SHF.R.S32.HI R12, RZ, 0x5, R12 ;  /* 0x00000005ff0c7819 */ /* 0x000fe2000001140c */
[----:B------:R-:W-:Y:S01]  /*1ba0*/  IMAD R11, R9, UR34, RZ ;  /* 0x00000022090b7c24 */ /* 0x000fe2000f8e02ff */
[----:B------:R-:W-:-:S03]  /*1bb0*/  IADD3.X R9, R5, UR46, RZ, P0, !PT ;  /* 0x0000002e05097c10 */ /* 0x000fc600087fe4ff */
[----:B------:R-:W-:Y:S02]  /*1bc0*/  IMAD R13, R10, UR35, R11 ;  /* 0x000000230a0d7c24 */ /* 0x000fe4000f8e020b */
[----:B------:R-:W-:Y:S01]  /*1bd0*/  IMAD.WIDE.U32 R8, R14, UR14, R8 ;  /* 0x0000000e0e087c25 */ /* 0x000fe2000f8e0008 */
[----:B------:R-:W-:Y:S02]  /*1be0*/  UIMAD UR14, UR53, UR9, UR7 ;  /* 0x00000009350e72a4 */ /* 0x000fe4000f8e0207 */
[----:B------:R-:W-:Y:S01]  /*1bf0*/  UIMAD UR7, UR15, UR12, URZ ;  /* 0x0000000c0f0772a4 */ /* 0x000fe2000f8e023f */
[----:B------:R-:W-:Y:S01]  /*1c00*/  IMAD.WIDE.U32 R10, R10, UR34, R4 ;  /* 0x000000220a0a7c25 */ /* 0x000fe2000f8e0004 */
[----:B------:R-:W-:Y:S02]  /*1c10*/  USHF.R.S32.HI UR9, URZ, 0x1f, UR10 ;  /* 0x0000001f3f097899 */ /* 0x000fe4000801140a */
[----:B------:R-:W-:Y:S01]  /*1c20*/  UIMAD UR15, UR53, UR13, UR7 ;  /* 0x0000000d350f72a4 */ /* 0x000fe2000f8e0207 */
[----:B------:R-:W-:Y:S01]  /*1c30*/  IMAD.IADD R9, R9, 0x1, R7 ;  /* 0x0000000109097824 */ /* 0x000fe200078e0207 */
[----:B------:R-:W-:Y:S01]  /*1c40*/  IADD3 R10, P0, R10, UR54, RZ ;  /* 0x000000360a0a7c10 */ /* 0x000fe2000ff1e0ff */
[----:B------:R-:W-:Y:S01]  /*1c50*/  IMAD.U32 R7, RZ, RZ, UR8 ;  /* 0x00000008ff077e24 */ /* 0x000fe2000f8e00ff */
[----:B------:R-:W-:Y:S01]  /*1c60*/  UIADD3 UR8, UP1, UP0, UR24, UR10, UR47 ;  /* 0x0000000a18087290 */ /* 0x000fe2000f83e02f */
[----:B------:R-:W-:Y:S01]  /*1c70*/  IMAD R12, R12, UR11, R30 ;  /* 0x0000000b0c0c7c24 */ /* 0x000fe2000f8e021e */
[----:B------:R-:W-:Y:S01]  /*1c80*/  IADD3.X R11, R11, UR44, R13, P0, !PT ;  /* 0x0000002c0b0b7c10 */ /* 0x000fe200087fe40d */
[----:B------:R-:W-:Y:S01]  /*1c90*/  IMAD.WIDE.U32 R8, R7, UR53, R8 ;  /* 0x0000003507087c25 */ /* 0x000fe2000f8e0008 */
[----:B------:R-:W-:-:S02]  /*1ca0*/  UIADD3.X UR7, UR45, UR9, UR51, UP1, UP0 ;  /* 0x000000092d077290 */ /* 0x000fc40008fe0433 */
[----:B------:R-:W-:Y:S01]  /*1cb0*/  UIADD3 UR8, UP1, UP0, UR49, UR8, UR52 ;  /* 0x0000000831087290 */ /* 0x000fe2000f83e034 */
[----:B------:R-:W-:Y:S01]  /*1cc0*/  IMAD.U32 R7, RZ, RZ, UR12 ;  /* 0x0000000cff077e24 */ /* 0x000fe2000f8e00ff */
[----:B------:R-:W-:Y:S01]  /*1cd0*/  ULDC.64 UR12, c[0x0][0x210] ;  /* 0x00008400000c7ab9 */ /* 0x000fe20000000a00 */
[----:B------:R-:W-:Y:S01]  /*1ce0*/  VIADD R9, R9, UR14 ;  /* 0x0000000e09097c36 */ /* 0x000fe20008000000 */
[----:B------:R-:W-:Y:S01]  /*1cf0*/  UIADD3.X UR7, UR48, UR7, UR43, UP1, UP0 ;  /* 0x0000000730077290 */ /* 0x000fe20008fe042b */
[----:B------:R-:W-:Y:S01]  /*1d00*/  IMAD.WIDE.U32 R10, R7, UR53, R10 ;  /* 0x00000035070a7c25 */ /* 0x000fe2000f8e000a */
[----:B------:R-:W-:Y:S01]  /*1d10*/  IADD3 R7, P0, R12, UR8, RZ ;  /* 0x000000080c077c10 */ /* 0x000fe2000ff1e0ff */
[----:B------:R-:W-:Y:S01]  /*1d20*/  ULDC.64 UR8, c[0x0][0x400] ;  /* 0x0001000000087ab9 */ /* 0x000fe20000000a00 */
[----:B------:R-:W-:Y:S01]  /*1d30*/  UISETP.GE.AND UP0, UPT, UR29, 0x1, UPT ;  /* 0x000000011d00788c */ /* 0x000fe2000bf06270 */
[-C--:B------:R-:W-:Y:S01]  /*1d40*/  IMAD R13, R34, R14.reuse, RZ ;  /* 0x0000000e220d7224 */ /* 0x080fe200078e02ff */
[----:B------:R-:W-:Y:S01]  /*1d50*/  LEA.HI.X.SX32 R12, R12, UR7, 0x1, P0 ;  /* 0x000000070c0c7c11 */ /* 0x000fe200080f0eff */
[----:B------:R-:W-:Y:S01]  /*1d60*/  IMAD.WIDE.U32 R8, R38, R14, R8 ;  /* 0x0000000e26087225 */ /* 0x000fe200078e0008 */
[C---:B------:R-:W-:Y:S01]  /*1d70*/  LEA R28, P0, R7.reuse, UR8, 0x2 ;  /* 0x00000008071c7c11 */ /* 0x040fe2000f8010ff */
[----:B------:R-:W-:Y:S01]  /*1d80*/  ULDC.64 UR10, c[0x0][0x3e0] ;  /* 0x0000f800000a7ab9 */ /* 0x000fe20000000a00 */
[----:B------:R-:W-:Y:S01]  /*1d90*/  LEA R22, P2, R10, UR12, 0x1 ;  /* 0x0000000c0a167c11 */ /* 0x000fe2000f8408ff */
[----:B------:R-:W-:Y:S01]  /*1da0*/  IMAD R13, R38, R15, R13 ;  /* 0x0000000f260d7224 */ /* 0x000fe200078e020d */
        /* <DEDUP_REMOVED lines=10> */
[----:B------:R-:W-:Y:S01]  /*1e50*/  UIMAD UR8, UR50, UR18, URZ ;  /* 0x00000012320872a4 */ /* 0x000fe2000f8e023f */
[----:B------:R-:W-:Y:S01]  /*1e60*/  IMAD.U32 R8, RZ, RZ, UR18 ;  /* 0x00000012ff087e24 */ /* 0x000fe2000f8e00ff */
[----:B------:R-:W-:Y:S01]  /*1e70*/  UMOV UR7, UR25 ;  /* 0x0000001900077c82 */ /* 0x000fe20008000000 */
[----:B------:R-:W-:Y:S01]  /*1e80*/  UIMAD UR10, UR50, UR20, URZ ;  /* 0x00000014320a72a4 */ /* 0x000fe2000f8e023f */
[----:B------:R-:W-:Y:S01]  /*1e90*/  IMAD.U32 R7, RZ, RZ, UR20 ;  /* 0x00000014ff077e24 */ /* 0x000fe2000f8e00ff */
[----:B------:R-:W-:Y:S01]  /*1ea0*/  UIMAD UR11, UR28, UR19, UR8 ;  /* 0x000000131c0b72a4 */ /* 0x000fe2000f8e0208 */
[----:B------:R-:W-:Y:S01]  /*1eb0*/  VIADD R11, R38, 0x20 ;  /* 0x00000020260b7836 */ /* 0x000fe20000000000 */
[----:B------:R-:W-:Y:S01]  /*1ec0*/  UIMAD UR8, UR7, -0x40, UR29 ;  /* 0xffffffc0070878a4 */ /* 0x000fe2000f8e021d */
[----:B------:R-:W-:Y:S01]  /*1ed0*/  IMAD.WIDE.U32 R8, R8, UR28, R4 ;  /* 0x0000001c08087c25 */ /* 0x000fe2000f8e0004 */
[----:B------:R-:W-:-:S02]  /*1ee0*/  UIMAD UR10, UR28, UR21, UR10 ;  /* 0x000000151c0a72a4 */ /* 0x000fc4000f8e020a */
[----:B------:R-:W-:Y:S01]  /*1ef0*/  UIMAD UR9, UR30, -0x40, UR6 ;  /* 0xffffffc01e0978a4 */ /* 0x000fe2000f8e0206 */
[----:B------:R-:W-:Y:S01]  /*1f00*/  IMAD.WIDE.U32 R4, R7, UR28, R4 ;  /* 0x0000001c07047c25 */ /* 0x000fe2000f8e0004 */
[----:B------:R-:W-:-:S03]  /*1f10*/  ISETP.GE.AND P0, PT, R11, UR8, PT ;  /* 0x000000080b007c0c */ /* 0x000fc6000bf06270 */
[----:B------:R-:W-:Y:S01]  /*1f20*/  IMAD.MOV.U32 R36, RZ, RZ, R12 ;  /* 0x000000ffff247224 */ /* 0x000fe200078e000c */
[----:B------:R-:W-:Y:S01]  /*1f30*/  IADD3 R8, P3, R8, UR26, RZ ;  /* 0x0000001a08087c10 */ /* 0x000fe2000ff7e0ff */
[----:B------:R-:W-:Y:S01]  /*1f40*/  IMAD.U32 R10, RZ, RZ, UR11 ;  /* 0x0000000bff0a7e24 */ /* 0x000fe2000f8e00ff */
[----:B------:R-:W-:Y:S01]  /*1f50*/  IADD3 R4, P1, R4, UR27, RZ ;  /* 0x0000001b04047c10 */ /* 0x000fe2000ff3e0ff */
[----:B------:R-:W-:Y:S01]  /*1f60*/  IMAD.U32 R7, RZ, RZ, UR10 ;  /* 0x0000000aff077e24 */ /* 0x000fe2000f8e00ff */
[----:B------:R-:W-:Y:S01]  /*1f70*/  ISETP.GE.AND P2, PT, R11, UR9, PT ;  /* 0x000000090b007c0c */ /* 0x000fe2000bf46270 */
[----:B------:R-:W-:Y:S01]  /*1f80*/  ULDC.64 UR10, c[0x0][0x268] ;  /* 0x00009a00000a7ab9 */ /* 0x000fe20000000a00 */
[----:B------:R-:W-:Y:S01]  /*1f90*/  IMAD.SHL.U32 R11, R15, 0x40, RZ ;  /* 0x000000400f0b7824 */ /* 0x000fe200078e00ff */
[----:B------:R-:W-:Y:S01]  /*1fa0*/  IADD3.X R9, R9, UR40, R10, P3, !PT ;  /* 0x0000002809097c10 */ /* 0x000fe20009ffe40a */
[----:B------:R-:W-:Y:S01]  /*1fb0*/  IMAD.WIDE.U32 R14, R14, 0x40, RZ ;  /* 0x000000400e0e7825 */ /* 0x000fe200078e00ff */
[----:B------:R-:W-:-:S03]  /*1fc0*/  IADD3.X R5, R5, UR32, R7, P1, !PT ;  /* 0x0000002005057c10 */ /* 0x000fc60008ffe407 */
[----:B------:R-:W-:Y:S01]  /*1fd0*/  IMAD.MOV.U32 R37, RZ, RZ, R13 ;  /* 0x000000ffff257224 */ /* 0x000fe200078e000d */
[----:B------:R-:W-:Y:S01]  /*1fe0*/  ISETP.GE.AND P3, PT, R38, UR9, PT ;  /* 0x0000000926007c0c */ /* 0x000fe2000bf66270 */
[C---:B------:R-:W-:Y:S01]  /*1ff0*/  IMAD R7, R17.reuse, UR10, RZ ;  /* 0x0000000a11077c24 */ /* 0x040fe2000f8e02ff */
[----:B------:R-:W-:Y:S01]  /*2000*/  @!P0 IADD3 R16, P1, R36, R14, RZ ;  /* 0x0000000e24108210 */ /* 0x000fe20007f3e0ff */
[----:B------:R-:W-:Y:S01]  /*2010*/  IMAD.WIDE.U32 R8, R6, UR10, R8 ;  /* 0x0000000a06087c25 */ /* 0x000fe2000f8e0008 */
[C---:B------:R-:W-:Y:S01]  /*2020*/  @!P2 IADD3 R14, P5, R38.reuse, 0x20, RZ ;  /* 0x00000020260ea810 */ /* 0x040fe20007fbe0ff */
[----:B------:R-:W1:Y:S01]  /*2030*/  @!P2 LDC.64 R32, c[0x0][0x220] ;  /* 0x00008800ff20ab82 */ /* 0x000e620000000a00 */
[----:B------:R-:W-:Y:S01]  /*2040*/  @!P2 IADD3 R18, P4, R38, 0x20, RZ ;  /* 0x000000202612a810 */ /* 0x000fe20007f9e0ff */
[C---:B------:R-:W-:Y:S01]  /*2050*/  IMAD R7, R6.reuse, UR11, R7 ;  /* 0x0000000b06077c24 */ /* 0x040fe2000f8e0207 */
[----:B------:R-:W-:Y:S01]  /*2060*/  ULDC.64 UR10, c[0x0][0x260] ;  /* 0x00009800000a7ab9 */ /* 0x000fe20000000a00 */
[----:B------:R-:W-:Y:S01]  /*2070*/  @!P2 IMAD.MOV.U32 R12, RZ, RZ, R8 ;  /* 0x000000ffff0ca224 */ /* 0x000fe200078e0008 */
[----:B------:R-:W-:Y:S01]  /*2080*/  STL.64 [R1+0x40], R36 ;  /* 0x0000402401007387 */ /* 0x000fe20000100a00 */
[----:B------:R-:W-:Y:S01]  /*2090*/  IMAD R10, R17, UR10, RZ ;  /* 0x0000000a110a7c24 */ /* 0x000fe2000f8e02ff */
[----:B------:R-:W-:Y:S01]  /*20a0*/  @!P0 IADD3.X R17, R37, R15, R11, P1, !PT ;  /* 0x0000000f25118210 */ /* 0x000fe20000ffe40b */
[----:B------:R-:W3:Y:S01]  /*20b0*/  @!P3 LDC.64 R24, c[0x0][0x220] ;  /* 0x00008800ff18bb82 */ /* 0x000ee20000000a00 */
[----:B------:R-:W-:Y:S01]  /*20c0*/  PLOP3.LUT P1, PT, PT, PT, UP4, 0x80, 0x0 ;  /* 0x000000000000781c */ /* 0x000fe20003f2f048 */
[C---:B------:R-:W-:Y:S01]  /*20d0*/  IMAD R10, R6.reuse, UR11, R10 ;  /* 0x0000000b060a7c24 */ /* 0x040fe2000f8e020a */
[----:B------:R-:W-:Y:S01]  /*20e0*/  STL.64 [R1+0x38], R22 ;  /* 0x0000381601007387 */ /* 0x000fe20000100a00 */
[----:B------:R-:W-:Y:S01]  /*20f0*/  IMAD.WIDE.U32 R4, R6, UR10, R4 ;  /* 0x0000000a06047c25 */ /* 0x000fe2000f8e0004 */
[----:B------:R-:W-:-:S02]  /*2100*/  USHF.L.U32 UR9, UR35, 0x6, URZ ;  /* 0x0000000623097899 */ /* 0x000fc4000800063f */
[----:B------:R-:W-:Y:S01]  /*2110*/  UIMAD.WIDE.U32 UR10, UR34, 0x40, URZ ;  /* 0x00000040220a78a5 */ /* 0x000fe2000f8e003f */
[----:B------:R-:W-:Y:S01]  /*2120*/  IMAD.IADD R7, R9, 0x1, R7 ;  /* 0x0000000109077824 */ /* 0x000fe200078e0207 */
[----:B------:R-:W4:Y:S01]  /*2130*/  @!P2 LDC.64 R26, c[0x0][0x218] ;  /* 0x00008600ff1aab82 */ /* 0x000f220000000a00 */
[----:B------:R-:W-:Y:S02]  /*2140*/  @!P3 IMAD.MOV.U32 R6, RZ, RZ, R8 ;  /* 0x000000ffff06b224 */ /* 0x000fe400078e0008 */
[----:B------:R-:W-:Y:S01]  /*2150*/  IMAD.MOV.U32 R240, RZ, RZ, 0x20 ;  /* 0x00000020fff07424 */ /* 0x000fe200078e00ff */
[----:B------:R-:W-:-:S04]  /*2160*/  USHF.L.U32 UR12, UR30, 0x6, URZ ;  /* 0x000000061e0c7899 */ /* 0x000fc8000800063f */
[----:B------:R-:W-:Y:S01]  /*2170*/  @P1 BAR.SYNC.DEFER_BLOCKING 0x0 ;  /* 0x0000000000001b1d */ /* 0x000fe20000010000 */
[----:B------:R-:W-:Y:S02]  /*2180*/  @!P3 IMAD R8, R34, UR18, RZ ;  /* 0x000000122208bc24 */ /* 0x000fe4000f8e02ff */
[----:B------:R-:W-:Y:S02]  /*2190*/  @!P2 IMAD.X R9, RZ, RZ, R34, P5 ;  /* 0x000000ffff09a224 */ /* 0x000fe400028e0622 */
[C---:B------:R-:W-:Y:S01]  /*21a0*/  @!P3 IMAD R20, R38.reuse, UR19, R8 ;  /* 0x000000132614bc24 */ /* 0x040fe2000f8e0208 */
[----:B------:R-:W-:Y:S01]  /*21b0*/  CS2R R142, SRZ ;  /* 0x00000000008e7805 */ /* 0x000fe2000001ff00 */
[----:B------:R-:W-:Y:S01]  /*21c0*/  @!P2 IMAD R19, R9, UR18, RZ ;  /* 0x000000120913ac24 */ /* 0x000fe2000f8e02ff */
[----:B------:R-:W-:Y:S01]  /*21d0*/  CS2R R140, SRZ ;  /* 0x00000000008c7805 */ /* 0x000fe2000001ff00 */
[----:B------:R-:W-:Y:S01]  /*21e0*/  @!P2 IMAD.X R15, RZ, RZ, R34, P4 ;  /* 0x000000ffff0fa224 */ /* 0x000fe200020e0622 */
[----:B------:R-:W-:Y:S01]  /*21f0*/  CS2R R146, SRZ ;  /* 0x0000000000927805 */ /* 0x000fe2000001ff00 */
[----:B------:R-:W-:Y:S01]  /*2200*/  @!P3 IMAD.WIDE.U32 R8, R38, UR18, R6 ;  /* 0x000000122608bc25 */ /* 0x000fe2000f8e0006 */
[----:B------:R-:W-:-:S02]  /*2210*/  CS2R R144, SRZ ;  /* 0x0000000000907805 */ /* 0x000fc4000001ff00 */
[----:B------:R-:W-:Y:S02]  /*2220*/  CS2R R138, SRZ ;  /* 0x00000000008a7805 */ /* 0x000fe4000001ff00 */
[----:B------:R-:W-:Y:S01]  /*2230*/  CS2R R136, SRZ ;  /* 0x0000000000887805 */ /* 0x000fe2000001ff00 */
[----:B------:R-:W-:Y:S01]  /*2240*/  @!P2 IMAD.MOV.U32 R13, RZ, RZ, R7 ;  /* 0x000000ffff0da224 */ /* 0x000fe200078e0007 */
[----:B---3--:R-:W-:Y:S01]  /*2250*/  @!P3 LEA R6, P4, R8, R24, 0x1 ;  /* 0x000000180806b211 */ /* 0x008fe200078808ff */
[----:B------:R-:W-:Y:S01]  /*2260*/  @!P2 IMAD R7, R15, UR20, RZ ;  /* 0x000000140f07ac24 */ /* 0x000fe2000f8e02ff */
[----:B------:R-:W-:Y:S01]  /*2270*/  CS2R R134, SRZ ;  /* 0x0000000000867805 */ /* 0x000fe2000001ff00 */
[----:B------:R-:W-:Y:S01]  /*2280*/  @!P3 IMAD.IADD R9, R9, 0x1, R20 ;  /* 0x000000010909b824 */ /* 0x000fe200078e0214 */
[----:B------:R-:W-:Y:S01]  /*2290*/  CS2R R132, SRZ ;  /* 0x0000000000847805 */ /* 0x000fe2000001ff00 */
[----:B------:R-:W-:Y:S01]  /*22a0*/  @!P2 IMAD R20, R18, UR21, R7 ;  /* 0x000000151214ac24 */ /* 0x000fe2000f8e0207 */
[----:B------:R-:W-:Y:S01]  /*22b0*/  CS2R R126, SRZ ;  /* 0x00000000007e7805 */ /* 0x000fe2000001ff00 */
[----:B------:R-:W-:Y:S01]  /*22c0*/  IMAD.IADD R5, R5, 0x1, R10 ;  /* 0x0000000105057824 */ /* 0x000fe200078e020a */
[----:B------:R-:W-:Y:S01]  /*22d0*/  @!P3 LEA.HI.X R7, R8, R25, R9, 0x1, P4 ;  /* 0x000000190807b211 */ /* 0x000fe200020f0c09 */
[----:B------:R-:W-:Y:S01]  /*22e0*/  @!P2 IMAD R21, R14, UR19, R19 ;  /* 0x000000130e15ac24 */ /* 0x000fe2000f8e0213 */
[----:B------:R-:W3:Y:S01]  /*22f0*/  @!P3 LDC.64 R24, c[0x0][0x218] ;  /* 0x00008600ff18bb82 */ /* 0x000ee20000000a00 */
[----:B------:R-:W-:Y:S01]  /*2300*/  @!P2 IMAD.MOV.U32 R10, RZ, RZ, R4 ;  /* 0x000000ffff0aa224 */ /* 0x000fe200078e0004 */
[----:B------:R-:W-:Y:S01]  /*2310*/  @!P0 IADD3 R8, P6, R22, UR10, RZ ;  /* 0x0000000a16088c10 */ /* 0x000fe2000ffde0ff */
[----:B------:R-:W-:Y:S01]  /*2320*/  @!P2 IMAD.MOV.U32 R11, RZ, RZ, R5 ;  /* 0x000000ffff0ba224 */ /* 0x000fe200078e0005 */
[----:B------:R-:W-:Y:S01]  /*2330*/  CS2R R124, SRZ ;  /* 0x00000000007c7805 */ /* 0x000fe2000001ff00 */
[----:B------:R-:W-:Y:S01]  /*2340*/  @!P2 IMAD.WIDE.U32 R14, R14, UR18, R12 ;  /* 0x000000120e0eac25 */ /* 0x000fe2000f8e000c */
[----:B------:R-:W-:-:S02]  /*2350*/  CS2R R130, SRZ ;  /* 0x0000000000827805 */ /* 0x000fc4000001ff00 */
[----:B------:R-:W-:Y:S02]  /*2360*/  CS2R R128, SRZ ;  /* 0x0000000000807805 */ /* 0x000fe4000001ff00 */
[----:B------:R-:W-:Y:S01]  /*2370*/  CS2R R122, SRZ ;  /* 0x00000000007a7805 */ /* 0x000fe2000001ff00 */
[----:B------:R-:W-:Y:S01]  /*2380*/  @!P2 IMAD.WIDE.U32 R18, R18, UR20, R10 ;  /* 0x000000141212ac25 */ /* 0x000fe2000f8e000a */
[----:B-1----:R-:W-:Y:S02]  /*2390*/  @!P2 LEA R10, P1, R14, R32, 0x1 ;  /* 0x000000200e0aa211 */ /* 0x002fe400078208ff */
[----:B------:R-:W-:Y:S02]  /*23a0*/  CS2R R120, SRZ ;  /* 0x0000000000787805 */ /* 0x000fe4000001ff00 */
[----:B------:R-:W-:Y:S01]  /*23b0*/  CS2R R118, SRZ ;  /* 0x0000000000767805 */ /* 0x000fe2000001ff00 */
[----:B------:R-:W-:Y:S01]  /*23c0*/  @!P3 IMAD.WIDE.U32 R12, R38, UR20, R4 ;  /* 0x00000014260cbc25 */ /* 0x000fe2000f8e0004 */
[----:B----4-:R-:W-:-:S02]  /*23d0*/  @!P2 LEA R4, P4, R18, R26, 0x1 ;  /* 0x0000001a1204a211 */ /* 0x010fc400078808ff */
[----:B------:R-:W-:Y:S02]  /*23e0*/  CS2R R116, SRZ ;  /* 0x0000000000747805 */ /* 0x000fe4000001ff00 */
[----:B------:R-:W-:Y:S01]  /*23f0*/  CS2R R110, SRZ ;  /* 0x00000000006e7805 */ /* 0x000fe2000001ff00 */
[----:B------:R-:W-:Y:S01]  /*2400*/  @!P2 IMAD.IADD R9, R19, 0x1, R20 ;  /* 0x000000011309a824 */ /* 0x000fe200078e0214 */
        /* <DEDUP_REMOVED lines=22> */
[----:B------:R-:W-:Y:S01]  /*2570*/  ULDC.U8 UR13, c[0x0][0x388] ;  /* 0x0000e200000d7ab9 */ /* 0x000fe20000000000 */
        /* <DEDUP_REMOVED lines=11> */
[----:B------:R-:W-:Y:S01]  /*2630*/  @P2 STS.128 [R35+0x17000], RZ ;  /* 0x017000ff23002388 */ /* 0x000fe20000000c00 */
[----:B-1----:R-:W-:-:S02]  /*2640*/  @!P2 IMAD.IADD R7, R15, 0x1, R21 ;  /* 0x000000010f07a824 */ /* 0x002fc400078e0215 */
[----:B------:R-:W-:-:S03]  /*2650*/  @!P3 IMAD R6, R34, UR20, RZ ;  /* 0x000000142206bc24 */ /* 0x000fc6000f8e02ff */
[----:B------:R-:W-:Y:S01]  /*2660*/  @!P2 LEA.HI.X R11, R14, R33, R7, 0x1, P1 ;  /* 0x000000210e0ba211 */ /* 0x000fe200008f0c07 */
[C---:B------:R-:W-:Y:S01]  /*2670*/  @!P3 IMAD R6, R38.reuse, UR21, R6 ;  /* 0x000000152606bc24 */ /* 0x040fe2000f8e0206 */
[----:B------:R-:W-:Y:S01]  /*2680*/  ISETP.GE.AND P1, PT, R38, UR8, PT ;  /* 0x0000000826007c0c */ /* 0x000fe2000bf26270 */
[----:B------:R-:W-:Y:S02]  /*2690*/  IMAD.U32 R14, RZ, RZ, UR9 ;  /* 0x00000009ff0e7e24 */ /* 0x000fe4000f8e00ff */
[----:B------:R-:W-:Y:S01]  /*26a0*/  @!PT LDS RZ, [RZ] ;  /* 0x00000000fffff984 */ /* 0x000fe20000000800 */
[----:B------:R-:W-:Y:S01]  /*26b0*/  @!PT LDS RZ, [RZ] ;  /* 0x00000000fffff984 */ /* 0x000fe20000000800 */
[----:B------:R-:W-:Y:S01]  /*26c0*/  @!PT LDS RZ, [RZ] ;  /* 0x00000000fffff984 */ /* 0x000fe20000000800 */
[----:B------:R-:W-:Y:S01]  /*26d0*/  @!P2 LDGSTS.E.BYPASS.LTC128B.128 [R35+0x13000], desc[UR4][R10.64] ;  /* 0x130000000a23afae */ /* 0x000fe2000b901d44 */
[----:B------:R-:W-:Y:S01]  /*26e0*/  @!P3 IMAD.IADD R5, R13, 0x1, R6 ;  /* 0x000000010d05b824 */ /* 0x000fe200078e0206 */
[C---:B---3--:R-:W-:Y:S02]  /*26f0*/  @!P3 LEA R6, P5, R12.reuse, R24, 0x1 ;  /* 0x000000180c06b211 */ /* 0x048fe400078a08ff */
[----:B------:R-:W-:Y:S02]  /*2700*/  @!P2 LDGSTS.E.BYPASS.LTC128B.128 [R35+0x15000], desc[UR4][R10.64+0x80] ;  /* 0x150000800a23afae */ /* 0x000fe4000b901d44 */
[----:B------:R-:W-:-:S02]  /*2710*/  @!P3 LEA.HI.X R7, R12, R25, R5, 0x1, P5 ;  /* 0x000000190c07b211 */ /* 0x000fc400028f0c05 */
[----:B------:R-:W-:Y:S01]  /*2720*/  @!P2 LDGSTS.E.BYPASS.LTC128B.128 [R35+0x17000], desc[UR4][R10.64+0x100] ;  /* 0x170001000a23afae */ /* 0x000fe2000b901d44 */
[----:B------:R-:W-:Y:S02]  /*2730*/  @!P2 LEA.HI.X R5, R18, R27, R9, 0x1, P4 ;  /* 0x0000001b1205a211 */ /* 0x000fe400020f0c09 */
[----:B------:R-:W-:Y:S01]  /*2740*/  @!P0 IADD3.X R9, R23, UR11, R14, P6, !PT ;  /* 0x0000000b17098c10 */ /* 0x000fe2000b7fe40e */
        /* <DEDUP_REMOVED lines=9> */
[----:B------:R-:W2:Y:S04]  /*27e0*/  LDL R10, [R1+0x60] ;  /* 0x00006000010a7983 */ /* 0x000ea80000100800 */
[----:B------:R-:W-:Y:S04]  /*27f0*/  @!P1 LDGSTS.E.BYPASS.LTC128B.128 [R35+0xa000], desc[UR4][R36.64+0x100] ;  /* 0x0a00010024239fae */ /* 0x000fe8000b901d44 */
        /* <DEDUP_REMOVED lines=45> */
[----:B------:R-:W0:Y:S01]  /*2ad0*/  LDGDEPBAR ;  /* 0x00000000000079af */ /* 0x000e220000000000 */
[----:B------:R-:W-:Y:S01]  /*2ae0*/  UMOV UR9, UR17 ;  /* 0x0000001100097c82 */ /* 0x000fe20008000000 */
[----:B-1----:R-:W-:-:S02]  /*2af0*/  IMAD.MOV.U32 R9, RZ, RZ, 0x7f800000 ;  /* 0x7f800000ff097424 */ /* 0x002fc400078e00ff */
[----:B------:R-:W-:Y:S01]  /*2b00*/  IMAD.MOV.U32 R8, RZ, RZ, 0x7f800000 ;  /* 0x7f800000ff087424 */ /* 0x000fe200078e00ff */
[----:B---3--:R-:W1:Y:S01]  /*2b10*/  LDC.64 R6, c[0x0][0x3b8] ;  /* 0x0000ee00ff067b82 */ /* 0x008e620000000a00 */
[----:B------:R-:W-:-:S04]  /*2b20*/  DEPBAR.LE SB0, 0x1 ;  /* 0x000080400000791a */ /* 0x000fc80000000000 */
[C---:B--2---:R-:W-:Y:S01]  /*2b30*/  VIADD R4, R10.reuse, 0x8 ;  /* 0x000000080a047836 */ /* 0x044fe20000000000 */
[----:B------:R-:W-:-:S04]  /*2b40*/  ISETP.GE.AND P1, PT, R10, UR8, PT ;  /* 0x000000080a007c0c */ /* 0x000fc8000bf26270 */
[----:B------:R-:W-:Y:S01]  /*2b50*/  ISETP.GE.AND P0, PT, R4, UR8, PT ;  /* 0x0000000804007c0c */ /* 0x000fe2000bf06270 */
[----:B------:R-:W-:Y:S01]  /*2b60*/  IMAD.MOV.U32 R4, RZ, RZ, 0x4 ;  /* 0x00000004ff047424 */ /* 0x000fe200078e00ff */
[----:B------:R-:W-:-:S03]  /*2b70*/  UMOV UR8, UR16 ;  /* 0x0000001000087c82 */ /* 0x000fc60008000000 */
[----:B------:R-:W-:-:S05]  /*2b80*/  IMAD.WIDE R4, R10, R4, UR8 ;  /* 0x000000080a047e25 */ /* 0x000fca000f8e0204 */
[----:B------:R2:W3:Y:S04]  /*2b90*/  @!P1 LDG.E R9, desc[UR4][R4.64] ;  /* 0x0000000404099981 */ /* 0x0004e8000c1e1900 */
[----:B------:R-:W4:Y:S01]  /*2ba0*/  @!P0 LDG.E R8, desc[UR4][R4.64+0x20] ;  /* 0x0000200404088981 */ /* 0x000f22000c1e1900 */
[----:B------:R-:W-:Y:S06]  /*2bb0*/  BAR.SYNC.DEFER_BLOCKING 0x0 ;  /* 0x0000000000007b1d */ /* 0x000fec0000010000 */
[----:B-1----:R-:W2:Y:S01]  /*2bc0*/  LDG.E.64 R4, desc[UR4][R6.64+0x8] ;  /* 0x0000080406047981 */ /* 0x002ea2000c1e1b00 */
[----:B------:R-:W-:Y:S01]  /*2bd0*/  UIMAD UR10, UR42, UR57, UR53 ;  /* 0x000000392a0a72a4 */ /* 0x000fe2000f8e0235 */
[----:B------:R-:W-:-:S02]  /*2be0*/  LOP3.LUT P0, RZ, R31, 0x2, RZ, 0xc0, !PT ;  /* 0x000000021fff7812 */ /* 0x000fc4000780c0ff */
[----:B------:R-:W1:Y:S04]  /*2bf0*/  LDSM.16.M88.4 R164, [R252+0x12000] ;  /* 0x01200000fca4783b */ /* 0x000e680000000200 */
[----:B------:R-:W1:Y:S04]  /*2c00*/  LDSM.16.M88.4 R168, [R252+0x12800] ;  /* 0x01280000fca8783b */ /* 0x000e680000000200 */
[----:B------:R-:W1:Y:S04]  /*2c10*/  LDSM.16.M88.4 R196, [R252+0x14000] ;  /* 0x01400000fcc4783b */ /* 0x000e680000000200 */
[----:B------:R-:W1:Y:S04]  /*2c20*/  LDSM.16.M88.4 R200, [R252+0x14800] ;  /* 0x01480000fcc8783b */ /* 0x000e680000000200 */
[----:B------:R-:W1:Y:S04]  /*2c30*/  LDSM.16.M88.4 R228, [R252+0x16000] ;  /* 0x01600000fce4783b */ /* 0x000e680000000200 */
[----:B------:R-:W1:Y:S04]  /*2c40*/  LDSM.16.M88.4 R232, [R252+0x16800] ;  /* 0x01680000fce8783b */ /* 0x000e680000000200 */
[----:B------:R-:W5:Y:S01]  /*2c50*/  LDG.E.64 R6, desc[UR4][R6.64] ;  /* 0x0000000406067981 */ /* 0x000f62000c1e1b00 */
[----:B------:R-:W-:-:S04]  /*2c60*/  USHF.L.U32 UR10, UR10, 0x5, URZ ;  /* 0x000000050a0a7899 */ /* 0x000fc8000800063f */
[----:B------:R-:W-:Y:S01]  /*2c70*/  USHF.R.S32.HI UR11, URZ, 0x1f, UR10 ;  /* 0x0000001f3f0b7899 */ /* 0x000fe2000801140a */
[----:B----4-:R4:W-:Y:S02]  /*2c80*/  STL [R1+0x5c], R8 ;  /* 0x00005c0801007387 */ /* 0x0109e40000100800 */
[--C-:B----4-:R-:W-:Y:S02]  /*2c90*/  SHF.R.S32.HI R8, RZ, 0x1f, R30.reuse ;  /* 0x0000001fff087819 */ /* 0x110fe4000001141e */
[----:B--2---:R-:W-:-:S04]  /*2ca0*/  IADD3 R4, P2, P1, R4, UR10, R30 ;  /* 0x0000000a04047c10 */ /* 0x004fc8000f95e01e */
[----:B------:R-:W-:-:S05]  /*2cb0*/  IADD3.X R5, R5, UR11, R8, P2, P1 ;  /* 0x0000000b05057c10 */ /* 0x000fca00097e2408 */
[----:B------:R2:W-:Y:S04]  /*2cc0*/  STL [R1+0x78], R5 ;  /* 0x0000780501007387 */ /* 0x0005e80000100800 */
[----:B------:R4:W-:Y:S01]  /*2cd0*/  STL.64 [R1+0x30], R28 ;  /* 0x0000301c01007387 */ /* 0x0009e20000100a00 */
[----:B-----5:R-:W-:-:S03]  /*2ce0*/  R2UR UR17, R6 ;  /* 0x00000000061172ca */ /* 0x020fc600000e0000 */
[----:B------:R-:W5:Y:S04]  /*2cf0*/  LDL R6, [R1] ;  /* 0x0000000001067983 */ /* 0x000f680000100800 */
[----:B--2---:R-:W2:Y:S01]  /*2d00*/  LDL R5, [R1+0x4] ;  /* 0x0000040001057983 */ /* 0x004ea20000100800 */
[----:B------:R-:W-:-:S05]  /*2d10*/  SEL R240, R240, 0xffffffe0, !P0 ;  /* 0xffffffe0f0f07807 */ /* 0x000fca0004000000 */
[----:B------:R-:W-:-:S05]  /*2d20*/  IMAD.IADD R240, R240, 0x1, R252 ;  /* 0x00000001f0f07824 */ /* 0x000fca00078e02fc */
[----:B------:R-:W1:Y:S04]  /*2d30*/  LDSM.16.M88.4 R172, [R240+0x12000] ;  /* 0x01200000f0ac783b */ /* 0x000e680000000200 */
[----:B------:R-:W1:Y:S04]  /*2d40*/  LDSM.16.M88.4 R176, [R240+0x12800] ;  /* 0x01280000f0b0783b */ /* 0x000e680000000200 */
[----:B------:R-:W1:Y:S04]  /*2d50*/  LDSM.16.M88.4 R204, [R240+0x14000] ;  /* 0x01400000f0cc783b */ /* 0x000e680000000200 */
[----:B------:R-:W1:Y:S04]  /*2d60*/  LDSM.16.M88.4 R208, [R240+0x14800] ;  /* 0x01480000f0d0783b */ /* 0x000e680000000200 */
[----:B------:R-:W1:Y:S04]  /*2d70*/  LDSM.16.M88.4 R236, [R240+0x16000] ;  /* 0x01600000f0ec783b */ /* 0x000e680000000200 */
[----:B------:R-:W1:Y:S04]  /*2d80*/  LDSM.16.M88.4 R240, [R240+0x16800] ;  /* 0x01680000f0f0783b */ /* 0x000e680000000200 */
[----:B---3--:R-:W-:Y:S01]  /*2d90*/  STL [R1+0x58], R9 ;  /* 0x0000580901007387 */ /* 0x008fe20000100800 */
[----:B------:R-:W-:Y:S01]  /*2da0*/  R2UR UR16, R7 ;  /* 0x00000000071072ca */ /* 0x000fe200000e0000 */
[----:B------:R-:W-:Y:S01]  /*2db0*/  UIADD3 UR12, UR12, 0x40, URZ ;  /* 0x000000400c0c7890 */ /* 0x000fe2000fffe03f */
[----:B------:R-:W-:-:S02]  /*2dc0*/  CS2R R38, SRZ ;  /* 0x0000000000267805 */ /* 0x000fc4000001ff00 */
[----:B------:R-:W-:Y:S02]  /*2dd0*/  CS2R R36, SRZ ;  /* 0x0000000000247805 */ /* 0x000fe4000001ff00 */
[----:B------:R-:W-:Y:S02]  /*2de0*/  CS2R R30, SRZ ;  /* 0x00000000001e7805 */ /* 0x000fe4000001ff00 */
[----:B----4-:R-:W-:Y:S02]  /*2df0*/  CS2R R28, SRZ ;  /* 0x00000000001c7805 */ /* 0x010fe4000001ff00 */
[----:B------:R-:W-:Y:S02]  /*2e00*/  CS2R R34, SRZ ;  /* 0x0000000000227805 */ /* 0x000fe4000001ff00 */
[----:B------:R-:W-:Y:S02]  /*2e10*/  CS2R R32, SRZ ;  /* 0x0000000000207805 */ /* 0x000fe4000001ff00 */
[----:B------:R-:W-:-:S02]  /*2e20*/  CS2R R26, SRZ ;  /* 0x00000000001a7805 */ /* 0x000fc4000001ff00 */
[----:B------:R-:W-:Y:S02]  /*2e30*/  CS2R R24, SRZ ;  /* 0x0000000000187805 */ /* 0x000fe4000001ff00 */
[----:B------:R-:W-:Y:S02]  /*2e40*/  CS2R R22, SRZ ;  /* 0x0000000000167805 */ /* 0x000fe4000001ff00 */
[----:B------:R-:W-:Y:S01]  /*2e50*/  CS2R R20, SRZ ;  /* 0x0000000000147805 */ /* 0x000fe2000001ff00 */
[----:B------:R-:W-:Y:S01]  /*2e60*/  UISETP.GE.AND UP0, UPT, UR12, UR6, UPT ;  /* 0x000000060c00728c */ /* 0x000fe2000bf06270 */
[----:B------:R-:W-:Y:S01]  /*2e70*/  UMOV UR11, UR14 ;  /* 0x0000000e000b7c82 */ /* 0x000fe20008000000 */
[----:B------:R-:W-:Y:S01]  /*2e80*/  UMOV UR10, UR15 ;  /* 0x0000000f000a7c82 */ /* 0x000fe20008000000 */
        /* <DEDUP_REMOVED lines=12> */
[----:B------:R-:W-:Y:S01]  /*2f50*/  ULDC UR12, c[0x0][0x2ec] ;  /* 0x0000bb00000c7ab9 */ /* 0x000fe20000000800 */
[----:B-----5:R-:W3:Y:S04]  /*2f60*/  LDSM.16.M88.4 R148, [R6+0x12000] ;  /* 0x012000000694783b */ /* 0x020ee80000000200 */
        /* <DEDUP_REMOVED lines=13> */
.L_x_711:
[----:B------:R-:W2:Y:S01]  /*3040*/  LDL R98, [R1] ;  /* 0x0000000001627983 */ /* 0x000ea20000100800 */
[----:B------:R-:W-:Y:S01]  /*3050*/  PLOP3.LUT P0, PT, PT, PT, UP0, 0x80, 0x0 ;  /* 0x000000000000781c */ /* 0x000fe20003f0f008 */
[----:B------:R-:W-:Y:S01]  /*3060*/  UISETP.GE.AND UP2, UPT, UR7, 0x1, UPT ;  /* 0x000000010700788c */ /* 0x000fe2000bf46270 */
[----:B------:R-:W-:Y:S02]  /*3070*/  PLOP3.LUT P3, PT, PT, PT, UP0, 0x80, 0x0 ;  /* 0x000000000000781c */ /* 0x000fe40003f6f008 */
[----:B------:R-:W3:Y:S01]  /*3080*/  LDL R249, [R1+0x8] ;  /* 0x0000080001f97983 */ /* 0x000ee20000100800 */
[----:B------:R-:W-:Y:S02]  /*3090*/  PLOP3.LUT P1, PT, PT, PT, UP0, 0x80, 0x0 ;  /* 0x000000000000781c */ /* 0x000fe40003f2f008 */
[----:B------:R-:W-:Y:S02]  /*30a0*/  PLOP3.LUT P2, PT, PT, PT, UP0, 0x80, 0x0 ;  /* 0x000000000000781c */ /* 0x000fe40003f4f008 */
[----:B------:R-:W4:Y:S01]  /*30b0*/  LDL R97, [R1+0x4] ;  /* 0x0000040001617983 */ /* 0x000f220000100800 */
[----:B------:R-:W-:Y:S02]  /*30c0*/  PLOP3.LUT P5, PT, PT, PT, UP0, 0x80, 0x0 ;  /* 0x000000000000781c */ /* 0x000fe40003faf008 */
[----:B------:R-:W-:Y:S02]  /*30d0*/  PLOP3.LUT P4, PT, PT, PT, UP0, 0x80, 0x0 ;  /* 0x000000000000781c */ /* 0x000fe40003f8f008 */
[----:B------:R-:W4:Y:S01]  /*30e0*/  LDL R248, [R1+0xc] ;  /* 0x00000c0001f87983 */ /* 0x000f220000100800 */
[----:B------:R-:W-:Y:S04]  /*30f0*/  PLOP3.LUT P6, PT, PT, PT, UP0, 0x80, 0x0 ;  /* 0x000000000000781c */ /* 0x000fe80003fcf008 */
[----:B-1----:R-:W4:Y:S05]  /*3100*/  LDL R247, [R1+0x18] ;  /* 0x0000180001f77983 */ /* 0x002f2a0000100800 */
        /* <DEDUP_REMOVED lines=403> */
[-C--:B------:R-:W-:Y:S02]  /*4a40*/  FSEL R9, R9, R81.reuse, P1 ;  /* 0x0000005109097208 */ /* 0x080fe40000800000 */
[----:B------:R-:W-:Y:S01]  /*4a50*/  FSETP.GE.FTZ.AND P1, PT, R85, RZ, PT ;  /* 0x000000ff5500720b */ /* 0x000fe20003f36000 */
[----:B------:R1:W-:Y:S01]  /*4a60*/  STS [R245+0x12000], R4 ;  /* 0x01200004f5007388 */ /* 0x0003e20000000800 */
[----:B------:R-:W-:Y:S01]  /*4a70*/  FSEL R13, R13, R81, P2 ;  /* 0x000000510d0d7208 */ /* 0x000fe20001000000 */
[----:B------:R-:W-:Y:S01]  /*4a80*/  FMUL.FTZ R9, R91, R9 ;  /* 0x000000095b097220 */ /* 0x000fe20000410000 */
[-C--:B------:R-:W-:Y:S02]  /*4a90*/  FSEL R12, R12, R81.reuse, P3 ;  /* 0x000000510c0c7208 */ /* 0x080fe40001800000 */
        /* <DEDUP_REMOVED lines=17> */
[----:B-1----:R-:W-:Y:S01]  /*4bb0*/  FADD.FTZ R4, -R80, R7 ;  /* 0x0000000750047221 */ /* 0x002fe20000010100 */
        /* <DEDUP_REMOVED lines=14> */
[----:B------:R-:W-:Y:S01]  /*4ca0*/  FMUL.FTZ R10, R89, R10 ;  /* 0x0000000a590a7220 */ /* 0x000fe20000410000 */
[----:B------:R-:W-:Y:S01]  /*4cb0*/  PLOP3.LUT P3, PT, PT, PT, UP2, 0x80, 0x0 ;  /* 0x000000000000781c */ /* 0x000fe20003f6f028 */
[----:B------:R-:W-:Y:S01]  /*4cc0*/  FMUL.FTZ R90, R90, R4 ;  /* 0x000000045a5a7220 */ /* 0x000fe20000410000 */
[----:B------:R-:W-:Y:S02]  /*4cd0*/  F2FP.F16.F32.PACK_AB R4, R94, R95 ;  /* 0x0000005f5e04723e */ /* 0x000fe400000000ff */
[----:B------:R-:W-:Y:S01]  /*4ce0*/  FSEL R5, R5, R80, P1 ;  /* 0x0000005005057208 */ /* 0x000fe20000800000 */
[----:B------:R-:W-:Y:S01]  /*4cf0*/  @P0 FADD.FTZ R80, -R80, R19 ;  /* 0x0000001350500221 */ /* 0x000fe20000010100 */
[----:B------:R-:W-:Y:S01]  /*4d00*/  F2FP.F16.F32.PACK_AB R6, R90, R92 ;  /* 0x0000005c5a06723e */ /* 0x000fe200000000ff */
[----:B------:R1:W-:Y:S02]  /*4d10*/  STS [R245+0x12400], R4 ;  /* 0x01240004f5007388 */ /* 0x0003e40000000800 */
        /* <DEDUP_REMOVED lines=20> */
[-C--:B-1---5:R-:W-:Y:S04]  /*4e60*/  HMMA.16816.F32 R20, R4, R8.reuse, R20 ;  /* 0x000000080414723c */ /* 0x0a2fe80000001814 */
        /* <DEDUP_REMOVED lines=84> */
.L_x_709:
        /* <DEDUP_REMOVED lines=27> */
[----:B------:R-:W-:Y:S01]  /*5560*/  LDSM.16.MT88.4 R36, [R0+0xe800] ;  /* 0x00e800000024783b */ /* 0x000fe20000004200 */
[----:B----4-:R-:W1:Y:S03]  /*5570*/  LDC R22, c[0x0][0x270] ;  /* 0x00009c00ff167b82 */ /* 0x010e660000000800 */
[----:B------:R-:W4:Y:S01]  /*5580*/  LDL R20, [R1+0x20] ;  /* 0x0000200001147983 */ /* 0x000f220000100800 */
[----:B-1----:R-:W-:Y:S04]  /*5590*/  IMAD R23, R22, UR32, RZ ;  /* 0x0000002016177c24 */ /* 0x002fe8000f8e02ff */
[----:B------:R-:W-:Y:S01]  /*55a0*/  IMAD R22, R23, 0x28, RZ ;  /* 0x0000002817167824 */ /* 0x000fe200078e02ff */
        /* <DEDUP_REMOVED lines=70> */
[----:B---3--:R-:W2:Y:S01]  /*5a10*/  @P3 LDG.E R33, desc[UR4][R28.64+0x20] ;  /* 0x000020041c213981 */ /* 0x008ea2000c1e1900 */
[C---:B------:R-:W-:Y:S01]  /*5a20*/  IMAD.SHL.U32 R249, R23.reuse, 0x10, RZ ;  /* 0x0000001017f97824 */ /* 0x040fe200078e00ff */
[-C--:B------:R-:W-:Y:S02]  /*5a30*/  HMMA.16816.F32 R84, R244, R24.reuse, R84 ;  /* 0x00000018f454723c */ /* 0x080fe40000001854 */
[----:B------:R1:W3:Y:S03]  /*5a40*/  @P3 LDG.E R32, desc[UR4][R28.64] ;  /* 0x000000041c203981 */ /* 0x0002e6000c1e1900 */
[C---:B------:R-:W-:Y:S01]  /*5a50*/  IMAD.U32 R248, R23.reuse, -0x40, RZ ;  /* 0xffffffc017f87824 */ /* 0x040fe200078e00ff */
[C---:B------:R-:W-:Y:S01]  /*5a60*/  HMMA.16816.F32 R88, R36.reuse, R24, R88 ;  /* 0x000000182458723c */ /* 0x040fe20000001858 */
[----:B------:R-:W1:Y:S05]  /*5a70*/  LDC R24, c[0x0][0x270] ;  /* 0x00009c00ff187b82 */ /* 0x000e6a0000000800 */
[-C--:B------:R-:W-:Y:S05]  /*5a80*/  HMMA.16816.F32 R92, R36, R26.reuse, R92 ;  /* 0x0000001a245c723c */ /* 0x080fea000000185c */
[----:B------:R-:W-:Y:S01]  /*5a90*/  IMAD.MOV.U32 R25, RZ, RZ, R30 ;  /* 0x000000ffff197224 */ /* 0x000fe200078e001e */
[----:B------:R-:W-:Y:S05]  /*5aa0*/  HMMA.16816.F32 R96, R244, R26, R96 ;  /* 0x0000001af460723c */ /* 0x000fea0000001860 */
[C---:B------:R-:W-:Y:S02]  /*5ab0*/  IMAD R30, R23.reuse, 0x18, RZ ;  /* 0x00000018171e7824 */ /* 0x040fe400078e02ff */
[C---:B-1----:R-:W-:Y:S04]  /*5ac0*/  IMAD.SHL.U32 R28, R23.reuse, 0x20, RZ ;  /* 0x00000020171c7824 */ /* 0x042fe800078e00ff */
[----:B------:R-:W-:Y:S02]  /*5ad0*/  IMAD R29, R24, UR32, RZ ;  /* 0x00000020181d7c24 */ /* 0x000fe4000f8e02ff */
[----:B------:R-:W-:Y:S02]  /*5ae0*/  IMAD R24, R23, 0x38, RZ ;  /* 0x0000003817187824 */ /* 0x000fe400078e02ff */
[----:B------:R-:W-:Y:S01]  /*5af0*/  IMAD.SHL.U32 R29, R29, 0x20, RZ ;  /* 0x000000201d1d7824 */ /* 0x000fe200078e00ff */
[C---:B----4-:R-:W-:Y:S04]  /*5b00*/  LEA R251, P0, R248.reuse, R20, 0x2 ;  /* 0x00000014f8fb7211 */ /* 0x050fe800078010ff */
[----:B------:R-:W-:Y:S01]  /*5b10*/  LEA.HI.X.SX32 R250, R248, R21, 0x2, P0 ;  /* 0x00000015f8fa7211 */ /* 0x000fe200000f16ff */
[----:B------:R-:W-:Y:S02]  /*5b20*/  IMAD.MOV.U32 R20, RZ, RZ, R251 ;  /* 0x000000ffff147224 */ /* 0x000fe400078e00fb */
[----:B------:R-:W-:Y:S02]  /*5b30*/  IMAD.SHL.U32 R248, R23, 0x8, RZ ;  /* 0x0000000817f87824 */ /* 0x000fe400078e00ff */
[----:B------:R-:W-:Y:S01]  /*5b40*/  IMAD.MOV.U32 R21, RZ, RZ, R250 ;  /* 0x000000ffff157224 */ /* 0x000fe200078e00fa */
[-C--:B------:R-:W-:Y:S02]  /*5b50*/  LEA R22, P2, R22, R20.reuse, 0x2 ;  /* 0x0000001416167211 */ /* 0x080fe400078410ff */
[CC--:B------:R-:W-:Y:S02]  /*5b60*/  LEA R250, P1, R248.reuse, R20.reuse, 0x2 ;  /* 0x00000014f8fa7211 */ /* 0x0c0fe400078210ff */
[----:B------:R-:W-:Y:S02]  /*5b70*/  STL.64 [R1+0x30], R20 ;  /* 0x0000301401007387 */ /* 0x000fe40000100a00 */
[-C--:B------:R-:W-:Y:S02]  /*5b80*/  LEA.HI.X.SX32 R251, R248, R21.reuse, 0x2, P1 ;  /* 0x00000015f8fb7211 */ /* 0x080fe400008f16ff */
[----:B------:R1:W-:Y:S04]  /*5b90*/  REDG.E.ADD.F32.FTZ.RN.STRONG.GPU desc[UR4][R20.64], R4 ;  /* 0x00000004140079a6 */ /* 0x0003e8000c10f384 */
[----:B------:R4:W-:Y:S01]  /*5ba0*/  REDG.E.ADD.F32.FTZ.RN.STRONG.GPU desc[UR4][R250.64], R5 ;  /* 0x00000005fa0079a6 */ /* 0x0009e2000c10f384 */
[CC--:B-1----:R-:W-:Y:S04]  /*5bb0*/  LEA R4, P1, R30.reuse, R20.reuse, 0x2 ;  /* 0x000000141e047211 */ /* 0x0c2fe800078210ff */
[-C--:B----4-:R-:W-:Y:S01]  /*5bc0*/  LEA.HI.X.SX32 R5, R30, R21.reuse, 0x2, P1 ;  /* 0x000000151e057211 */ /* 0x090fe200008f16ff */
[----:B--2---:R-:W-:Y:S04]  /*5bd0*/  @P3 STL [R1+0x5c], R33 ;  /* 0x00005c2101003387 */ /* 0x004fe80000100800 */
        /* <DEDUP_REMOVED lines=257> */
.L_x_710:
[----:B------:R-:W-:Y:S01]  /*6bf0*/  ISETP.LT.AND P0, PT, RZ, UR7, PT ;  /* 0x00000007ff007c0c */ /* 0x000fe2000bf01270 */
[----:B------:R-:W-:Y:S11]  /*6c00*/  UIADD3 UR7, UR7, -0x1, URZ ;  /* 0xffffffff07077890 */ /* 0x000ff6000fffe03f */
[----:B------:R-:W-:Y:S01]  /*6c10*/  @!UPT UIADD3 URZ, URZ, URZ, URZ ;  /* 0x0000003f3f3ff290 */ /* 0x000fe2000fffe03f */
[----:B------:R-:W-:Y:S05]  /*6c20*/  @P0 BRA `(.L_x_711) ;  /* 0xffffffc400040947 */ /* 0x000fea000383ffff */
[----:B------:R-:W2:Y:S01]  /*6c30*/  LDL R85, [R1+0x70] ;  /* 0x0000700001557983 */ /* 0x000ea20000100800 */
[----:B------:R-:W-:Y:S01]  /*6c40*/  ULDC UR8, c[0x0][0x38c] ;  /* 0x0000e30000087ab9 */ /* 0x000fe20000000800 */
[----:B------:R-:W-:Y:S02]  /*6c50*/  ULDC UR7, c[0x0][0x390] ;  /* 0x0000e40000077ab9 */ /* 0x000fe40000000800 */
[----:B------:R-:W3:Y:S01]  /*6c60*/  LDL R84, [R1+0x74] ;  /* 0x0000740001547983 */ /* 0x000ee20000100800 */
[----:B------:R-:W-:Y:S01]  /*6c70*/  FMUL.FTZ R15, R49, UR8 ;  /* 0x00000008310f7c20 */ /* 0x000fe20008410000 */
[----:B------:R-:W-:Y:S01]  /*6c80*/  FMUL.FTZ R69, R48, UR8 ;  /* 0x0000000830457c20 */ /* 0x000fe20008410000 */
[----:B------:R-:W-:Y:S01]  /*6c90*/  FMUL.FTZ R100, R100, UR7 ;  /* 0x0000000764647c20 */ /* 0x000fe20008410000 */
[----:B------:R-:W-:Y:S01]  /*6ca0*/  FMUL.FTZ R49, R101, UR7 ;  /* 0x0000000765317c20 */ /* 0x000fe20008410000 */
[----:B------:R-:W-:Y:S01]  /*6cb0*/  FMUL.FTZ R14, R51, UR8 ;  /* 0x00000008330e7c20 */ /* 0x000fe20008410000 */
[----:B-----5:R-:W-:Y:S01]  /*6cc0*/  FMUL.FTZ R13, R45, UR8 ;  /* 0x000000082d0d7c20 */ /* 0x020fe20008410000 */
        /* <DEDUP_REMOVED lines=116> */
[----:B-1----:R-:W-:Y:S01]  /*7410*/  FMUL.FTZ R9, R57, UR8 ;  /* 0x0000000839097c20 */ /* 0x002fe20008410000 */
        /* <DEDUP_REMOVED lines=68> */
[----:B------:R-:W-:Y:S04]  /*7860*/  STS [R85+0x9400], R16 ;  /* 0x0094001055007388 */ /* 0x000fe80000000800 */
[----:B------:R-:W-:Y:S01]  /*7870*/  STS [R84+0x9000], R13 ;  /* 0x0090000d54007388 */ /* 0x000fe20000000800 */
[----:B-1----:R-:W1:Y:S03]  /*7880*/  S2R R19, SR_TID.X ;  /* 0x0000000000137919 */ /* 0x002e660000002100 */
        /* <DEDUP_REMOVED lines=8> */
[----:B------:R2:W-:Y:S01]  /*7910*/  STS [R84+0xb400], R4 ;  /* 0x00b4000454007388 */ /* 0x0005e20000000800 */
[----:B-1----:R-:W-:Y:S01]  /*7920*/  SHF.R.S32.HI R6, RZ, 0x1f, R19 ;  /* 0x0000001fff067819 */ /* 0x002fe20000011413 */
[----:B------:R-:W-:Y:S06]  /*7930*/  @P0 BRA `(.L_x_712) ;  /* 0x0000000000340947 */ /* 0x000fec0003800000 */
        /* <DEDUP_REMOVED lines=13> */
.L_x_712:
        /* <DEDUP_REMOVED lines=23> */
.L_x_713:
[----:B------:R-:W-:Y:S01]  /*7b80*/  BAR.SYNC.DEFER_BLOCKING 0x0 ;  /* 0x0000000000007b1d */ /* 0x000fe20000010000 */
[----:B------:R-:W-:Y:S01]  /*7b90*/  IMAD.SHL.U32 R6, R6, 0x8, RZ ;  /* 0x0000000806067824 */ /* 0x000fe200078e00ff */
[----:B------:R-:W-:Y:S01]  /*7ba0*/  USHF.R.S32.HI UR7, URZ, 0x1f, UR17 ;  /* 0x0000001f3f077899 */ /* 0x000fe20008011411 */
[----:B--2---:R-:W-:Y:S01]  /*7bb0*/  IMAD.U32 R4, RZ, RZ, UR12 ;  /* 0x0000000cff047e24 */ /* 0x004fe2000f8e00ff */
[----:B------:R-:W-:Y:S02]  /*7bc0*/  UIMAD UR6, UR30, -0x40, UR6 ;  /* 0xffffffc01e0678a4 */ /* 0x000fe4000f8e0206 */
[----:B------:R-:W-:Y:S01]  /*7bd0*/  UIMAD UR10, UR7, UR12, URZ ;  /* 0x0000000c070a72a4 */ /* 0x000fe2000f8e023f */
[--C-:B------:R-:W-:Y:S01]  /*7be0*/  SHF.R.S32.HI R7, RZ, 0x1f, R6.reuse ;  /* 0x0000001fff077819 */ /* 0x100fe20000011406 */
[----:B------:R-:W1:Y:S01]  /*7bf0*/  S2R R53, SR_TID.X ;  /* 0x0000000000357919 */ /* 0x000e620000002100 */
[----:B------:R-:W-:Y:S01]  /*7c00*/  USHF.R.S32.HI UR15, URZ, 0x1f, UR53 ;  /* 0x0000001f3f0f7899 */ /* 0x000fe20008011435 */
[----:B------:R-:W-:Y:S01]  /*7c10*/  BSSY B0, `(.L_x_714) ;  /* 0x000002a000007945 */ /* 0x000fe20003800000 */
[----:B------:R-:W-:Y:S01]  /*7c20*/  UIMAD UR10, UR17, UR13, UR10 ;  /* 0x0000000d110a72a4 */ /* 0x000fe2000f8e020a */
[----:B------:R-:W2:Y:S01]  /*7c30*/  S2R R54, SR_TID.X ;  /* 0x0000000000367919 */ /* 0x000ea20000002100 */
[----:B------:R-:W-:-:S04]  /*7c40*/  IMAD.WIDE.U32 R4, R4, UR17, R6 ;  /* 0x0000001104047c25 */ /* 0x000fc8000f8e0006 */
[----:B------:R-:W-:Y:S01]  /*7c50*/  IMAD.U32 R8, RZ, RZ, UR10 ;  /* 0x0000000aff087e24 */ /* 0x000fe2000f8e00ff */
[----:B------:R-:W-:Y:S01]  /*7c60*/  IADD3 R4, P0, R4, UR18, RZ ;  /* 0x0000001204047c10 */ /* 0x000fe2000ff1e0ff */
[----:B------:R-:W-:Y:S02]  /*7c70*/  ULDC.64 UR10, c[0x0][0x468] ;  /* 0x00011a00000a7ab9 */ /* 0x000fe40000000a00 */
[----:B------:R-:W-:Y:S01]  /*7c80*/  UIMAD UR15, UR15, UR10, URZ ;  /* 0x0000000a0f0f72a4 */ /* 0x000fe2000f8e023f */
        /* <DEDUP_REMOVED lines=34> */
.L_x_715:
[----:B------:R-:W-:Y:S05]  /*7eb0*/  BSYNC B0 ;  /* 0x0000000000007941 */ /* 0x000fea0003800000 */
.L_x_714:
        /* <DEDUP_REMOVED lines=15> */
.L_x_717:
[----:B------:R-:W-:Y:S05]  /*7fb0*/  BSYNC B0 ;  /* 0x0000000000007941 */ /* 0x000fea0003800000 */
.L_x_716:
[----:B--2---:R2:W1:Y:S01]  /*7fc0*/  LDS.128 R20, [R247+0x12000] ;  /* 0x01200000f7147984 */ /* 0x0044620000000c00 */
[----:B------:R-:W-:Y:S01]  /*7fd0*/  UIMAD UR6, UR7, UR8, URZ ;  /* 0x00000008070672a4 */ /* 0x000fe2000f8e023f */
[----:B----4-:R-:W-:Y:S01]  /*7fe0*/  IMAD.U32 R4, RZ, RZ, UR8 ;  /* 0x00000008ff047e24 */ /* 0x010fe2000f8e00ff */
[----:B------:R-:W-:Y:S01]  /*7ff0*/  USHF.R.S32.HI UR10, URZ, 0x1f, UR53 ;  /* 0x0000001f3f0a7899 */ /* 0x000fe20008011435 */
[----:B------:R2:W4:Y:S01]  /*8000*/  LDS.128 R16, [R247+0x14000] ;  /* 0x01400000f7107984 */ /* 0x0005220000000c00 */
        /* <DEDUP_REMOVED lines=26> */
.L_x_719:
[----:B------:R-:W-:Y:S05]  /*81b0*/  BSYNC B0 ;  /* 0x0000000000007941 */ /* 0x000fea0003800000 */
.L_x_718:
        /* <DEDUP_REMOVED lines=15> */
.L_x_708:
        /* <DEDUP_REMOVED lines=23> */
.L_x_721:
        /* <DEDUP_REMOVED lines=21> */
.L_x_722:
[----:B------:R-:W1:Y:S01]  /*8570*/  S2R R15, SR_TID.X ;  /* 0x00000000000f7919 */ /* 0x000e620000002100 */
[----:B------:R-:W-:Y:S01]  /*8580*/  UIMAD UR7, UR17, UR12, URZ ;  /* 0x0000000c110772a4 */ /* 0x000fe2000f8e023f */
[----:B------:R-:W-:Y:S01]  /*8590*/  IMAD.U32 R6, RZ, RZ, UR12 ;  /* 0x0000000cff067e24 */ /* 0x000fe2000f8e00ff */
[----:B------:R-:W-:Y:S01]  /*85a0*/  UIMAD UR6, UR30, -0x40, UR6 ;  /* 0xffffffc01e0678a4 */ /* 0x000fe2000f8e0206 */
[----:B------:R-:W2:Y:S01]  /*85b0*/  S2R R16, SR_TID.X ;  /* 0x0000000000107919 */ /* 0x000ea20000002100 */
[----:B------:R-:W-:Y:S01]  /*85c0*/  UIMAD UR7, UR16, UR13, UR7 ;  /* 0x0000000d100772a4 */ /* 0x000fe2000f8e0207 */
[----:B------:R-:W-:Y:S01]  /*85d0*/  IMAD.WIDE.U32 R6, R6, UR16, R4 ;  /* 0x0000001006067c25 */ /* 0x000fe2000f8e0004 */
[----:B------:R-:W-:Y:S01]  /*85e0*/  ULDC.64 UR10, c[0x0][0x468] ;  /* 0x00011a00000a7ab9 */ /* 0x000fe20000000a00 */
[----:B------:R-:W-:Y:S03]  /*85f0*/  BSSY B0, `(.L_x_723) ;  /* 0x000001d000007945 */ /* 0x000fe60003800000 */
[----:B------:R-:W-:Y:S01]  /*8600*/  IMAD.U32 R9, RZ, RZ, UR7 ;  /* 0x00000007ff097e24 */ /* 0x000fe2000f8e00ff */
[----:B------:R-:W-:Y:S01]  /*8610*/  IADD3 R8, P0, R6, UR18, RZ ;  /* 0x0000001206087c10 */ /* 0x000fe2000ff1e0ff */
[----:B------:R-:W-:Y:S01]  /*8620*/  UIMAD UR7, UR61, UR10, URZ ;  /* 0x0000000a3d0772a4 */ /* 0x000fe2000f8e023f */
[----:B------:R-:W-:-:S02]  /*8630*/  IMAD.U32 R6, RZ, RZ, UR10 ;  /* 0x0000000aff067e24 */ /* 0x000fc4000f8e00ff */
[----:B------:R-:W-:Y:S01]  /*8640*/  IADD3.X R9, R7, UR19, R9, P0, !PT ;  /* 0x0000001307097c10 */ /* 0x000fe200087fe409 */
        /* <DEDUP_REMOVED lines=23> */
.L_x_724:
[----:B------:R-:W-:Y:S05]  /*87c0*/  BSYNC B0 ;  /* 0x0000000000007941 */ /* 0x000fea0003800000 */
.L_x_723:
        /* <DEDUP_REMOVED lines=15> */
.L_x_726:
[----:B------:R-:W-:Y:S05]  /*88c0*/  BSYNC B0 ;  /* 0x0000000000007941 */ /* 0x000fea0003800000 */
.L_x_725:
[----:B-12---:R-:W-:Y:S01]  /*88d0*/  IMAD.U32 R6, RZ, RZ, UR8 ;  /* 0x00000008ff067e24 */ /* 0x006fe2000f8e00ff */
[----:B------:R-:W-:Y:S01]  /*88e0*/  UIMAD UR6, UR17, UR8, URZ ;  /* 0x00000008110672a4 */ /* 0x000fe2000f8e023f */
[----:B------:R-:W-:Y:S02]  /*88f0*/  BSSY B0, `(.L_x_727) ;  /* 0x0000019000007945 */ /* 0x000fe40003800000 */
[----:B------:R-:W-:Y:S01]  /*8900*/  IMAD.WIDE.U32 R4, R6, UR16, R4 ;  /* 0x0000001006047c25 */ /* 0x000fe2000f8e0004 */
[----:B------:R-:W-:Y:S02]  /*8910*/  UIMAD UR6, UR16, UR9, UR6 ;  /* 0x00000009100672a4 */ /* 0x000fe4000f8e0206 */
[----:B------:R-:W-:-:S04]  /*8920*/  IADD3 R6, P0, R4, UR14, RZ ;  /* 0x0000000e04067c10 */ /* 0x000fc8000ff1e0ff */
[----:B------:R-:W-:Y:S01]  /*8930*/  IMAD.U32 R4, RZ, RZ, UR6 ;  /* 0x00000006ff047e24 */ /* 0x000fe2000f8e00ff */
[----:B------:R-:W-:Y:S02]  /*8940*/  ULDC.64 UR6, c[0x0][0x470] ;  /* 0x00011c0000067ab9 */ /* 0x000fe40000000a00 */
[----:B------:R-:W-:Y:S02]  /*8950*/  UIMAD UR10, UR61, UR6, URZ ;  /* 0x000000063d0a72a4 */ /* 0x000fe4000f8e023f */
        /* <DEDUP_REMOVED lines=18> */
.L_x_728:
[----:B------:R-:W-:Y:S05]  /*8a80*/  BSYNC B0 ;  /* 0x0000000000007941 */ /* 0x000fea0003800000 */
.L_x_727:
        /* <DEDUP_REMOVED lines=14> */
.L_x_720:
[----:B------:R-:W-:Y:S05]  /*8b70*/  BSYNC B1 ;  /* 0x0000000000017941 */ /* 0x000fea0003800000 */
.L_x_703:
[----:B------:R-:W-:Y:S02]  /*8b80*/  ULDC UR6, c[0x0][0xc] ;  /* 0x0000030000067ab9 */ /* 0x000fe40000000800 */
[----:B------:R-:W-:-:S04]  /*8b90*/  UIADD3 UR30, UR6, UR30, URZ ;  /* 0x0000001e061e7290 */ /* 0x000fc8000fffe03f */
[----:B------:R-:W-:-:S06]  /*8ba0*/  UISETP.GE.AND UP0, UPT, UR30, UR60, UPT ;  /* 0x0000003c1e00728c */ /* 0x000fcc000bf06270 */
[----:B------:R-:W-:-:S13]  /*8bb0*/  PLOP3.LUT P0, PT, PT, PT, UP0, 0x80, 0x0 ;  /* 0x000000000000781c */ /* 0x000fda0003f0f008 */
[----:B------:R-:W-:Y:S05]  /*8bc0*/  @P0 BRA `(.L_x_729) ;  /* 0x0000000000040947 */ /* 0x000fea0003800000 */
[----:B------:R-:W-:Y:S05]  /*8bd0*/  BRA `(.L_x_730) ;  /* 0xffffff7c00e07947 */ /* 0x000fea000383ffff */
.L_x_729:
[----:B------:R-:W-:Y:S05]  /*8be0*/  EXIT ;  /* 0x000000000000794d */ /* 0x000fea0003800000 */
.L_x_731:
        /* <DEDUP_REMOVED lines=9> */
.L_x_1599:


//--------------------- .text._ZN5flash44flash_bwd_dq_dk_dv_loop_seqk_parallel_kernelI23Flash_bwd_kernel_traitsILi192ELi64ELi64ELi8ELi4ELi2ELi2ELb1ELb1EN7cutlass6half_tE19Flash_kernel_traitsILi192ELi64ELi64ELi8ES3_EELb0ELb0ELb0ELb0ELb0ELb1ELb1EEEvNS_16Flash_bwd_paramsE --------------------------
	.section	.text._ZN5flash44flash_bwd_dq_dk_dv_loop_seqk_parallel_kernelI23Flash_bwd_kernel_traitsILi192ELi64ELi64ELi8ELi4ELi2ELi2ELb1ELb1EN7cutlass6half_tE19Flash_kernel_traitsILi192ELi64ELi64ELi8ES3_EELb0ELb0ELb0ELb0ELb0ELb1ELb1EEEvNS_16Flash_bwd_paramsE,"ax",@progbits
	.align	128
        .global         _ZN5flash44flash_bwd_dq_dk_dv_loop_seqk_parallel_kernelI23Flash_bwd_kernel_traitsILi192ELi64ELi64ELi8ELi4ELi2ELi2ELb1ELb1EN7cutlass6half_tE19Flash_kernel_traitsILi192ELi64ELi64ELi8ES3_EELb0ELb0ELb0ELb0ELb0ELb1ELb1EEEvNS_16Flash_bwd_paramsE
        .type           _ZN5flash44flash_bwd_dq_dk_dv_loop_seqk_parallel_kernelI23Flash_bwd_kernel_traitsILi192ELi64ELi64ELi8ELi4ELi2ELi2ELb1ELb1EN7cutlass6half_tE19Flash_kernel_traitsILi192ELi64ELi64ELi8ES3_EELb0ELb0ELb0ELb0ELb0ELb1ELb1EEEvNS_16Flash_bwd_paramsE,@function
        .size           _ZN5flash44flash_bwd_dq_dk_dv_loop_seqk_parallel_kernelI23Flash_bwd_kernel_traitsILi192ELi64ELi64ELi8ELi4ELi2ELi2ELb1ELb1EN7cutlass6half_tE19Flash_kernel_traitsILi192ELi64ELi64ELi8ES3_EELb0ELb0ELb0ELb0ELb0ELb1ELb1EEEvNS_16Flash_bwd_paramsE,(.L_x_1600 - _ZN5flash44flash_bwd_dq_dk_dv_loop_seqk_parallel_kernelI23Flash_bwd_kernel_traitsILi192ELi64ELi64ELi8ELi4ELi2ELi2ELb1ELb1EN7cutlass6half_tE19Flash_kernel_traitsILi192ELi64ELi64ELi8ES3_EELb0ELb0ELb0ELb0ELb0ELb1ELb1EEEvNS_16Flash_bwd_paramsE)
        .other          _ZN5flash44flash_bwd_dq_dk_dv_loop_seqk_parallel_kernelI23Flash_bwd_kernel_traitsILi192ELi64ELi64ELi8ELi4ELi2ELi2ELb1ELb1EN7cutlass6half_tE19Flash_kernel_traitsILi192ELi64ELi64ELi8ES3_EELb0ELb0ELb0ELb0ELb0ELb1ELb1EEEvNS_16Flash_bwd_paramsE,@"STO_CUDA_ENTRY STV_DEFAULT"
_ZN5flash44flash_bwd_dq_dk_dv_loop_seqk_parallel_kernelI23Flash_bwd_kernel_traitsILi192ELi64ELi64ELi8ELi4ELi2ELi2ELb1ELb1EN7cutlass6half_tE19Flash_kernel_traitsILi192ELi64ELi64ELi8ES3_EELb0ELb0ELb0ELb0ELb0ELb1ELb1EEEvNS_16Flash_bwd_paramsE:
.text._ZN5flash44flash_bwd_dq_dk_dv_loop_seqk_parallel_kernelI23Flash_bwd_kernel_traitsILi192ELi64ELi64ELi8ELi4ELi2ELi2ELb1ELb1EN7cutlass6half_tE19Flash_kernel_traitsILi192ELi64ELi64ELi8ES3_EELb0ELb0ELb0ELb0ELb0ELb1ELb1EEEvNS_16Flash_bwd_paramsE:
        /* <DEDUP_REMOVED lines=178> */
.L_x_760:
        /* <DEDUP_REMOVED lines=67> */
.L_x_732:
        /* <DEDUP_REMOVED lines=131> */
.L_x_734:
        /* <DEDUP_REMOVED lines=13> */
.L_x_735:
        /* <DEDUP_REMOVED lines=11> */
.L_x_736:
[----:B------:R-:W-:-:S04]  /*1900*/  UIMAD UR8, UR43, UR58, UR54 ;  /* 0x0000003a2b0872a4 */ /* 0x000fc8000f8e0236 */
[----:B------:R-:W-:-:S12]  /*1910*/  UIMAD UR8, UR8, UR57, URZ ;  /* 0x00000039080872a4 */ /* 0x000fd8000f8e023f */
.L_x_737:
        /* <DEDUP_REMOVED lines=100> */
[----:B------:R-:W-:-:S02]  /*1f60*/  IADD3 R8, P5, R8, UR28, RZ ;  /* 0x0000001c08087c10 */ /* 0x000fc4000ffbe0ff */
[----:B------:R-:W-:Y:S01]  /*1f70*/  ISETP.GE.AND P3, PT, R35, UR10, PT ;  /* 0x0000000a23007c0c */ /* 0x000fe2000bf66270 */
[----:B------:R-:W-:Y:S01]  /*1f80*/  IMAD.WIDE.U32 R14, R14, 0x40, RZ ;  /* 0x000000400e0e7825 */ /* 0x000fe200078e00ff */
[----:B------:R-:W-:Y:S01]  /*1f90*/  IADD3 R10, P1, R4, UR29, RZ ;  /* 0x0000001d040a7c10 */ /* 0x000fe2000ff3e0ff */
[----:B------:R-:W1:Y:S02]  /*1fa0*/  @!P2 LDC.64 R26, c[0x0][0x220] ;  /* 0x00008800ff1aab82 */ /* 0x000e640000000a00 */
[----:B------:R-:W-:Y:S02]  /*1fb0*/  IMAD.MOV.U32 R38, RZ, RZ, R12 ;  /* 0x000000ffff267224 */ /* 0x000fe400078e000c */
[----:B------:R-:W-:Y:S02]  /*1fc0*/  IMAD.MOV.U32 R39, RZ, RZ, R13 ;  /* 0x000000ffff277224 */ /* 0x000fe400078e000d */
[----:B------:R-:W-:Y:S01]  /*1fd0*/  IMAD.U32 R13, RZ, RZ, UR12 ;  /* 0x0000000cff0d7e24 */ /* 0x000fe2000f8e00ff */
[----:B------:R-:W-:Y:S01]  /*1fe0*/  ULDC.64 UR12, c[0x0][0x268] ;  /* 0x00009a00000c7ab9 */ /* 0x000fe20000000a00 */
[----:B------:R-:W-:Y:S01]  /*1ff0*/  IMAD.U32 R11, RZ, RZ, UR11 ;  /* 0x0000000bff0b7e24 */ /* 0x000fe2000f8e00ff */
[----:B------:R-:W-:Y:S01]  /*2000*/  @!P0 IADD3 R12, P4, R38, R14, RZ ;  /* 0x0000000e260c8210 */ /* 0x000fe20007f9e0ff */
        /* <DEDUP_REMOVED lines=8> */
[C---:B------:R-:W-:Y:S01]  /*2090*/  IMAD.WIDE.U32 R4, R6.reuse, UR12, R8 ;  /* 0x0000000c06047c25 */ /* 0x040fe2000f8e0008 */
[----:B------:R-:W3:Y:S01]  /*20a0*/  @!P3 LDC.64 R24, c[0x0][0x220] ;  /* 0x00008800ff18bb82 */ /* 0x000ee20000000a00 */
[----:B------:R-:W-:Y:S01]  /*20b0*/  ULDC.64 UR10, c[0x0][0x260] ;  /* 0x00009800000a7ab9 */ /* 0x000fe20000000a00 */
[----:B------:R-:W-:Y:S01]  /*20c0*/  USHF.L.U32 UR12, UR37, 0x6, URZ ;  /* 0x00000006250c7899 */ /* 0x000fe2000800063f */
[----:B------:R-:W-:Y:S01]  /*20d0*/  IMAD.IADD R5, R5, 0x1, R15 ;  /* 0x0000000105057824 */ /* 0x000fe200078e020f */
[----:B------:R4:W-:Y:S01]  /*20e0*/  STL.64 [R1+0x40], R38 ;  /* 0x0000402601007387 */ /* 0x0009e20000100a00 */
[----:B------:R-:W-:Y:S01]  /*20f0*/  @!P2 IMAD.X R15, RZ, RZ, R30, P1 ;  /* 0x000000ffff0fa224 */ /* 0x000fe200008e061e */
[----:B------:R-:W-:Y:S01]  /*2100*/  PLOP3.LUT P1, PT, PT, PT, UP4, 0x80, 0x0 ;  /* 0x000000000000781c */ /* 0x000fe20003f2f048 */
[----:B------:R-:W-:Y:S01]  /*2110*/  IMAD R14, R17, UR10, RZ ;  /* 0x0000000a110e7c24 */ /* 0x000fe2000f8e02ff */
[----:B------:R-:W-:Y:S01]  /*2120*/  @!P2 IADD3 R17, P4, R35, 0x20, RZ ;  /* 0x000000202311a810 */ /* 0x000fe20007f9e0ff */
[----:B------:R-:W-:-:S04]  /*2130*/  IMAD.WIDE.U32 R8, R6, UR10, R10 ;  /* 0x0000000a06087c25 */ /* 0x000fc8000f8e000a */
[----:B------:R-:W-:Y:S01]  /*2140*/  IMAD R22, R6, UR11, R14 ;  /* 0x0000000b06167c24 */ /* 0x000fe2000f8e020e */
[----:B------:R-:W-:Y:S01]  /*2150*/  UIMAD.WIDE.U32 UR10, UR36, 0x40, URZ ;  /* 0x00000040240a78a5 */ /* 0x000fe2000f8e003f */
[----:B------:R-:W-:Y:S02]  /*2160*/  @!P3 IMAD R6, R30, UR24, RZ ;  /* 0x000000181e06bc24 */ /* 0x000fe4000f8e02ff */
[----:B------:R-:W-:Y:S02]  /*2170*/  @!P2 IMAD.MOV.U32 R10, RZ, RZ, R4 ;  /* 0x000000ffff0aa224 */ /* 0x000fe400078e0004 */
[----:B------:R-:W-:Y:S01]  /*2180*/  @P1 BAR.SYNC.DEFER_BLOCKING 0x0 ;  /* 0x0000000000001b1d */ /* 0x000fe20000010000 */
[----:B------:R-:W-:Y:S01]  /*2190*/  @!P2 IMAD.MOV.U32 R11, RZ, RZ, R5 ;  /* 0x000000ffff0ba224 */ /* 0x000fe200078e0005 */
[C---:B------:R-:W-:Y:S01]  /*21a0*/  ISETP.GE.AND P1, PT, R35.reuse, UR8, PT ;  /* 0x0000000823007c0c */ /* 0x040fe2000bf26270 */
[----:B------:R-:W-:Y:S02]  /*21b0*/  @!P3 IMAD R14, R35, UR25, R6 ;  /* 0x00000019230ebc24 */ /* 0x000fe4000f8e0206 */
[----:B------:R-:W-:-:S02]  /*21c0*/  @!P2 IMAD R6, R15, UR24, RZ ;  /* 0x000000180f06ac24 */ /* 0x000fc4000f8e02ff */
[----:B------:R-:W-:-:S04]  /*21d0*/  @!P3 IMAD.WIDE.U32 R4, R35, UR24, R4 ;  /* 0x000000182304bc25 */ /* 0x000fc8000f8e0004 */
[----:B------:R-:W-:Y:S02]  /*21e0*/  @!P2 IMAD.X R18, RZ, RZ, R30, P4 ;  /* 0x000000ffff12a224 */ /* 0x000fe400020e061e */
[----:B------:R-:W-:Y:S01]  /*21f0*/  @!P2 IMAD R19, R7, UR25, R6 ;  /* 0x000000190713ac24 */ /* 0x000fe2000f8e0206 */
[----:B---3--:R-:W-:Y:S01]  /*2200*/  @!P3 LEA R6, P4, R4, R24, 0x1 ;  /* 0x000000180406b211 */ /* 0x008fe200078808ff */
[----:B------:R-:W-:Y:S02]  /*2210*/  @!P3 IMAD.IADD R14, R5, 0x1, R14 ;  /* 0x00000001050eb824 */ /* 0x000fe400078e020e */
[----:B------:R-:W-:-:S03]  /*2220*/  @!P2 IMAD.WIDE.U32 R10, R7, UR24, R10 ;  /* 0x00000018070aac25 */ /* 0x000fc6000f8e000a */
[----:B------:R-:W-:Y:S01]  /*2230*/  @!P3 LEA.HI.X R7, R4, R25, R14, 0x1, P4 ;  /* 0x000000190407b211 */ /* 0x000fe200020f0c0e */
[----:B------:R-:W-:Y:S01]  /*2240*/  @!P2 IMAD R5, R18, UR26, RZ ;  /* 0x0000001a1205ac24 */ /* 0x000fe2000f8e02ff */
[C---:B-1----:R-:W-:Y:S01]  /*2250*/  @!P2 LEA R4, P4, R10.reuse, R26, 0x1 ;  /* 0x0000001a0a04a211 */ /* 0x042fe200078808ff */
[----:B------:R-:W-:Y:S02]  /*2260*/  @!P2 IMAD.IADD R11, R11, 0x1, R19 ;  /* 0x000000010b0ba824 */ /* 0x000fe400078e0213 */
[----:B------:R-:W-:Y:S01]  /*2270*/  IMAD.IADD R9, R9, 0x1, R22 ;  /* 0x0000000109097824 */ /* 0x000fe200078e0216 */
[----:B------:R-:W1:Y:S01]  /*2280*/  @!P2 LDC.64 R18, c[0x0][0x218] ;  /* 0x00008600ff12ab82 */ /* 0x000e620000000a00 */
[----:B------:R-:W-:Y:S01]  /*2290*/  @!P2 IMAD R22, R17, UR27, R5 ;  /* 0x0000001b1116ac24 */ /* 0x000fe2000f8e0205 */
[----:B------:R-:W-:Y:S01]  /*22a0*/  @!P2 LEA.HI.X R5, R10, R27, R11, 0x1, P4 ;  /* 0x0000001b0a05a211 */ /* 0x000fe200020f0c0b */
[----:B------:R-:W-:Y:S01]  /*22b0*/  IMAD.MOV.U32 R36, RZ, RZ, R20 ;  /* 0x000000ffff247224 */ /* 0x000fe200078e0014 */
[----:B------:R-:W-:Y:S01]  /*22c0*/  SHF.R.S32.HI R10, RZ, 0x1f, R16 ;  /* 0x0000001fff0a7819 */ /* 0x000fe20000011410 */
[----:B------:R-:W-:-:S02]  /*22d0*/  IMAD.MOV.U32 R37, RZ, RZ, R21 ;  /* 0x000000ffff257224 */ /* 0x000fc400078e0015 */
[C---:B------:R-:W-:Y:S01]  /*22e0*/  VIADD R15, R16.reuse, 0x8 ;  /* 0x00000008100f7836 */ /* 0x040fe20000000000 */
[----:B------:R-:W3:Y:S01]  /*22f0*/  @!P3 LDC.64 R20, c[0x0][0x218] ;  /* 0x00008600ff14bb82 */ /* 0x000ee20000000a00 */
[----:B------:R-:W-:Y:S01]  /*2300*/  @!P2 IMAD.MOV.U32 R14, RZ, RZ, R8 ;  /* 0x000000ffff0ea224 */ /* 0x000fe200078e0008 */
[C---:B------:R-:W-:Y:S01]  /*2310*/  SHF.L.U64.HI R10, R16.reuse, 0x2, R10 ;  /* 0x00000002100a7819 */ /* 0x040fe2000001020a */
[----:B------:R-:W-:Y:S01]  /*2320*/  IMAD.SHL.U32 R11, R16, 0x4, RZ ;  /* 0x00000004100b7824 */ /* 0x000fe200078e00ff */
[----:B------:R-:W-:Y:S01]  /*2330*/  ISETP.GE.AND P5, PT, R15, UR8, PT ;  /* 0x000000080f007c0c */ /* 0x000fe2000bfa6270 */
[--C-:B------:R-:W-:Y:S01]  /*2340*/  @!P2 IMAD.MOV.U32 R15, RZ, RZ, R9.reuse ;  /* 0x000000ffff0fa224 */ /* 0x100fe200078e0009 */
[----:B------:R5:W-:Y:S01]  /*2350*/  STL.64 [R1+0x38], R36 ;  /* 0x0000382401007387 */ /* 0x000be20000100a00 */
[----:B------:R-:W-:-:S03]  /*2360*/  @!P3 IMAD.WIDE.U32 R8, R35, UR26, R8 ;  /* 0x0000001a2308bc25 */ /* 0x000fc6000f8e0008 */
[----:B------:R-:W-:Y:S01]  /*2370*/  STL [R1+0x64], R10 ;  /* 0x0000640a01007387 */ /* 0x000fe20000100800 */
[----:B------:R-:W-:-:S03]  /*2380*/  @!P2 IMAD.WIDE.U32 R14, R17, UR26, R14 ;  /* 0x0000001a110eac25 */ /* 0x000fc6000f8e000e */
[----:B------:R-:W-:Y:S04]  /*2390*/  STL [R1+0x60], R11 ;  /* 0x0000600b01007387 */ /* 0x000fe80000100800 */
        /* <DEDUP_REMOVED lines=28> */
[----:B----4-:R-:W-:-:S03]  /*2560*/  @!P3 IMAD R5, R30, UR26, RZ ;  /* 0x0000001a1e05bc24 */ /* 0x010fc6000f8e02ff */
[----:B------:R2:W-:Y:S01]  /*2570*/  @!P1 LDGSTS.E.BYPASS.LTC128B.128 [R34+0xa000], desc[UR6][R38.64+0x100] ;  /* 0x0a00010026229fae */ /* 0x0005e2000b901d46 */
[----:B------:R-:W-:Y:S01]  /*2580*/  @!P0 IADD3 R4, P4, R36, UR10, RZ ;  /* 0x0000000a24048c10 */ /* 0x000fe2000ff9e0ff */
[----:B------:R-:W-:Y:S01]  /*2590*/  UMOV UR10, UR19 ;  /* 0x00000013000a7c82 */ /* 0x000fe20008000000 */
[----:B------:R-:W-:Y:S01]  /*25a0*/  @!P3 IMAD R7, R35, UR27, R5 ;  /* 0x0000001b2307bc24 */ /* 0x000fe2000f8e0205 */
[----:B------:R-:W-:Y:S01]  /*25b0*/  @P0 STS.128 [R34+0x7000], RZ ;  /* 0x007000ff22000388 */ /* 0x000fe20000000c00 */
[----:B------:R-:W-:Y:S01]  /*25c0*/  @!P0 IADD3.X R5, R37, UR11, R6, P4, !PT ;  /* 0x0000000b25058c10 */ /* 0x000fe2000a7fe406 */
[----:B------:R-:W-:Y:S01]  /*25d0*/  UMOV UR11, UR18 ;  /* 0x00000012000b7c82 */ /* 0x000fe20008000000 */
[----:B------:R-:W-:Y:S01]  /*25e0*/  @!P3 IMAD.IADD R7, R9, 0x1, R7 ;  /* 0x000000010907b824 */ /* 0x000fe200078e0207 */
[----:B------:R-:W-:Y:S01]  /*25f0*/  @P0 STS.128 [R34+0x9000], RZ ;  /* 0x009000ff22000388 */ /* 0x000fe20000000c00 */
[----:B---3--:R-:W-:Y:S01]  /*2600*/  @!P3 LEA R6, P4, R8, R20, 0x1 ;  /* 0x000000140806b211 */ /* 0x008fe200078808ff */
[----:B------:R-:W-:-:S02]  /*2610*/  IMAD.MOV.U32 R9, RZ, RZ, 0x7f800000 ;  /* 0x7f800000ff097424 */ /* 0x000fc400078e00ff */
[----:B------:R-:W-:Y:S01]  /*2620*/  IMAD.MOV.U32 R240, RZ, RZ, 0x20 ;  /* 0x00000020fff07424 */ /* 0x000fe200078e00ff */
[----:B------:R-:W-:Y:S01]  /*2630*/  @P0 STS.128 [R34+0xb000], RZ ;  /* 0x00b000ff22000388 */ /* 0x000fe20000000c00 */
[----:B------:R-:W-:Y:S01]  /*2640*/  @!P3 LEA.HI.X R7, R8, R21, R7, 0x1, P4 ;  /* 0x000000150807b211 */ /* 0x000fe200020f0c07 */
[----:B------:R-:W-:Y:S01]  /*2650*/  IMAD.MOV.U32 R8, RZ, RZ, 0x7f800000 ;  /* 0x7f800000ff087424 */ /* 0x000fe200078e00ff */
[----:B------:R-:W-:Y:S01]  /*2660*/  CS2R R142, SRZ ;  /* 0x00000000008e7805 */ /* 0x000fe2000001ff00 */
[----:B------:R-:W-:Y:S01]  /*2670*/  @!PT LDS RZ, [RZ] ;  /* 0x00000000fffff984 */ /* 0x000fe20000000800 */
[----:B------:R-:W-:Y:S01]  /*2680*/  @!PT LDS RZ, [RZ] ;  /* 0x00000000fffff984 */ /* 0x000fe20000000800 */
[----:B------:R-:W-:Y:S01]  /*2690*/  @!PT LDS RZ, [RZ] ;  /* 0x00000000fffff984 */ /* 0x000fe20000000800 */
[----:B------:R-:W-:Y:S01]  /*26a0*/  @!P0 LDGSTS.E.BYPASS.LTC128B.128 [R34+0x7000], desc[UR6][R12.64] ;  /* 0x070000000c228fae */ /* 0x000fe2000b901d46 */
        /* <DEDUP_REMOVED lines=8> */
[----:B------:R-:W-:Y:S02]  /*2730*/  CS2R R132, SRZ ;  /* 0x0000000000847805 */ /* 0x000fe4000001ff00 */
[----:B------:R-:W-:Y:S02]  /*2740*/  CS2R R126, SRZ ;  /* 0x00000000007e7805 */ /* 0x000fe4000001ff00 */
[----:B------:R-:W-:Y:S01]  /*2750*/  CS2R R124, SRZ ;  /* 0x00000000007c7805 */ /* 0x000fe2000001ff00 */
[----:B------:R-:W-:Y:S01]  /*2760*/  @P1 STS.128 [R34], RZ ;  /* 0x000000ff22001388 */ /* 0x000fe20000000c00 */
[----:B------:R-:W-:-:S02]  /*2770*/  CS2R R130, SRZ ;  /* 0x0000000000827805 */ /* 0x000fc4000001ff00 */
[----:B------:R-:W-:Y:S02]  /*2780*/  CS2R R128, SRZ ;  /* 0x0000000000807805 */ /* 0x000fe4000001ff00 */
[----:B------:R-:W-:Y:S01]  /*2790*/  CS2R R122, SRZ ;  /* 0x00000000007a7805 */ /* 0x000fe2000001ff00 */
[----:B------:R-:W-:Y:S01]  /*27a0*/  @P1 STS.128 [R34+0x2000], RZ ;  /* 0x002000ff22001388 */ /* 0x000fe20000000c00 */
[----:B------:R-:W-:Y:S02]  /*27b0*/  CS2R R120, SRZ ;  /* 0x0000000000787805 */ /* 0x000fe4000001ff00 */
[----:B------:R-:W-:Y:S02]  /*27c0*/  CS2R R118, SRZ ;  /* 0x0000000000767805 */ /* 0x000fe4000001ff00 */
[----:B------:R-:W-:Y:S01]  /*27d0*/  CS2R R116, SRZ ;  /* 0x0000000000747805 */ /* 0x000fe2000001ff00 */
[----:B------:R-:W-:Y:S01]  /*27e0*/  @P1 STS.128 [R34+0x4000], RZ ;  /* 0x004000ff22001388 */ /* 0x000fe20000000c00 */
        /* <DEDUP_REMOVED lines=14> */
[----:B------:R5:W-:Y:S01]  /*28d0*/  @!P1 LDGSTS.E.BYPASS.LTC128B.128 [R34+0x4000], desc[UR6][R36.64+0x100] ;  /* 0x0400010024229fae */ /* 0x000be2000b901d46 */
[----:B------:R-:W-:Y:S02]  /*28e0*/  ISETP.GE.AND P1, PT, R16, UR8, PT ;  /* 0x0000000810007c0c */ /* 0x000fe4000bf26270 */
[----:B------:R-:W-:Y:S02]  /*28f0*/  CS2R R60, SRZ ;  /* 0x00000000003c7805 */ /* 0x000fe4000001ff00 */
[----:B------:R-:W-:Y:S01]  /*2900*/  CS2R R66, SRZ ;  /* 0x0000000000427805 */ /* 0x000fe2000001ff00 */
[----:B------:R-:W-:Y:S01]  /*2910*/  @P0 STS.128 [R34+0x1000], RZ ;  /* 0x001000ff22000388 */ /* 0x000fe20000000c00 */
        /* <DEDUP_REMOVED lines=14> */
[----:B------:R-:W-:Y:S01]  /*2a00*/  @!P0 LDGSTS.E.BYPASS.LTC128B.128 [R34+0x1000], desc[UR6][R4.64] ;  /* 0x0100000004228fae */ /* 0x000fe2000b901d46 */
[----:B------:R-:W-:Y:S02]  /*2a10*/  CS2R R42, SRZ ;  /* 0x00000000002a7805 */ /* 0x000fe4000001ff00 */
[----:B------:R-:W-:Y:S02]  /*2a20*/  CS2R R40, SRZ ;  /* 0x0000000000287805 */ /* 0x000fe4000001ff00 */
[----:B--2---:R-:W-:Y:S01]  /*2a30*/  CS2R R38, SRZ ;  /* 0x0000000000267805 */ /* 0x004fe2000001ff00 */
[----:B------:R-:W-:Y:S01]  /*2a40*/  @!P0 LDGSTS.E.BYPASS.LTC128B.128 [R34+0x3000], desc[UR6][R4.64+0x80] ;  /* 0x0300008004228fae */ /* 0x000fe2000b901d46 */
[----:B------:R-:W-:-:S02]  /*2a50*/  CS2R R26, SRZ ;  /* 0x00000000001a7805 */ /* 0x000fc4000001ff00 */
[----:B------:R-:W-:Y:S01]  /*2a60*/  CS2R R24, SRZ ;  /* 0x0000000000187805 */ /* 0x000fe2000001ff00 */
[----:B------:R-:W-:Y:S01]  /*2a70*/  UMOV UR13, UR14 ;  /* 0x0000000e000d7c82 */ /* 0x000fe20008000000 */
[----:B------:R2:W-:Y:S01]  /*2a80*/  @!P0 LDGSTS.E.BYPASS.LTC128B.128 [R34+0x5000], desc[UR6][R4.64+0x100] ;  /* 0x0500010004228fae */ /* 0x0005e2000b901d46 */
[----:B------:R-:W-:Y:S01]  /*2a90*/  USHF.L.U32 UR8, UR21, 0x6, URZ ;  /* 0x0000000615087899 */ /* 0x000fe2000800063f */
[----:B------:R-:W-:Y:S02]  /*2aa0*/  CS2R R20, SRZ ;  /* 0x0000000000147805 */ /* 0x000fe4000001ff00 */
[----:B-----5:R-:W-:Y:S01]  /*2ab0*/  CS2R R36, SRZ ;  /* 0x0000000000247805 */ /* 0x020fe2000001ff00 */
[----:B------:R-:W-:Y:S01]  /*2ac0*/  @P3 STS.128 [R34+0xc000], RZ ;  /* 0x00c000ff22003388 */ /* 0x000fe20000000c00 */
[----:B------:R-:W-:Y:S01]  /*2ad0*/  UMOV UR12, UR15 ;  /* 0x0000000f000c7c82 */ /* 0x000fe20008000000 */
[----:B------:R-:W-:Y:S01]  /*2ae0*/  ULDC UR18, c[0x0][0x2dc] ;  /* 0x0000b70000127ab9 */ /* 0x000fe20000000800 */
[----:B------:R-:W-:Y:S01]  /*2af0*/  ULDC UR14, c[0x0][0x2ec] ;  /* 0x0000bb00000e7ab9 */ /* 0x000fe20000000800 */
        /* <DEDUP_REMOVED lines=69> */
[----:B------:R-:W-:Y:S01]  /*2f50*/  UIADD3 UR8, UR8, 0x40, URZ ;  /* 0x0000004008087890 */ /* 0x000fe2000fffe03f */
[----:B------:R-:W-:-:S02]  /*2f60*/  CS2R R30, SRZ ;  /* 0x00000000001e7805 */ /* 0x000fc4000001ff00 */
[----:B---3--:R-:W-:Y:S02]  /*2f70*/  CS2R R28, SRZ ;  /* 0x00000000001c7805 */ /* 0x008fe4000001ff00 */
[----:B------:R-:W-:Y:S02]  /*2f80*/  CS2R R34, SRZ ;  /* 0x0000000000227805 */ /* 0x000fe4000001ff00 */
[----:B------:R-:W-:Y:S02]  /*2f90*/  CS2R R32, SRZ ;  /* 0x0000000000207805 */ /* 0x000fe4000001ff00 */
[----:B------:R-:W-:Y:S01]  /*2fa0*/  CS2R R22, SRZ ;  /* 0x0000000000167805 */ /* 0x000fe2000001ff00 */
[----:B------:R-:W-:-:S03]  /*2fb0*/  UISETP.GE.AND UP0, UPT, UR8, UR5, UPT ;  /* 0x000000050800728c */ /* 0x000fc6000bf06270 */
[----:B------:R-:W-:Y:S01]  /*2fc0*/  ULDC UR8, c[0x0][0x39c] ;  /* 0x0000e70000087ab9 */ /* 0x000fe20000000800 */
[----:B--2---:R4:W2:Y:S04]  /*2fd0*/  LDSM.16.M88.4 R156, [R5] ;  /* 0x00000000059c783b */ /* 0x0048a80000000200 */
[----:B------:R4:W3:Y:S04]  /*2fe0*/  LDSM.16.M88.4 R160, [R5+0x800] ;  /* 0x0008000005a0783b */ /* 0x0008e80000000200 */
[----:B------:R4:W1:Y:S04]  /*2ff0*/  LDSM.16.M88.4 R188, [R5+0x2000] ;  /* 0x0020000005bc783b */ /* 0x0008680000000200 */
[----:B------:R4:W1:Y:S04]  /*3000*/  LDSM.16.M88.4 R192, [R5+0x2800] ;  /* 0x0028000005c0783b */ /* 0x0008680000000200 */
[----:B------:R4:W1:Y:S04]  /*3010*/  LDSM.16.M88.4 R220, [R5+0x4000] ;  /* 0x0040000005dc783b */ /* 0x0008680000000200 */
[----:B------:R4:W1:Y:S02]  /*3020*/  LDSM.16.M88.4 R224, [R5+0x4800] ;  /* 0x0048000005e0783b */ /* 0x0008640000000200 */
.L_x_741:
        /* <DEDUP_REMOVED lines=10> */
[----:B-1----:R1:W-:Y:S04]  /*30d0*/  STL [R1+0xb4], R115 ;  /* 0x0000b47301007387 */ /* 0x0023e80000100800 */
[----:B------:R-:W0:Y:S04]  /*30e0*/  LDGDEPBAR ;  /* 0x00000000000079af */ /* 0x000e280000000000 */
[----:B-1----:R-:W3:Y:S04]  /*30f0*/  LDL R115, [R1+0x8] ;  /* 0x0000080001737983 */ /* 0x002ee80000100800 */
[----:B------:R1:W-:Y:S04]  /*3100*/  STL [R1+0xb0], R114 ;  /* 0x0000b07201007387 */ /* 0x0003e80000100800 */
[----:B-1----:R-:W3:Y:S04]  /*3110*/  LDL R114, [R1+0xc] ;  /* 0x00000c0001727983 */ /* 0x002ee80000100800 */
[----:B------:R1:W-:Y:S04]  /*3120*/  STL [R1+0xac], R113 ;  /* 0x0000ac7101007387 */ /* 0x0003e80000100800 */
[----:B-1----:R-:W3:Y:S04]  /*3130*/  LDL R113, [R1+0x18] ;  /* 0x0000180001717983 */ /* 0x002ee80000100800 */
[----:B------:R1:W-:Y:S04]  /*3140*/  STL [R1+0xa8], R112 ;  /* 0x0000a87001007387 */ /* 0x0003e80000100800 */
[----:B-1----:R-:W3:Y:S04]  /*3150*/  LDL R112, [R1+0x14] ;  /* 0x0000140001707983 */ /* 0x002ee80000100800 */
        /* <DEDUP_REMOVED lines=13> */
[----:B------:R-:W3:Y:S04]  /*3230*/  LDL R102, [R1+0x54] ;  /* 0x0000540001667983 */ /* 0x000ee80000100800 */
[----:B------:R-:W3:Y:S04]  /*3240*/  LDL R101, [R1+0x4c] ;  /* 0x00004c0001657983 */ /* 0x000ee80000100800 */
[----:B------:R-:W3:Y:S01]  /*3250*/  LDL R100, [R1+0x50] ;  /* 0x0000500001647983 */ /* 0x000ee20000100800 */
[----:B------:R-:W-:Y:S04]  /*3260*/  DEPBAR.LE SB0, 0x0 ;  /* 0x000080000000791a */ /* 0x000fe80000000000 */
[----:B------:R-:W-:Y:S06]  /*3270*/  BAR.SYNC.DEFER_BLOCKING 0x0 ;  /* 0x0000000000007b1d */ /* 0x000fec0000010000 */
[----:B------:R-:W-:Y:S04]  /*3280*/  LDSM.16.M88.4 R88, [R252+-0x6000] ;  /* 0xffa00000fc58783b */ /* 0x000fe80000000200 */
[----:B----4-:R-:W-:Y:S04]  /*3290*/  LDSM.16.M88.4 R8, [R246+0xc000] ;  /* 0x00c00000f608783b */ /* 0x010fe80000000200 */
[----:B------:R-:W-:Y:S04]  /*32a0*/  LDSM.16.M88.4 R68, [R246+0xc800] ;  /* 0x00c80000f644783b */ /* 0x000fe80000000200 */
[----:B--2---:R-:W-:Y:S04]  /*32b0*/  LDSM.16.M88.4 R76, [R245+-0x6000] ;  /* 0xffa00000f54c783b */ /* 0x004fe80000000200 */
[----:B------:R-:W-:Y:S04]  /*32c0*/  LDSM.16.M88.4 R80, [R245+-0x5800] ;  /* 0xffa80000f550783b */ /* 0x000fe80000000200 */
[----:B---3--:R-:W-:Y:S04]  /*32d0*/  LDSM.16.M88.4 R96, [R244] ;  /* 0x00000000f460783b */ /* 0x008fe80000000200 */
        /* <DEDUP_REMOVED lines=225> */
[----:B------:R-:W-:Y:S05]  /*40f0*/  IADD3.X R83, R10, UR12, RZ, P0, !PT ;  /* 0x0000000c0a537c10 */ /* 0x000fea00087fe4ff */
[----:B------:R-:W3:Y:S01]  /*4100*/  LDG.E R81, desc[UR6][R82.64] ;  /* 0x0000000652517981 */ /* 0x000ee2000c1e1900 */
[----:B-1----:R-:W-:Y:S03]  /*4110*/  MOV R7, R93 ;  /* 0x0000005d00077202 */ /* 0x002fe60000000f00 */
[----:B------:R-:W3:Y:S01]  /*4120*/  LDG.E R80, desc[UR6][R82.64+0x20] ;  /* 0x0000200652507981 */ /* 0x000ee2000c1e1900 */
[----:B------:R-:W-:Y:S02]  /*4130*/  @P3 FSEL R7, R93, -INF , !P2 ;  /* 0xff8000005d073808 */ /* 0x000fe40005000000 */
[----:B------:R-:W-:Y:S03]  /*4140*/  PLOP3.LUT P3, PT, PT, PT, UP3, 0x80, 0x0 ;  /* 0x000000000000781c */ /* 0x000fe60003f6f038 */
        /* <DEDUP_REMOVED lines=286> */
.L_x_739:
        /* <DEDUP_REMOVED lines=389> */
.L_x_740:
        /* <DEDUP_REMOVED lines=177> */
.L_x_742:
        /* <DEDUP_REMOVED lines=23> */
.L_x_743:
        /* <DEDUP_REMOVED lines=51> */
.L_x_745:
[----:B------:R-:W-:Y:S05]  /*7b30*/  BSYNC B0 ;  /* 0x0000000000007941 */ /* 0x000fea0003800000 */
.L_x_744:
        /* <DEDUP_REMOVED lines=15> */
.L_x_747:
[----:B------:R-:W-:Y:S05]  /*7c30*/  BSYNC B0 ;  /* 0x0000000000007941 */ /* 0x000fea0003800000 */
.L_x_746:
        /* <DEDUP_REMOVED lines=31> */
.L_x_749:
[----:B------:R-:W-:Y:S05]  /*7e30*/  BSYNC B0 ;  /* 0x0000000000007941 */ /* 0x000fea0003800000 */
.L_x_748:
        /* <DEDUP_REMOVED lines=15> */
.L_x_738:
        /* <DEDUP_REMOVED lines=23> */
.L_x_751:
        /* <DEDUP_REMOVED lines=21> */
.L_x_752:
        /* <DEDUP_REMOVED lines=37> */
.L_x_754:
[----:B------:R-:W-:Y:S05]  /*8440*/  BSYNC B0 ;  /* 0x0000000000007941 */ /* 0x000fea0003800000 */
.L_x_753:
        /* <DEDUP_REMOVED lines=15> */
.L_x_756:
[----:B------:R-:W-:Y:S05]  /*8540*/  BSYNC B0 ;  /* 0x0000000000007941 */ /* 0x000fea0003800000 */
.L_x_755:
        /* <DEDUP_REMOVED lines=27> */
.L_x_758:
[----:B------:R-:W-:Y:S05]  /*8700*/  BSYNC B0 ;  /* 0x0000000000007941 */ /* 0x000fea0003800000 */
.L_x_757:
        /* <DEDUP_REMOVED lines=14> */
.L_x_750:
[----:B------:R-:W-:Y:S05]  /*87f0*/  BSYNC B1 ;  /* 0x0000000000017941 */ /* 0x000fea0003800000 */
.L_x_733:
[----:B------:R-:W-:Y:S02]  /*8800*/  ULDC UR5, c[0x0][0xc] ;  /* 0x0000030000057ab9 */ /* 0x000fe40000000800 */
[----:B------:R-:W-:-:S04]  /*8810*/  UIADD3 UR21, UR5, UR21, URZ ;  /* 0x0000001505157290 */ /* 0x000fc8000fffe03f */
[----:B------:R-:W-:-:S06]  /*8820*/  UISETP.GE.AND UP0, UPT, UR21, UR60, UPT ;  /* 0x0000003c1500728c */ /* 0x000fcc000bf06270 */
[----:B------:R-:W-:-:S13]  /*8830*/  PLOP3.LUT P0, PT, PT, PT, UP0, 0x80, 0x0 ;  /* 0x000000000000781c */ /* 0x000fda0003f0f008 */
[----:B------:R-:W-:Y:S05]  /*8840*/  @P0 BRA `(.L_x_759) ;  /* 0x0000000000040947 */ /* 0x000fea0003800000 */
[----:B------:R-:W-:Y:S05]  /*8850*/  BRA `(.L_x_760) ;  /* 0xffffff8000b07947 */ /* 0x000fea000383ffff */
.L_x_759:
[----:B------:R-:W-:Y:S05]  /*8860*/  EXIT ;  /* 0x000000000000794d */ /* 0x000fea0003800000 */
.L_x_761:
        /* <DEDUP_REMOVED lines=9> */
.L_x_1600:


//--------------------- .text._ZN5flash44flash_bwd_dq_dk_dv_loop_seqk_parallel_kernelI23Flash_bwd_kernel_traitsILi192ELi64ELi64ELi8ELi4ELi2ELi2ELb1ELb1EN7cutlass6half_tE19Flash_kernel_traitsILi192ELi64ELi64ELi8ES3_EELb1ELb0ELb0ELb1ELb0ELb0ELb0EEEvNS_16Flash_bwd_paramsE --------------------------
	.section	.text._ZN5flash44flash_bwd_dq_dk_dv_loop_seqk_parallel_kernelI23Flash_bwd_kernel_traitsILi192ELi64ELi64ELi8ELi4ELi2ELi2ELb1ELb1EN7cutlass6half_tE19Flash_kernel_traitsILi192ELi64ELi64ELi8ES3_EELb1ELb0ELb0ELb1ELb0ELb0ELb0EEEvNS_16Flash_bwd_paramsE,"ax",@progbits
	.align	128
        .global         _ZN5flash44flash_bwd_dq_dk_dv_loop_seqk_parallel_kernelI23Flash_bwd_kernel_traitsILi192ELi64ELi64ELi8ELi4ELi2ELi2ELb1ELb1EN7cutlass6half_tE19Flash_kernel_traitsILi192ELi64ELi64ELi8ES3_EELb1ELb0ELb0ELb1ELb0ELb0ELb0EEEvNS_16Flash_bwd_paramsE
        .type           _ZN5flash44flash_bwd_dq_dk_dv_loop_seqk_parallel_kernelI23Flash_bwd_kernel_traitsILi192ELi64ELi64ELi8ELi4ELi2ELi2ELb1ELb1EN7cutlass6half_tE19Flash_kernel_traitsILi192ELi64ELi64ELi8ES3_EELb1ELb0ELb0ELb1ELb0ELb0ELb0EEEvNS_16Flash_bwd_paramsE,@function
        .size           _ZN5flash44flash_bwd_dq_dk_dv_loop_seqk_parallel_kernelI23Flash_bwd_kernel_traitsILi192ELi64ELi64ELi8ELi4ELi2ELi2ELb1ELb1EN7cutlass6half_tE19Flash_kernel_traitsILi192ELi64ELi64ELi8ES3_EELb1ELb0ELb0ELb1ELb0ELb0ELb0EEEvNS_16Flash_bwd_paramsE,(.L_x_1601 - _ZN5flash44flash_bwd_dq_dk_dv_loop_seqk_parallel_kernelI23Flash_bwd_kernel_traitsILi192ELi64ELi64ELi8ELi4ELi2ELi2ELb1ELb1EN7cutlass6half_tE19Flash_kernel_traitsILi192ELi64ELi64ELi8ES3_EELb1ELb0ELb0ELb1ELb0ELb0ELb0EEEvNS_16Flash_bwd_paramsE)
        .other          _ZN5flash44flash_bwd_dq_dk_dv_loop_seqk_parallel_kernelI23Flash_bwd_kernel_traitsILi192ELi64ELi64ELi8ELi4ELi2ELi2ELb1ELb1EN7cutlass6half_tE19Flash_kernel_traitsILi192ELi64ELi64ELi8ES3_EELb1ELb0ELb0ELb1ELb0ELb0ELb0EEEvNS_16Flash_bwd_paramsE,@"STO_CUDA_ENTRY STV_DEFAULT"
_ZN5flash44flash_bwd_dq_dk_dv_loop_seqk_parallel_kernelI23Flash_bwd_kernel_traitsILi192ELi64ELi64ELi8ELi4ELi2ELi2ELb1ELb1EN7cutlass6half_tE19Flash_kernel_traitsILi192ELi64ELi64ELi8ES3_EELb1ELb0ELb0ELb1ELb0ELb0ELb0EEEvNS_16Flash_bwd_paramsE:
.text._ZN5flash44flash_bwd_dq_dk_dv_loop_seqk_parallel_kernelI23Flash_bwd_kernel_traitsILi192ELi64ELi64ELi8ELi4ELi2ELi2ELb1ELb1EN7cutlass6half_tE19Flash_kernel_traitsILi192ELi64ELi64ELi8ES3_EELb1ELb0ELb0ELb1ELb0ELb0ELb0EEEvNS_16Flash_bwd_paramsE:
        /* <DEDUP_REMOVED lines=14> */
[----:B------:R-:W3:Y:S08]  /*00e0*/  S2UR UR44, SR_CTAID.Y ;  /* 0x00000000002c79c3 */ /* 0x000ef00000002600 */
[----:B------:R-:W4:Y:S01]  /*00f0*/  S2UR UR54, SR_CTAID.Z ;  /* 0x00000000003679c3 */ /* 0x000f220000002700 */
[----:B--2---:R-:W-:Y:S01]  /*0100*/  ULEA UR4, UR4, UR5, 0x18 ;  /* 0x0000000504047291 */ /* 0x004fe2000f8ec03f */
[----:B-1----:R-:W-:Y:S01]  /*0110*/  SHF.R.S32.HI R2, RZ, 0x1f, R8 ;  /* 0x0000001fff027819 */ /* 0x002fe20000011408 */
[----:B---3--:R-:W-:-:S03]  /*0120*/  USHF.L.U32 UR5, UR44, 0x7, URZ ;  /* 0x000000072c057899 */ /* 0x008fc6000800063f */
[CC--:B------:R-:W-:Y:S02]  /*0130*/  LEA.HI R0, R2.reuse, R8.reuse, RZ, 0x5 ;  /* 0x0000000802007211 */ /* 0x0c0fe400078f28ff */
[CC--:B------:R-:W-:Y:S02]  /*0140*/  LEA.HI R13, R2.reuse, R8.reuse, RZ, 0x3 ;  /* 0x00000008020d7211 */ /* 0x0c0fe400078f18ff */
[CC--:B------:R-:W-:Y:S01]  /*0150*/  LEA.HI R3, R2.reuse, R8.reuse, RZ, 0x4 ;  /* 0x0000000802037211 */ /* 0x0c0fe200078f20ff */
[----:B----4-:R-:W-:Y:S01]  /*0160*/  USHF.R.S32.HI UR6, URZ, 0x1f, UR54 ;  /* 0x0000001f3f067899 */ /* 0x010fe20008011436 */
[CC--:B------:R-:W-:Y:S01]  /*0170*/  LEA.HI R15, R2.reuse, R8.reuse, RZ, 0x7 ;  /* 0x00000008020f7211 */ /* 0x0c0fe200078f38ff */
[----:B------:R-:W-:Y:S01]  /*0180*/  USHF.R.S32.HI UR61, URZ, 0x1f, UR54 ;  /* 0x0000001f3f3d7899 */ /* 0x000fe20008011436 */
        /* <DEDUP_REMOVED lines=43> */
[----:B------:R-:W-:Y:S02]  /*0440*/  SHF.R.S32.HI R8, RZ, 0x7, R15 ;  /* 0x00000007ff087819 */ /* 0x000fe4000001140f */
[----:B------:R-:W-:Y:S02]  /*0450*/  LEA.HI R15, R3, R10, RZ, 0x3 ;  /* 0x0000000a030f7211 */ /* 0x000fe400078f18ff */
[C---:B------:R-:W-:Y:S02]  /*0460*/  LOP3.LUT R3, R0.reuse, 0x8, R13, 0xf8, !PT ;  /* 0x0000000800037812 */ /* 0x040fe400078ef80d */
[----:B------:R-:W-:Y:S02]  /*0470*/  SHF.R.U32.HI R9, RZ, 0x3, R0 ;  /* 0x00000003ff097819 */ /* 0x000fe40000011600 */
[----:B------:R-:W-:Y:S01]  /*0480*/  LOP3.LUT R7, R0, 0x10, R2, 0xf8, !PT ;  /* 0x0000001000077812 */ /* 0x000fe200078ef802 */
[----:B------:R-:W-:Y:S01]  /*0490*/  IMAD R2, R8, 0x800, R11 ;  /* 0x0000080008027824 */ /* 0x000fe200078e020b */
[----:B------:R-:W-:-:S02]  /*04a0*/  LOP3.LUT R0, R3, R9, RZ, 0x3c, !PT ;  /* 0x0000000903007212 */ /* 0x000fc400078e3cff */
[----:B------:R-:W-:Y:S02]  /*04b0*/  LOP3.LUT R4, R6, 0x1, RZ, 0xc0, !PT ;  /* 0x0000000106047812 */ /* 0x000fe400078ec0ff */
[C---:B------:R-:W-:Y:S01]  /*04c0*/  LOP3.LUT P4, RZ, R5.reuse, 0x4, RZ, 0xc0, !PT ;  /* 0x0000000405ff7812 */ /* 0x040fe2000788c0ff */
[----:B------:R-:W-:Y:S01]  /*04d0*/  IMAD.IADD R0, R2, 0x1, R0 ;  /* 0x0000000102007824 */ /* 0x000fe200078e0200 */
[----:B------:R-:W-:Y:S02]  /*04e0*/  SHF.R.S32.HI R2, RZ, 0x6, R17 ;  /* 0x00000006ff027819 */ /* 0x000fe40000011411 */
[----:B------:R-:W-:Y:S01]  /*04f0*/  ISETP.NE.U32.AND P0, PT, R4, 0x1, PT ;  /* 0x000000010400780c */ /* 0x000fe20003f05070 */
[----:B------:R-:W-:Y:S01]  /*0500*/  IMAD.SHL.U32 R4, R6, 0x40, RZ ;  /* 0x0000004006047824 */ /* 0x000fe200078e00ff */
[----:B------:R-:W-:Y:S01]  /*0510*/  LOP3.LUT P3, RZ, R5, 0x2, RZ, 0xc0, !PT ;  /* 0x0000000205ff7812 */ /* 0x000fe2000786c0ff */
[C---:B------:R-:W-:Y:S01]  /*0520*/  IMAD.SHL.U32 R3, R2.reuse, 0x8, RZ ;  /* 0x0000000802037824 */ /* 0x040fe200078e00ff */
[----:B------:R-:W-:Y:S01]  /*0530*/  LOP3.LUT R5, R15, 0xfffffff8, RZ, 0xc0, !PT ;  /* 0xfffffff80f057812 */ /* 0x000fe200078ec0ff */
[----:B------:R-:W-:Y:S01]  /*0540*/  IMAD R17, R2, 0x200, R12 ;  /* 0x0000020002117824 */ /* 0x000fe200078e020c */
[----:B------:R-:W-:-:S02]  /*0550*/  LOP3.LUT R2, R4, 0x1c0, RZ, 0xc0, !PT ;  /* 0x000001c004027812 */ /* 0x000fc400078ec0ff */
[----:B------:R-:W-:Y:S01]  /*0560*/  R2P PR, R6, 0x6 ;  /* 0x0000000606007804 */ /* 0x000fe20000000000 */
[----:B------:R-:W-:Y:S01]  /*0570*/  IMAD.SHL.U32 R6, R14, 0x20, RZ ;  /* 0x000000200e067824 */ /* 0x000fe200078e00ff */
[----:B------:R-:W-:Y:S01]  /*0580*/  LOP3.LUT R13, R7, 0x8, R13, 0xf8, !PT ;  /* 0x00000008070d7812 */ /* 0x000fe200078ef80d */
[----:B------:R-:W-:Y:S01]  /*0590*/  IMAD.SHL.U32 R7, R8, 0x20, RZ ;  /* 0x0000002008077824 */ /* 0x000fe200078e00ff */
[----:B------:R-:W-:Y:S01]  /*05a0*/  LOP3.LUT R3, R3, 0x18, RZ, 0xc0, !PT ;  /* 0x0000001803037812 */ /* 0x000fe200078ec0ff */
[----:B------:R-:W-:Y:S01]  /*05b0*/  IMAD.IADD R5, R10, 0x1, -R5 ;  /* 0x000000010a057824 */ /* 0x000fe200078e0a05 */
[----:B------:R-:W-:Y:S01]  /*05c0*/  SHF.R.U32.HI R4, RZ, 0x3, R2 ;  /* 0x00000003ff047819 */ /* 0x000fe20000011602 */
[----:B------:R-:W-:Y:S01]  /*05d0*/  IMAD.SHL.U32 R8, R15, 0x40, RZ ;  /* 0x000000400f087824 */ /* 0x000fe200078e00ff */
[----:B------:R-:W-:Y:S01]  /*05e0*/  LOP3.LUT R10, R3, 0x20, R6, 0xf8, !PT ;  /* 0x00000020030a7812 */ /* 0x000fe200078ef806 */
[----:B------:R-:W-:Y:S01]  /*05f0*/  VIADD R15, R22, 0x80 ;  /* 0x00000080160f7836 */ /* 0x000fe20000000000 */
[----:B------:R-:W-:-:S02]  /*0600*/  LOP3.LUT R7, R2, 0x20, R7, 0xf8, !PT ;  /* 0x0000002002077812 */ /* 0x000fc400078ef807 */
[----:B------:R-:W-:Y:S01]  /*0610*/  LOP3.LUT R6, R4, R2, R3, 0x1e, !PT ;  /* 0x0000000204067212 */ /* 0x000fe200078e1e03 */
[----:B------:R-:W-:Y:S01]  /*0620*/  IMAD.SHL.U32 R2, R19, 0x2, RZ ;  /* 0x0000000213027824 */ /* 0x000fe200078e00ff */
[----:B------:R-:W-:Y:S01]  /*0630*/  LOP3.LUT R7, R7, R4, RZ, 0x3c, !PT ;  /* 0x0000000407077212 */ /* 0x000fe200078e3cff */
[C---:B------:R-:W-:Y:S01]  /*0640*/  IMAD.SHL.U32 R3, R5.reuse, 0x40, RZ ;  /* 0x0000004005037824 */ /* 0x040fe200078e00ff */
[C---:B------:R-:W-:Y:S01]  /*0650*/  LOP3.LUT P6, RZ, R5.reuse, 0x4, RZ, 0xc0, !PT ;  /* 0x0000000405ff7812 */ /* 0x040fe200078cc0ff */
[--C-:B------:R-:W-:Y:S01]  /*0660*/  IMAD R4, R16, 0x400, R2.reuse ;  /* 0x0000040010047824 */ /* 0x100fe200078e0202 */
[----:B------:R-:W-:Y:S01]  /*0670*/  LOP3.LUT P5, RZ, R5, 0x2, RZ, 0xc0, !PT ;  /* 0x0000000205ff7812 */ /* 0x000fe200078ac0ff */
[----:B------:R-:W-:Y:S01]  /*0680*/  IMAD R5, R20, 0x400, R2 ;  /* 0x0000040014057824 */ /* 0x000fe200078e0202 */
[----:B------:R-:W-:Y:S02]  /*0690*/  LOP3.LUT R3, R3, 0x1c0, RZ, 0xc0, !PT ;  /* 0x000001c003037812 */ /* 0x000fe400078ec0ff */
[----:B------:R-:W-:Y:S01]  /*06a0*/  LOP3.LUT R2, R11, R13, R9, 0xf6, !PT ;  /* 0x0000000d0b027212 */ /* 0x000fe200078ef609 */
[----:B------:R-:W-:Y:S01]  /*06b0*/  IMAD.IADD R12, R5, 0x1, R7 ;  /* 0x00000001050c7824 */ /* 0x000fe200078e0207 */
[----:B------:R-:W-:Y:S01]  /*06c0*/  LOP3.LUT R8, R8, 0xfffffe00, RZ, 0xc0, !PT ;  /* 0xfffffe0008087812 */ /* 0x000fe200078ec0ff */
[----:B------:R-:W-:Y:S01]  /*06d0*/  IMAD.SHL.U32 R5, R14, 0x8, RZ ;  /* 0x000000080e057824 */ /* 0x000fe200078e00ff */
[----:B------:R-:W-:Y:S01]  /*06e0*/  LEA R2, R2, UR4, 0x1 ;  /* 0x0000000402027c11 */ /* 0x000fe2000f8e08ff */
[----:B------:R-:W-:Y:S01]  /*06f0*/  IMAD.IADD R11, R4, 0x1, R6 ;  /* 0x00000001040b7824 */ /* 0x000fe200078e0206 */
[----:B------:R-:W-:Y:S01]  /*0700*/  SHF.R.U32.HI R4, RZ, 0x3, R3 ;  /* 0x00000003ff047819 */ /* 0x000fe20000011603 */
[--C-:B------:R-:W-:Y:S01]  /*0710*/  IMAD R9, R16, 0x400, R8.reuse ;  /* 0x0000040010097824 */ /* 0x100fe200078e0208 */
[----:B------:R-:W-:Y:S01]  /*0720*/  LOP3.LUT R5, R3, 0x8, R5, 0xf8, !PT ;  /* 0x0000000803057812 */ /* 0x000fe200078ef805 */
[----:B------:R-:W-:Y:S01]  /*0730*/  VIADD R16, R22, 0x40 ;  /* 0x0000004016107836 */ /* 0x000fe20000000000 */
[----:B------:R-:W-:Y:S01]  /*0740*/  LOP3.LUT R3, R4, R10, R3, 0x1e, !PT ;  /* 0x0000000a04037212 */ /* 0x000fe200078e1e03 */
[C---:B------:R-:W-:Y:S01]  /*0750*/  IMAD R7, R20.reuse, 0x400, R8 ;  /* 0x0000040014077824 */ /* 0x040fe200078e0208 */
[----:B------:R-:W-:Y:S01]  /*0760*/  LOP3.LUT R4, R5, R4, RZ, 0x3c, !PT ;  /* 0x0000000405047212 */ /* 0x000fe200078e3cff */
[----:B------:R-:W-:Y:S01]  /*0770*/  IMAD.U32 R5, RZ, RZ, UR5 ;  /* 0x00000005ff057e24 */ /* 0x000fe2000f8e00ff */
[----:B------:R-:W-:Y:S01]  /*0780*/  SHF.R.S32.HI R5, RZ, 0x2, R18 ;  /* 0x00000002ff057819 */ /* 0x000fe20000011412 */
[----:B------:R-:W-:Y:S01]  /*0790*/  IMAD.MOV.U32 R6, RZ, RZ, 0x20 ;  /* 0x00000020ff067424 */ /* 0x000fe200078e00ff */
[----:B------:R-:W-:Y:S01]  /*07a0*/  USHF.R.S32.HI UR5, URZ, 0x1f, UR44 ;  /* 0x0000001f3f057899 */ /* 0x000fe2000801142c */
[----:B------:R-:W-:Y:S01]  /*07b0*/  STL [R1+0x6c], R16 ;  /* 0x00006c1001007387 */ /* 0x000fe20000100800 */
[----:B------:R-:W-:Y:S01]  /*07c0*/  IMAD.IADD R7, R7, 0x1, R4 ;  /* 0x0000000107077824 */ /* 0x000fe200078e0204 */
[----:B------:R-:W-:Y:S01]  /*07d0*/  LOP3.LUT R8, R3, R8, RZ, 0xfc, !PT ;  /* 0x0000000803087212 */ /* 0x000fe200078efcff */
[----:B------:R-:W-:Y:S01]  /*07e0*/  IMAD R14, R20, 0x10, R5 ;  /* 0x00000010140e7824 */ /* 0x000fe200078e0205 */
[----:B------:R-:W-:Y:S01]  /*07f0*/  LEA R5, R17, UR4, 0x1 ;  /* 0x0000000411057c11 */ /* 0x000fe2000f8e08ff */
[----:B------:R-:W-:Y:S01]  /*0800*/  IMAD.IADD R9, R4, 0x1, R9 ;  /* 0x0000000104097824 */ /* 0x000fe200078e0209 */
[----:B------:R-:W-:Y:S01]  /*0810*/  STL [R1+0x70], R15 ;  /* 0x0000700f01007387 */ /* 0x000fe20000100800 */
[----:B------:R-:W-:Y:S01]  /*0820*/  IMAD.U32 R4, RZ, RZ, UR6 ;  /* 0x00000006ff047e24 */ /* 0x000fe2000f8e00ff */
[----:B------:R-:W-:Y:S01]  /*0830*/  SEL R4, R6, 0xffffffe0, !P3 ;  /* 0xffffffe006047807 */ /* 0x000fe20005800000 */
[----:B------:R-:W-:Y:S01]  /*0840*/  IMAD.MOV.U32 R13, RZ, RZ, 0x40 ;  /* 0x00000040ff0d7424 */ /* 0x000fe200078e00ff */
[----:B------:R1:W-:Y:S01]  /*0850*/  STL [R1+0x74], R14 ;  /* 0x0000740e01007387 */ /* 0x0003e20000100800 */
[----:B------:R-:W-:Y:S01]  /*0860*/  IMAD.U32 R3, RZ, RZ, UR5 ;  /* 0x00000005ff037e24 */ /* 0x000fe2000f8e00ff */
[----:B------:R-:W-:Y:S01]  /*0870*/  UIADD3 UR5, UR4, 0x12000, URZ ;  /* 0x0001200004057890 */ /* 0x000fe2000fffe03f */
[----:B------:R-:W-:Y:S01]  /*0880*/  IMAD.MOV.U32 R10, RZ, RZ, -0x10 ;  /* 0xfffffff0ff0a7424 */ /* 0x000fe200078e00ff */
[----:B------:R2:W-:Y:S01]  /*0890*/  STL [R1+0x2c], R5 ;  /* 0x00002c0501007387 */ /* 0x0005e20000100800 */
[----:B------:R-:W-:Y:S01]  /*08a0*/  IMAD.U32 R3, RZ, RZ, UR6 ;  /* 0x00000006ff037e24 */ /* 0x000fe2000f8e00ff */
[----:B------:R-:W-:Y:S01]  /*08b0*/  SEL R3, R13, 0xffffffc0, !P4 ;  /* 0xffffffc00d037807 */ /* 0x000fe20006000000 */
[----:B------:R-:W-:Y:S01]  /*08c0*/  UIADD3 UR6, UR4, 0xc000, URZ ;  /* 0x0000c00004067890 */ /* 0x000fe2000fffe03f */
[----:B------:R-:W-:-:S02]  /*08d0*/  SEL R10, R10, 0x10, !P0 ;  /* 0x000000100a0a7807 */ /* 0x000fc40004000000 */
[----:B------:R-:W-:Y:S02]  /*08e0*/  SEL R6, R6, 0xffffffe0, !P5 ;  /* 0xffffffe006067807 */ /* 0x000fe40006800000 */
        /* <DEDUP_REMOVED lines=41> */
.L_x_806:
        /* <DEDUP_REMOVED lines=67> */
.L_x_762:
        /* <DEDUP_REMOVED lines=52> */
[----:B------:R-:W-:-:S02]  /*12f0*/  UIMAD.WIDE.U32 UR14, UR8, UR10, URZ ;  /* 0x0000000a080e72a5 */ /* 0x000fc4000f8e003f */
[----:B------:R-:W-:Y:S02]  /*1300*/  UIMAD UR12, UR9, UR10, URZ ;  /* 0x0000000a090c72a4 */ /* 0x000fe4000f8e023f */
[----:B------:R-:W-:Y:S02]  /*1310*/  UIADD3 UR6, UR11, UR6, URZ ;  /* 0x000000060b067290 */ /* 0x000fe4000fffe03f */
[----:B------:R-:W-:Y:S02]  /*1320*/  @UP1 UIADD3 UR31, UR13, UR19, URZ ;  /* 0x000000130d1f1290 */ /* 0x000fe4000fffe03f */
        /* <DEDUP_REMOVED lines=76> */
.L_x_764:
        /* <DEDUP_REMOVED lines=13> */
.L_x_765:
        /* <DEDUP_REMOVED lines=11> */
.L_x_766:
[----:B------:R-:W-:-:S04]  /*1970*/  UIMAD UR8, UR44, UR57, UR54 ;  /* 0x000000392c0872a4 */ /* 0x000fc8000f8e0236 */
[----:B------:R-:W-:-:S12]  /*1980*/  UIMAD UR8, UR8, UR56, URZ ;  /* 0x00000038080872a4 */ /* 0x000fd8000f8e023f */
.L_x_767:
[----:B------:R-:W2:Y:S01]  /*1990*/  LDL.64 R4, [R1+0x50] ;  /* 0x0000500001047983 */ /* 0x000ea20000100a00 */
[----:B------:R-:W1:Y:S03]  /*19a0*/  LDC.64 R18, c[0x0][0x420] ;  /* 0x00010800ff127b82 */ /* 0x000e660000000a00 */
[----:B------:R3:W2:Y:S01]  /*19b0*/  LDL.64 R40, [R1+0x50] ;  /* 0x0000500001287983 */ /* 0x0006a20000100a00 */
[----:B------:R-:W-:Y:S01]  /*19c0*/  UIADD3 UR19, UR14, UR8, URZ ;  /* 0x000000080e137290 */ /* 0x000fe2000fffe03f */
[----:B------:R-:W-:Y:S01]  /*19d0*/  BSSY B1, `(.L_x_763) ;  /* 0x000089b000017945 */ /* 0x000fe20003800000 */
[----:B------:R-:W-:Y:S01]  /*19e0*/  UIMAD UR10, UR58, UR57, URZ ;  /* 0x000000393a0a72a4 */ /* 0x000fe2000f8e023f */
[----:B------:R-:W4:Y:S01]  /*19f0*/  S2R R37, SR_TID.X ;  /* 0x0000000000257919 */ /* 0x000f220000002100 */
[----:B------:R-:W-:Y:S01]  /*1a00*/  ULDC.64 UR8, c[0x0][0x428] ;  /* 0x00010a0000087ab9 */ /* 0x000fe20000000a00 */
[----:B------:R-:W-:Y:S01]  /*1a10*/  UISETP.GE.AND UP2, UPT, UR34, 0x1, UPT ;  /* 0x000000012200788c */ /* 0x000fe2000bf46270 */
[----:B------:R-:W-:Y:S01]  /*1a20*/  IMAD.U32 R10, RZ, RZ, UR8 ;  /* 0x00000008ff0a7e24 */ /* 0x000fe2000f8e00ff */
[----:B------:R-:W-:Y:S01]  /*1a30*/  UIADD3 UR16, UR14, UR33, URZ ;  /* 0x000000210e107290 */ /* 0x000fe2000fffe03f */
[----:B------:R-:W-:Y:S01]  /*1a40*/  ULDC.64 UR40, c[0x0][0x478] ;  /* 0x00011e0000287ab9 */ /* 0x000fe20000000a00 */
[----:B------:R-:W-:Y:S01]  /*1a50*/  ULDC.64 UR38, c[0x0][0x2b0] ;  /* 0x0000ac0000267ab9 */ /* 0x000fe20000000a00 */
[----:B-1----:R-:W-:-:S04]  /*1a60*/  IMAD R7, R18, UR18, RZ ;  /* 0x0000001212077c24 */ /* 0x002fc8000f8e02ff */
[----:B------:R-:W-:Y:S01]  /*1a70*/  IMAD R9, R19, UR14, R7 ;  /* 0x0000000e13097c24 */ /* 0x000fe2000f8e0207 */
[----:B----4-:R-:W-:-:S04]  /*1a80*/  SHF.R.S32.HI R38, RZ, 0x1f, R37 ;  /* 0x0000001fff267819 */ /* 0x010fc80000011425 */
[----:B------:R-:W-:-:S04]  /*1a90*/  LEA.HI R34, R38, R37, RZ, 0x3 ;  /* 0x0000002526227211 */ /* 0x000fc800078f18ff */
[----:B------:R-:W-:-:S04]  /*1aa0*/  SHF.R.S32.HI R25, RZ, 0x3, R34 ;  /* 0x00000003ff197819 */ /* 0x000fc80000011422 */
[----:B------:R-:W-:Y:S02]  /*1ab0*/  SHF.R.S32.HI R36, RZ, 0x1f, R25 ;  /* 0x0000001fff247819 */ /* 0x000fe40000011419 */
[----:B------:R-:W-:-:S04]  /*1ac0*/  IADD3 R6, P1, R25, UR14, RZ ;  /* 0x0000000e19067c10 */ /* 0x000fc8000ff3e0ff */
[----:B------:R-:W-:-:S05]  /*1ad0*/  IADD3.X R8, R36, UR18, RZ, P1, !PT ;  /* 0x0000001224087c10 */ /* 0x000fca0008ffe4ff */
        /* <DEDUP_REMOVED lines=19> */
[----:B------:R-:W-:Y:S01]  /*1c10*/  IMAD.WIDE.U32 R4, R10, UR54, R4 ;  /* 0x000000360a047c25 */ /* 0x000fe2000f8e0004 */
[----:B------:R-:W-:Y:S02]  /*1c20*/  ULEA.HI.SX32 UR31, UR46, 0xffffffff, 0x1a ;  /* 0xffffffff2e1f7891 */ /* 0x000fe4000f8fd23f */
[----:B------:R-:W-:Y:S01]  /*1c30*/  LOP3.LUT R6, R11, 0xffffffe0, RZ, 0xc0, !PT ;  /* 0xffffffe00b067812 */ /* 0x000fe200078ec0ff */
[----:B------:R-:W-:Y:S01]  /*1c40*/  IMAD.U32 R10, RZ, RZ, UR8 ;  /* 0x00000008ff0a7e24 */ /* 0x000fe2000f8e00ff */
[----:B------:R-:W-:Y:S01]  /*1c50*/  UIADD3 UR8, UP1, UP0, UR36, UR6, UR48 ;  /* 0x0000000624087290 */ /* 0x000fe2000f83e030 */
[----:B------:R-:W-:Y:S01]  /*1c60*/  SHF.R.S32.HI R11, RZ, 0x5, R11 ;  /* 0x00000005ff0b7819 */ /* 0x000fe2000001140b */
[----:B------:R-:W-:Y:S01]  /*1c70*/  VIADD R7, R5, UR13 ;  /* 0x0000000d05077c36 */ /* 0x000fe20008000000 */
[----:B------:R-:W-:Y:S01]  /*1c80*/  UIMAD UR17, UR54, UR9, UR11 ;  /* 0x00000009361172a4 */ /* 0x000fe2000f8e020b */
[----:B------:R-:W-:Y:S01]  /*1c90*/  IMAD.IADD R30, R37, 0x1, -R6 ;  /* 0x00000001251e7824 */ /* 0x000fe200078e0a06 */
[----:B------:R-:W-:Y:S01]  /*1ca0*/  UIADD3.X UR6, UR15, UR12, UR51, UP1, UP0 ;  /* 0x0000000c0f067290 */ /* 0x000fe20008fe0433 */
[----:B------:R-:W-:Y:S01]  /*1cb0*/  IMAD.MOV.U32 R6, RZ, RZ, R4 ;  /* 0x000000ffff067224 */ /* 0x000fe200078e0004 */
[----:B------:R-:W-:Y:S01]  /*1cc0*/  UIADD3 UR8, UP1, UP0, UR50, UR8, UR52 ;  /* 0x0000000832087290 */ /* 0x000fe2000f83e034 */
[----:B------:R-:W-:Y:S01]  /*1cd0*/  IMAD R5, R11, UR10, R30 ;  /* 0x0000000a0b057c24 */ /* 0x000fe2000f8e021e */
[----:B------:R-:W-:Y:S01]  /*1ce0*/  ULDC.64 UR14, c[0x0][0x210] ;  /* 0x00008400000e7ab9 */ /* 0x000fe20000000a00 */
[----:B------:R-:W-:Y:S01]  /*1cf0*/  IMAD.WIDE.U32 R8, R10, UR54, R8 ;  /* 0x000000360a087c25 */ /* 0x000fe2000f8e0008 */
[----:B------:R-:W-:-:S02]  /*1d00*/  UIADD3.X UR6, UR49, UR6, UR45, UP1, UP0 ;  /* 0x0000000631067290 */ /* 0x000fc40008fe042d */
[C---:B------:R-:W-:Y:S01]  /*1d10*/  IADD3 R4, P0, R5.reuse, UR8, RZ ;  /* 0x0000000805047c10 */ /* 0x040fe2000ff1e0ff */
[----:B------:R-:W-:Y:S01]  /*1d20*/  ULDC.64 UR8, c[0x0][0x400] ;  /* 0x0001000000087ab9 */ /* 0x000fe20000000a00 */
[-C--:B------:R-:W-:Y:S01]  /*1d30*/  IMAD R10, R36, R18.reuse, RZ ;  /* 0x00000012240a7224 */ /* 0x080fe200078e02ff */
[----:B------:R-:W-:Y:S01]  /*1d40*/  ULDC.64 UR10, c[0x0][0x3e0] ;  /* 0x0000f800000a7ab9 */ /* 0x000fe20000000a00 */
[----:B------:R-:W-:Y:S01]  /*1d50*/  LEA.HI.X.SX32 R5, R5, UR6, 0x1, P0 ;  /* 0x0000000605057c11 */ /* 0x000fe200080f0eff */
[C---:B------:R-:W-:Y:S01]  /*1d60*/  IMAD.WIDE.U32 R6, R25.reuse, R18, R6 ;  /* 0x0000001219067225 */ /* 0x040fe200078e0006 */
[----:B------:R-:W-:Y:S01]  /*1d70*/  LEA R32, P0, R4, UR8, 0x2 ;  /* 0x0000000804207c11 */ /* 0x000fe2000f8010ff */
[----:B------:R-:W-:Y:S01]  /*1d80*/  UIMAD.WIDE UR12, UR19, 0x4, UR40 ;  /* 0x00000004130c78a5 */ /* 0x000fe2000f8e0228 */
        /* <DEDUP_REMOVED lines=21> */
[----:B------:R-:W-:Y:S04]  /*1ee0*/  BSSY B0, `(.L_x_769) ;  /* 0x000003a000007945 */ /* 0x000fe80003800000 */
[----:B------:R-:W-:Y:S01]  /*1ef0*/  @P1 BAR.SYNC.DEFER_BLOCKING 0x0 ;  /* 0x0000000000001b1d */ /* 0x000fe20000010000 */
[----:B------:R-:W-:Y:S01]  /*1f00*/  IMAD.U32 R11, RZ, RZ, UR6 ;  /* 0x00000006ff0b7e24 */ /* 0x000fe2000f8e00ff */
[----:B------:R-:W-:Y:S01]  /*1f10*/  IADD3 R10, P0, R4, UR32, RZ ;  /* 0x00000020040a7c10 */ /* 0x000fe2000ff1e0ff */
[----:B------:R-:W-:Y:S01]  /*1f20*/  IMAD R4, R31, UR16, RZ ;  /* 0x000000101f047c24 */ /* 0x000fe2000f8e02ff */
[----:B------:R-:W-:Y:S01]  /*1f30*/  UIMAD UR6, UR9, -0x40, UR34 ;  /* 0xffffffc0090678a4 */ /* 0x000fe2000f8e0222 */
[----:B------:R-:W-:-:S02]  /*1f40*/  ISETP.GE.AND P4, PT, R35, UR8, PT ;  /* 0x0000000823007c0c */ /* 0x000fc4000bf86270 */
[----:B------:R-:W-:Y:S01]  /*1f50*/  IADD3.X R11, R5, UR43, R11, P0, !PT ;  /* 0x0000002b050b7c10 */ /* 0x000fe200087fe40b */
[----:B------:R-:W-:Y:S01]  /*1f60*/  IMAD R4, R17, UR17, R4 ;  /* 0x0000001111047c24 */ /* 0x000fe2000f8e0204 */
[----:B------:R-:W-:Y:S01]  /*1f70*/  ISETP.GE.AND P0, PT, R25, UR8, PT ;  /* 0x0000000819007c0c */ /* 0x000fe2000bf06270 */
[----:B------:R-:W-:Y:S01]  /*1f80*/  UMOV UR17, UR12 ;  /* 0x0000000c00117c82 */ /* 0x000fe20008000000 */
[----:B------:R-:W-:Y:S01]  /*1f90*/  UMOV UR12, UR18 ;  /* 0x00000012000c7c82 */ /* 0x000fe20008000000 */
[----:B------:R-:W-:Y:S01]  /*1fa0*/  IMAD.WIDE.U32 R10, R17, UR16, R10 ;  /* 0x00000010110a7c25 */ /* 0x000fe2000f8e000a */
[----:B------:R-:W-:Y:S01]  /*1fb0*/  UMOV UR16, UR13 ;  /* 0x0000000d00107c82 */ /* 0x000fe20008000000 */
[----:B------:R-:W-:Y:S01]  /*1fc0*/  UMOV UR13, UR19 ;  /* 0x00000013000d7c82 */ /* 0x000fe20008000000 */
[----:B------:R-:W-:Y:S01]  /*1fd0*/  ISETP.GE.AND P6, PT, R25, UR6, PT ;  /* 0x0000000619007c0c */ /* 0x000fe2000bfc6270 */
        /* <DEDUP_REMOVED lines=42> */
.L_x_770:
[----:B------:R-:W-:Y:S05]  /*2280*/  BSYNC B0 ;  /* 0x0000000000007941 */ /* 0x000fea0003800000 */
.L_x_769:
        /* <DEDUP_REMOVED lines=44> */
.L_x_772:
[----:B------:R-:W-:Y:S05]  /*2550*/  BSYNC B0 ;  /* 0x0000000000007941 */ /* 0x000fea0003800000 */
.L_x_771:
        /* <DEDUP_REMOVED lines=34> */
.L_x_774:
[----:B------:R-:W-:Y:S05]  /*2780*/  BSYNC B0 ;  /* 0x0000000000007941 */ /* 0x000fea0003800000 */
.L_x_773:
        /* <DEDUP_REMOVED lines=37> */
.L_x_776:
[----:B------:R-:W-:Y:S05]  /*29e0*/  BSYNC B0 ;  /* 0x0000000000007941 */ /* 0x000fea0003800000 */
.L_x_775:
        /* <DEDUP_REMOVED lines=27> */
.L_x_778:
[----:B------:R-:W-:Y:S05]  /*2ba0*/  BSYNC B0 ;  /* 0x0000000000007941 */ /* 0x000fea0003800000 */
.L_x_777:
        /* <DEDUP_REMOVED lines=40> */
.L_x_780:
[----:B------:R-:W-:Y:S05]  /*2e30*/  BSYNC B0 ;  /* 0x0000000000007941 */ /* 0x000fea0003800000 */
.L_x_779:
        /* <DEDUP_REMOVED lines=57> */
.L_x_782:
[----:B------:R-:W-:Y:S05]  /*31d0*/  BSYNC B0 ;  /* 0x0000000000007941 */ /* 0x000fea0003800000 */
.L_x_781:
        /* <DEDUP_REMOVED lines=44> */
.L_x_784:
[----:B------:R-:W-:Y:S05]  /*34a0*/  BSYNC B0 ;  /* 0x0000000000007941 */ /* 0x000fea0003800000 */
.L_x_783:
[----:B------:R-:W-:Y:S01]  /*34b0*/  IMAD.MOV.U32 R4, RZ, RZ, 0x4 ;  /* 0x00000004ff047424 */ /* 0x000fe200078e00ff */
[----:B------:R-:W0:Y:S01]  /*34c0*/  LDGDEPBAR ;  /* 0x00000000000079af */ /* 0x000e220000000000 */
[----:B-12---:R-:W-:Y:S01]  /*34d0*/  IMAD.MOV.U32 R6, RZ, RZ, 0x7f800000 ;  /* 0x7f800000ff067424 */ /* 0x006fe200078e00ff */
[----:B------:R-:W-:Y:S01]  /*34e0*/  ULDC.64 UR14, c[0x0][0x3c8] ;  /* 0x0000f200000e7ab9 */ /* 0x000fe20000000a00 */
[----:B------:R-:W-:Y:S01]  /*34f0*/  IMAD.MOV.U32 R7, RZ, RZ, 0x7f800000 ;  /* 0x7f800000ff077424 */ /* 0x000fe200078e00ff */
[----:B------:R-:W-:Y:S01]  /*3500*/  UISETP.NE.U32.AND UP1, UPT, UR14, URZ, UPT ;  /* 0x0000003f0e00728c */ /* 0x000fe2000bf25070 */
[----:B------:R-:W-:Y:S01]  /*3510*/  IMAD.WIDE R4, R16, R4, UR12 ;  /* 0x0000000c10047e25 */ /* 0x000fe2000f8e0204 */
[----:B------:R-:W1:Y:S01]  /*3520*/  LDC.64 R12, c[0x0][0x3b8] ;  /* 0x0000ee00ff0c7b82 */ /* 0x000e620000000a00 */
[----:B------:R-:W2:Y:S01]  /*3530*/  S2R R8, SR_TID.X ;  /* 0x0000000000087919 */ /* 0x000ea20000002100 */
[----:B------:R-:W-:Y:S01]  /*3540*/  UISETP.NE.AND.EX UP1, UPT, UR15, URZ, UPT, UP1 ;  /* 0x0000003f0f00728c */ /* 0x000fe2000bf25310 */
[----:B------:R-:W-:Y:S01]  /*3550*/  ULDC UR20, c[0x0][0x2d0] ;  /* 0x0000b40000147ab9 */ /* 0x000fe20000000800 */
[----:B------:R-:W5:Y:S01]  /*3560*/  @!P5 LDG.E R6, desc[UR4][R4.64+0x20] ;  /* 0x000020040406d981 */ /* 0x000f62000c1e1900 */
[----:B------:R-:W-:-:S03]  /*3570*/  ULDC UR22, c[0x0][0x2dc] ;  /* 0x0000b70000167ab9 */ /* 0x000fc60000000800 */
[----:B------:R-:W-:Y:S01]  /*3580*/  PLOP3.LUT P0, PT, PT, PT, UP1, 0x80, 0x0 ;  /* 0x000000000000781c */ /* 0x000fe20003f0f018 */
[----:B------:R3:W5:Y:S04]  /*3590*/  @!P6 LDG.E R7, desc[UR4][R4.64] ;  /* 0x000000040407e981 */ /* 0x000768000c1e1900 */
[----:B------:R-:W-:Y:S01]  /*35a0*/  @UP1 ULDC.64 UR18, c[0x0][0x3d0] ;  /* 0x0000f40000121ab9 */ /* 0x000fe20000000a00 */
[----:B------:R-:W-:Y:S01]  /*35b0*/  @UP1 UMOV UR10, UR54 ;  /* 0x00000036000a1c82 */ /* 0x000fe20008000000 */
[----:B------:R-:W-:Y:S01]  /*35c0*/  @UP1 UIMAD UR6, UR55, UR18, URZ ;  /* 0x00000012370612a4 */ /* 0x000fe2000f8e023f */
[----:B------:R-:W-:Y:S01]  /*35d0*/  @UP1 UMOV UR11, UR61 ;  /* 0x0000003d000b1c82 */ /* 0x000fe20008000000 */
[----:B------:R-:W-:-:S04]  /*35e0*/  DEPBAR.LE SB0, 0x1 ;  /* 0x000080400000791a */ /* 0x000fc80000000000 */
[----:B------:R-:W-:Y:S01]  /*35f0*/  BAR.SYNC.DEFER_BLOCKING 0x0 ;  /* 0x0000000000007b1d */ /* 0x000fe20000010000 */
[----:B------:R-:W-:Y:S02]  /*3600*/  @UP1 UIMAD.WIDE.U32 UR10, UR44, UR18, UR10 ;  /* 0x000000122c0a12a5 */ /* 0x000fe4000f8e000a */
[----:B------:R-:W-:Y:S02]  /*3610*/  @UP1 UIMAD UR6, UR44, UR19, UR6 ;  /* 0x000000132c0612a4 */ /* 0x000fe4000f8e0206 */
[----:B------:R-:W-:Y:S02]  /*3620*/  @UP1 ULEA UR14, UP0, UR10, UR14, 0x2 ;  /* 0x0000000e0a0e1291 */ /* 0x000fe4000f80103f */
[----:B------:R-:W-:Y:S01]  /*3630*/  @UP1 UIADD3 UR6, UR11, UR6, URZ ;  /* 0x000000060b061290 */ /* 0x000fe2000fffe03f */
[----:B------:R-:W-:Y:S01]  /*3640*/  IMAD.MOV.U32 R240, RZ, RZ, 0x20 ;  /* 0x00000020fff07424 */ /* 0x000fe200078e00ff */
[----:B------:R-:W-:Y:S02]  /*3650*/  CS2R R142, SRZ ;  /* 0x00000000008e7805 */ /* 0x000fe4000001ff00 */
[----:B------:R-:W-:Y:S01]  /*3660*/  CS2R R140, SRZ ;  /* 0x00000000008c7805 */ /* 0x000fe2000001ff00 */
[----:B------:R-:W-:Y:S01]  /*3670*/  @UP1 ULEA.HI.X UR15, UR10, UR15, UR6, 0x2, UP0 ;  /* 0x0000000f0a0f1291 */ /* 0x000fe200080f1406 */
[----:B---3--:R-:W-:Y:S01]  /*3680*/  IMAD.U32 R4, RZ, RZ, UR14 ;  /* 0x0000000eff047e24 */ /* 0x008fe2000f8e00ff */
[----:B------:R-:W-:Y:S01]  /*3690*/  CS2R R146, SRZ ;  /* 0x0000000000927805 */ /* 0x000fe2000001ff00 */
[----:B------:R-:W-:Y:S01]  /*36a0*/  @UP1 ULDC UR6, c[0x0][0x2e8] ;  /* 0x0000ba0000061ab9 */ /* 0x000fe20000000800 */
[----:B--2---:R-:W-:Y:S01]  /*36b0*/  IMAD.SHL.U32 R8, R8, 0x2, RZ ;  /* 0x0000000208087824 */ /* 0x004fe200078e00ff */
[----:B------:R-:W-:Y:S01]  /*36c0*/  CS2R R144, SRZ ;  /* 0x0000000000907805 */ /* 0x000fe2000001ff00 */
[----:B------:R-:W-:Y:S01]  /*36d0*/  IMAD.U32 R5, RZ, RZ, UR15 ;  /* 0x0000000fff057e24 */ /* 0x000fe2000f8e00ff */
[----:B------:R-:W-:-:S02]  /*36e0*/  CS2R R138, SRZ ;  /* 0x00000000008a7805 */ /* 0x000fc4000001ff00 */
[----:B------:R-:W-:Y:S02]  /*36f0*/  CS2R R136, SRZ ;  /* 0x0000000000887805 */ /* 0x000fe4000001ff00 */
[----:B------:R-:W-:Y:S02]  /*3700*/  CS2R R134, SRZ ;  /* 0x0000000000867805 */ /* 0x000fe4000001ff00 */
[----:B------:R-:W-:Y:S02]  /*3710*/  CS2R R132, SRZ ;  /* 0x0000000000847805 */ /* 0x000fe4000001ff00 */
[----:B------:R-:W-:Y:S02]  /*3720*/  CS2R R126, SRZ ;  /* 0x00000000007e7805 */ /* 0x000fe4000001ff00 */
[----:B------:R-:W-:Y:S01]  /*3730*/  CS2R R124, SRZ ;  /* 0x00000000007c7805 */ /* 0x000fe2000001ff00 */
[----:B----4-:R2:W3:Y:S04]  /*3740*/  @P0 LDG.E R11, desc[UR4][R4.64] ;  /* 0x00000004040b0981 */ /* 0x0104e8000c1e1900 */
[----:B-----5:R-:W-:Y:S01]  /*3750*/  STL [R1+0x68], R6 ;  /* 0x0000680601007387 */ /* 0x020fe20000100800 */
[----:B------:R-:W-:-:S02]  /*3760*/  CS2R R130, SRZ ;  /* 0x0000000000827805 */ /* 0x000fc4000001ff00 */
[----:B------:R-:W-:Y:S02]  /*3770*/  CS2R R128, SRZ ;  /* 0x0000000000807805 */ /* 0x000fe4000001ff00 */
[----:B------:R-:W-:Y:S01]  /*3780*/  CS2R R122, SRZ ;  /* 0x00000000007a7805 */ /* 0x000fe2000001ff00 */
[----:B------:R1:W-:Y:S01]  /*3790*/  STL [R1+0x64], R7 ;  /* 0x0000640701007387 */ /* 0x0003e20000100800 */
[----:B------:R-:W-:Y:S02]  /*37a0*/  CS2R R120, SRZ ;  /* 0x0000000000787805 */ /* 0x000fe4000001ff00 */
[----:B------:R-:W-:Y:S02]  /*37b0*/  CS2R R118, SRZ ;  /* 0x0000000000767805 */ /* 0x000fe4000001ff00 */
[----:B------:R-:W-:Y:S01]  /*37c0*/  CS2R R116, SRZ ;  /* 0x0000000000747805 */ /* 0x000fe2000001ff00 */
[----:B------:R-:W4:Y:S01]  /*37d0*/  LDSM.16.M88.4 R164, [R252+0x12000] ;  /* 0x01200000fca4783b */ /* 0x000f220000000200 */
[----:B------:R-:W-:-:S02]  /*37e0*/  CS2R R110, SRZ ;  /* 0x00000000006e7805 */ /* 0x000fc4000001ff00 */
[----:B------:R-:W-:Y:S02]  /*37f0*/  CS2R R108, SRZ ;  /* 0x00000000006c7805 */ /* 0x000fe4000001ff00 */
[----:B------:R-:W-:Y:S01]  /*3800*/  CS2R R114, SRZ ;  /* 0x0000000000727805 */ /* 0x000fe2000001ff00 */
[----:B------:R-:W3:Y:S01]  /*3810*/  LDSM.16.M88.4 R168, [R252+0x12800] ;  /* 0x01280000fca8783b */ /* 0x000ee20000000200 */
[----:B------:R-:W-:Y:S02]  /*3820*/  CS2R R112, SRZ ;  /* 0x0000000000707805 */ /* 0x000fe4000001ff00 */
[----:B------:R-:W-:Y:S02]  /*3830*/  CS2R R106, SRZ ;  /* 0x00000000006a7805 */ /* 0x000fe4000001ff00 */
[----:B------:R-:W-:Y:S01]  /*3840*/  CS2R R104, SRZ ;  /* 0x0000000000687805 */ /* 0x000fe2000001ff00 */
[----:B------:R-:W3:Y:S01]  /*3850*/  LDSM.16.M88.4 R196, [R252+0x14000] ;  /* 0x01400000fcc4783b */ /* 0x000ee20000000200 */
        /* <DEDUP_REMOVED lines=15> */
[----:B-1----:R-:W5:Y:S01]  /*3950*/  LDG.E.64 R6, desc[UR4][R12.64+0x8] ;  /* 0x000008040c067981 */ /* 0x002f62000c1e1b00 */
[----:B------:R-:W3:Y:S01]  /*3960*/  @P0 MUFU.RCP R9, UR6 ;  /* 0x0000000600090d08 */ /* 0x000ee20008001000 */
[----:B--2---:R-:W-:-:S02]  /*3970*/  LOP3.LUT R5, R34, 0xfffffff8, RZ, 0xc0, !PT ;  /* 0xfffffff822057812 */ /* 0x004fc400078ec0ff */
[----:B------:R-:W-:Y:S02]  /*3980*/  CS2R R50, SRZ ;  /* 0x0000000000327805 */ /* 0x000fe4000001ff00 */
[----:B------:R-:W-:Y:S02]  /*3990*/  LEA.HI R4, R38, R37, RZ, 0x7 ;  /* 0x0000002526047211 */ /* 0x000fe400078f38ff */
[----:B------:R-:W-:Y:S02]  /*39a0*/  CS2R R48, SRZ ;  /* 0x0000000000307805 */ /* 0x000fe4000001ff00 */
[----:B------:R-:W-:Y:S01]  /*39b0*/  CS2R R42, SRZ ;  /* 0x00000000002a7805 */ /* 0x000fe2000001ff00 */
[----:B------:R-:W-:Y:S01]  /*39c0*/  IMAD.IADD R5, R37, 0x1, -R5 ;  /* 0x0000000125057824 */ /* 0x000fe200078e0a05 */
[----:B------:R-:W-:Y:S01]  /*39d0*/  SHF.R.S32.HI R4, RZ, 0x7, R4 ;  /* 0x00000007ff047819 */ /* 0x000fe20000011404 */
[----:B------:R-:W-:Y:S01]  /*39e0*/  UIMAD UR6, UR44, UR57, UR54 ;  /* 0x000000392c0672a4 */ /* 0x000fe2000f8e0236 */
[----:B------:R-:W-:-:S02]  /*39f0*/  CS2R R40, SRZ ;  /* 0x0000000000287805 */ /* 0x000fc4000001ff00 */
[----:B------:R-:W-:Y:S02]  /*3a00*/  CS2R R28, SRZ ;  /* 0x00000000001c7805 */ /* 0x000fe4000001ff00 */
[----:B------:R-:W-:Y:S01]  /*3a10*/  LOP3.LUT P1, RZ, R5, 0x2, RZ, 0xc0, !PT ;  /* 0x0000000205ff7812 */ /* 0x000fe2000782c0ff */
[----:B------:R-:W-:Y:S01]  /*3a20*/  IMAD.SHL.U32 R10, R4, 0x20, RZ ;  /* 0x00000020040a7824 */ /* 0x000fe200078e00ff */
[----:B------:R-:W-:Y:S01]  /*3a30*/  USHF.L.U32 UR6, UR6, 0x5, URZ ;  /* 0x0000000506067899 */ /* 0x000fe2000800063f */
[----:B------:R-:W-:Y:S01]  /*3a40*/  IMAD.U32 R5, RZ, RZ, UR35 ;  /* 0x00000023ff057e24 */ /* 0x000fe2000f8e00ff */
[----:B------:R-:W-:Y:S02]  /*3a50*/  CS2R R26, SRZ ;  /* 0x00000000001a7805 */ /* 0x000fe4000001ff00 */
[----:B------:R-:W-:Y:S02]  /*3a60*/  CS2R R24, SRZ ;  /* 0x0000000000187805 */ /* 0x000fe4000001ff00 */
[----:B------:R-:W-:Y:S01]  /*3a70*/  LOP3.LUT R10, R10, 0x6, R8, 0xf8, !PT ;  /* 0x000000060a0a7812 */ /* 0x000fe200078ef808 */
[----:B------:R-:W-:-:S02]  /*3a80*/  IMAD R14, R5, 0x2, R4 ;  /* 0x00000002050e7824 */ /* 0x000fc400078e0204 */
[----:B---3--:R-:W-:Y:S01]  /*3a90*/  @P0 FMUL.FTZ R4, R11, R9 ;  /* 0x000000090b040220 */ /* 0x008fe20000410000 */
[----:B------:R-:W-:Y:S01]  /*3aa0*/  IMAD.U32 R8, RZ, RZ, UR35 ;  /* 0x00000023ff087e24 */ /* 0x000fe2000f8e00ff */
[----:B------:R-:W-:Y:S01]  /*3ab0*/  USHF.R.S32.HI UR11, URZ, 0x1f, UR6 ;  /* 0x0000001f3f0b7899 */ /* 0x000fe20008011406 */
[----:B------:R-:W-:Y:S02]  /*3ac0*/  SHF.R.S32.HI R5, RZ, 0x1f, R30 ;  /* 0x0000001fff057819 */ /* 0x000fe4000001141e */
[----:B------:R-:W-:Y:S01]  /*3ad0*/  CS2R R22, SRZ ;  /* 0x0000000000167805 */ /* 0x000fe2000001ff00 */
[----:B------:R-:W2:Y:S01]  /*3ae0*/  LDG.E.64 R12, desc[UR4][R12.64] ;  /* 0x000000040c0c7981 */ /* 0x000ea2000c1e1b00 */
[----:B------:R-:W-:Y:S01]  /*3af0*/  IMAD R15, R8, 0x40, R10 ;  /* 0x00000040080f7824 */ /* 0x000fe200078e020a */
[----:B------:R-:W-:Y:S02]  /*3b00*/  @P0 R2UR UR14, R4 ;  /* 0x00000000040e02ca */ /* 0x000fe400000e0000 */
[----:B------:R-:W-:Y:S01]  /*3b10*/  CS2R R20, SRZ ;  /* 0x0000000000147805 */ /* 0x000fe2000001ff00 */
[----:B------:R-:W-:Y:S01]  /*3b20*/  ULDC.U8 UR19, c[0x0][0x388] ;  /* 0x0000e20000137ab9 */ /* 0x000fe20000000000 */
[----:B------:R-:W-:Y:S01]  /*3b30*/  ULDC UR18, c[0x0][0x2ec] ;  /* 0x0000bb0000127ab9 */ /* 0x000fe20000000800 */
[----:B------:R-:W-:Y:S04]  /*3b40*/  STL [R1+0x38], R15 ;  /* 0x0000380f01007387 */ /* 0x000fe80000100800 */
[----:B------:R-:W-:Y:S01]  /*3b50*/  STL.64 [R1+0x30], R32 ;  /* 0x0000302001007387 */ /* 0x000fe20000100a00 */
[----:B-----5:R-:W-:-:S04]  /*3b60*/  IADD3 R6, P3, P2, R6, UR6, R30 ;  /* 0x0000000606067c10 */ /* 0x020fc8000fa7e01e */
[----:B------:R-:W-:-:S05]  /*3b70*/  IADD3.X R4, R7, UR11, R5, P3, P2 ;  /* 0x0000000b07047c10 */ /* 0x000fca0009fe4405 */
[----:B------:R1:W-:Y:S04]  /*3b80*/  STL [R1+0x94], R4 ;  /* 0x0000940401007387 */ /* 0x0003e80000100800 */
[----:B------:R-:W3:Y:S04]  /*3b90*/  LDL R5, [R1] ;  /* 0x0000000001057983 */ /* 0x000ee80000100800 */
[----:B-1----:R-:W5:Y:S01]  /*3ba0*/  LDL R4, [R1+0x4] ;  /* 0x0000040001047983 */ /* 0x002f620000100800 */
[----:B--2---:R-:W-:Y:S02]  /*3bb0*/  R2UR UR10, R13 ;  /* 0x000000000d0a72ca */ /* 0x004fe400000e0000 */
[----:B------:R-:W-:-:S05]  /*3bc0*/  SEL R240, R240, 0xffffffe0, !P1 ;  /* 0xffffffe0f0f07807 */ /* 0x000fca0004800000 */
[----:B------:R-:W-:Y:S02]  /*3bd0*/  IMAD.IADD R240, R240, 0x1, R252 ;  /* 0x00000001f0f07824 */ /* 0x000fe400078e02fc */
[----:B------:R-:W-:-:S03]  /*3be0*/  IMAD.WIDE.U32 R6, R6, -0x2daee0ad, RZ ;  /* 0xd2511f5306067825 */ /* 0x000fc600078e00ff */
[----:B------:R-:W1:Y:S04]  /*3bf0*/  LDSM.16.M88.4 R172, [R240+0x12000] ;  /* 0x01200000f0ac783b */ /* 0x000e680000000200 */
[----:B------:R-:W2:Y:S04]  /*3c00*/  LDSM.16.M88.4 R176, [R240+0x12800] ;  /* 0x01280000f0b0783b */ /* 0x000ea80000000200 */
[----:B------:R-:W1:Y:S04]  /*3c10*/  LDSM.16.M88.4 R204, [R240+0x14000] ;  /* 0x01400000f0cc783b */ /* 0x000e680000000200 */
[----:B------:R-:W1:Y:S04]  /*3c20*/  LDSM.16.M88.4 R208, [R240+0x14800] ;  /* 0x01480000f0d0783b */ /* 0x000e680000000200 */
[----:B------:R-:W1:Y:S04]  /*3c30*/  LDSM.16.M88.4 R236, [R240+0x16000] ;  /* 0x01600000f0ec783b */ /* 0x000e680000000200 */
[----:B------:R-:W1:Y:S04]  /*3c40*/  LDSM.16.M88.4 R240, [R240+0x16800] ;  /* 0x01680000f0f0783b */ /* 0x000e680000000200 */
[----:B------:R-:W-:Y:S01]  /*3c50*/  STL.64 [R1+0x88], R6 ;  /* 0x0000880601007387 */ /* 0x000fe20000100a00 */
[----:B------:R-:W-:Y:S01]  /*3c60*/  R2UR UR8, R12 ;  /* 0x000000000c0872ca */ /* 0x000fe200000e0000 */
[----:B------:R-:W-:Y:S01]  /*3c70*/  USHF.L.U32 UR6, UR35, 0x6, URZ ;  /* 0x0000000623067899 */ /* 0x000fe2000800063f */
[----:B------:R-:W-:-:S02]  /*3c80*/  CS2R R38, SRZ ;  /* 0x0000000000267805 */ /* 0x000fc4000001ff00 */
[----:B------:R-:W-:Y:S02]  /*3c90*/  CS2R R36, SRZ ;  /* 0x0000000000247805 */ /* 0x000fe4000001ff00 */
[----:B------:R-:W-:Y:S01]  /*3ca0*/  CS2R R30, SRZ ;  /* 0x00000000001e7805 */ /* 0x000fe2000001ff00 */
[----:B------:R-:W-:Y:S01]  /*3cb0*/  UIADD3 UR11, UR6, 0x40, URZ ;  /* 0x00000040060b7890 */ /* 0x000fe2000fffe03f */
[----:B------:R-:W-:Y:S02]  /*3cc0*/  CS2R R34, SRZ ;  /* 0x0000000000227805 */ /* 0x000fe4000001ff00 */
[----:B------:R-:W-:Y:S01]  /*3cd0*/  CS2R R32, SRZ ;  /* 0x0000000000207805 */ /* 0x000fe2000001ff00 */
[----:B------:R-:W-:Y:S01]  /*3ce0*/  UMOV UR6, URZ ;  /* 0x0000003f00067c82 */ /* 0x000fe20008000000 */
[----:B------:R-:W-:Y:S01]  /*3cf0*/  UISETP.GE.AND UP0, UPT, UR11, UR7, UPT ;  /* 0x000000070b00728c */ /* 0x000fe2000bf06270 */
[----:B------:R-:W-:Y:S01]  /*3d00*/  @UP1 UMOV UR6, UR14 ;  /* 0x0000000e00061c82 */ /* 0x000fe20008000000 */
[----:B---3--:R-:W3:Y:S04]  /*3d10*/  LDSM.16.M88.4 R148, [R5+0x12000] ;  /* 0x012000000594783b */ /* 0x008ee80000000200 */
[----:B------:R-:W1:Y:S04]  /*3d20*/  LDSM.16.M88.4 R152, [R5+0x12800] ;  /* 0x012800000598783b */ /* 0x000e680000000200 */
[----:B------:R-:W1:Y:S04]  /*3d30*/  LDSM.16.M88.4 R180, [R5+0x14000] ;  /* 0x0140000005b4783b */ /* 0x000e680000000200 */
[----:B------:R-:W1:Y:S04]  /*3d40*/  LDSM.16.M88.4 R184, [R5+0x14800] ;  /* 0x0148000005b8783b */ /* 0x000e680000000200 */
[----:B------:R-:W1:Y:S04]  /*3d50*/  LDSM.16.M88.4 R212, [R5+0x16000] ;  /* 0x0160000005d4783b */ /* 0x000e680000000200 */
[----:B------:R4:W1:Y:S04]  /*3d60*/  LDSM.16.M88.4 R216, [R5+0x16800] ;  /* 0x0168000005d8783b */ /* 0x0008680000000200 */
[----:B-----5:R-:W1:Y:S04]  /*3d70*/  LDSM.16.M88.4 R156, [R4+0x12000] ;  /* 0x01200000049c783b */ /* 0x020e680000000200 */
[----:B------:R-:W1:Y:S04]  /*3d80*/  LDSM.16.M88.4 R160, [R4+0x12800] ;  /* 0x0128000004a0783b */ /* 0x000e680000000200 */
[----:B------:R-:W1:Y:S04]  /*3d90*/  LDSM.16.M88.4 R188, [R4+0x14000] ;  /* 0x0140000004bc783b */ /* 0x000e680000000200 */
[----:B------:R-:W1:Y:S04]  /*3da0*/  LDSM.16.M88.4 R192, [R4+0x14800] ;  /* 0x0148000004c0783b */ /* 0x000e680000000200 */
[----:B------:R-:W1:Y:S04]  /*3db0*/  LDSM.16.M88.4 R220, [R4+0x16000] ;  /* 0x0160000004dc783b */ /* 0x000e680000000200 */
[----:B------:R5:W1:Y:S01]  /*3dc0*/  LDSM.16.M88.4 R224, [R4+0x16800] ;  /* 0x0168000004e0783b */ /* 0x000a620000000200 */
[----:B----4-:R-:W-:-:S04]  /*3dd0*/  LOP3.LUT R5, R14, UR10, RZ, 0x3c, !PT ;  /* 0x0000000a0e057c12 */ /* 0x010fc8000f8e3cff */
[----:B------:R-:W-:Y:S02]  /*3de0*/  LOP3.LUT R5, R5, R7, RZ, 0x3c, !PT ;  /* 0x0000000705057212 */ /* 0x000fe400078e3cff */
[----:B-----5:R-:W-:-:S05]  /*3df0*/  IADD3 R4, R16, -UR34, -R15 ;  /* 0x8000002210047c10 */ /* 0x020fca000fffe80f */
[----:B------:R-:W-:-:S05]  /*3e00*/  VIADD R4, R4, UR7 ;  /* 0x0000000704047c36 */ /* 0x000fca0008000000 */
[----:B------:R4:W-:Y:S02]  /*3e10*/  STL [R1+0x90], R4 ;  /* 0x0000900401007387 */ /* 0x0009e40000100800 */
[----:B----4-:R-:W-:-:S05]  /*3e20*/  IMAD.WIDE.U32 R4, R5, -0x326172a9, RZ ;  /* 0xcd9e8d5705047825 */ /* 0x010fca00078e00ff */
[----:B-123--:R4:W-:Y:S02]  /*3e30*/  STL.64 [R1+0x78], R4 ;  /* 0x0000780401007387 */ /* 0x00e9e40000100a00 */
.L_x_787:
[----:B------:R-:W2:Y:S01]  /*3e40*/  LDL R98, [R1] ;  /* 0x0000000001627983 */ /* 0x000ea20000100800 */
[----:B------:R-:W-:Y:S01]  /*3e50*/  PLOP3.LUT P0, PT, PT, PT, UP0, 0x80, 0x0 ;  /* 0x000000000000781c */ /* 0x000fe20003f0f008 */
[----:B------:R-:W-:Y:S01]  /*3e60*/  UIADD3 UR11, UR8, -0x61c88647, URZ ;  /* 0x9e3779b9080b7890 */ /* 0x000fe2000fffe03f */
[----:B------:R-:W-:Y:S02]  /*3e70*/  PLOP3.LUT P6, PT, PT, PT, UP0, 0x80, 0x0 ;  /* 0x000000000000781c */ /* 0x000fe40003fcf008 */
[----:B---3--:R-:W3:Y:S01]  /*3e80*/  LDL R250, [R1+0x8] ;  /* 0x0000080001fa7983 */ /* 0x008ee20000100800 */
[----:B------:R-:W-:Y:S01]  /*3e90*/  PLOP3.LUT P1, PT, PT, PT, UP0, 0x80, 0x0 ;  /* 0x000000000000781c */ /* 0x000fe20003f2f008 */
[----:B------:R-:W-:Y:S03]  /*3ea0*/  UIADD3 UR15, UR8, 0x3c6ef372, URZ ;  /* 0x3c6ef372080f7890 */ /* 0x000fe6000fffe03f */
[----:B------:R-:W4:Y:S01]  /*3eb0*/  LDL R97, [R1+0x4] ;  /* 0x0000040001617983 */ /* 0x000f220000100800 */
[----:B------:R-:W-:Y:S02]  /*3ec0*/  UIADD3 UR14, UR10, 0x76cf5d0a, URZ ;  /* 0x76cf5d0a0a0e7890 */ /* 0x000fe4000fffe03f */
[----:B------:R-:W-:Y:S02]  /*3ed0*/  UISETP.GE.AND UP2, UPT, UR9, 0x1, UPT ;  /* 0x000000010900788c */ /* 0x000fe4000bf46270 */
[----:B------:R-:W4:Y:S05]  /*3ee0*/  LDL R249, [R1+0xc] ;  /* 0x00000c0001f97983 */ /* 0x000f2a0000100800 */
[----:B------:R-:W4:Y:S05]  /*3ef0*/  LDL R248, [R1+0x18] ;  /* 0x0000180001f87983 */ /* 0x000f2a0000100800 */
[----:B------:R-:W4:Y:S05]  /*3f00*/  LDL R96, [R1+0x10] ;  /* 0x0000100001607983 */ /* 0x000f2a0000100800 */
[----:B------:R-:W4:Y:S05]  /*3f10*/  LDL R247, [R1+0x14] ;  /* 0x0000140001f77983 */ /* 0x000f2a0000100800 */
[----:B------:R-:W0:Y:S05]  /*3f20*/  LDGDEPBAR ;  /* 0x00000000000079af */ /* 0x000e2a0000000000 */
[----:B------:R-:W4:Y:S05]  /*3f30*/  LDL R246, [R1+0x98] ;  /* 0x0000980001f67983 */ /* 0x000f2a0000100800 */
[----:B------:R-:W4:Y:S05]  /*3f40*/  LDL R245, [R1+0x90] ;  /* 0x0000900001f57983 */ /* 0x000f2a0000100800 */
[----:B------:R-:W4:Y:S05]  /*3f50*/  LDL R244, [R1+0x94] ;  /* 0x0000940001f47983 */ /* 0x000f2a0000100800 */
[----:B------:R-:W4:Y:S01]  /*3f60*/  LDL R251, [R1+0x74] ;  /* 0x0000740001fb7983 */ /* 0x000f220000100800 */
[----:B------:R-:W-:Y:S04]  /*3f70*/  DEPBAR.LE SB0, 0x0 ;  /* 0x000080000000791a */ /* 0x000fe80000000000 */
[----:B------:R-:W-:Y:S06]  /*3f80*/  BAR.SYNC.DEFER_BLOCKING 0x0 ;  /* 0x0000000000007b1d */ /* 0x000fec0000010000 */
[----:B------:R-:W-:Y:S05]  /*3f90*/  LDSM.16.M88.4 R88, [R252+0xc000] ;  /* 0x00c00000fc58783b */ /* 0x000fea0000000200 */
        /* <DEDUP_REMOVED lines=62> */
[----:B------:R-:W-:Y:S05]  /*4380*/  LDSM.16.M88.4 R80, [R248+0x4000] ;  /* 0x00400000f850783b */ /* 0x000fea0000000200 */
[C---:B------:R-:W-:Y:S01]  /*4390*/  HMMA.16816.F32 R8, R84.reuse, R90, R8 ;  /* 0x0000005a5408723c */ /* 0x040fe20000001808 */
[----:B------:R-:W4:Y:S05]  /*43a0*/  LDSM.16.M88.4 R88, [R252+0x10000] ;  /* 0x01000000fc58783b */ /* 0x000f2a0000000200 */
[C---:B-1----:R-:W-:Y:S01]  /*43b0*/  HMMA.16816.F32 R12, R84.reuse, R68, R12 ;  /* 0x00000044540c723c */ /* 0x042fe2000000180c */
[----:B------:R-:W4:Y:S05]  /*43c0*/  LDL.64 R98, [R1+0x78] ;  /* 0x0000780001627983 */ /* 0x000f2a0000100a00 */
[----:B------:R-:W-:Y:S01]  /*43d0*/  HMMA.16816.F32 R16, R84, R70, R16 ;  /* 0x000000465410723c */ /* 0x000fe20000001810 */
[----:B---3--:R-:W3:Y:S05]  /*43e0*/  LDL R97, [R1+0x38] ;  /* 0x0000380001617983 */ /* 0x008eea0000100800 */
[----:B------:R-:W1:Y:S01]  /*43f0*/  LDSM.16.M88.4 R68, [R252+0x10800] ;  /* 0x01080000fc44783b */ /* 0x000e620000000200 */
[C---:B--2---:R-:W-:Y:S01]  /*4400*/  HMMA.16816.F32 R4, R76.reuse, R92, R4 ;  /* 0x0000005c4c04723c */ /* 0x044fe20000001804 */
[----:B------:R-:W-:Y:S03]  /*4410*/  IMAD.U32 R86, RZ, RZ, UR9 ;  /* 0x00000009ff567e24 */ /* 0x000fe6000f8e00ff */
[----:B------:R-:W2:Y:S02]  /*4420*/  LDL R93, [R1+0x64] ;  /* 0x00006400015d7983 */ /* 0x000ea40000100800 */
[C---:B------:R-:W-:Y:S06]  /*4430*/  HMMA.16816.F32 R8, R76.reuse, R94, R8 ;  /* 0x0000005e4c08723c */ /* 0x040fec0000001808 */
[C---:B------:R-:W-:Y:S06]  /*4440*/  HMMA.16816.F32 R12, R76.reuse, R72, R12 ;  /* 0x000000484c0c723c */ /* 0x040fec000000180c */
[----:B------:R-:W-:Y:S01]  /*4450*/  HMMA.16816.F32 R16, R76, R74, R16 ;  /* 0x0000004a4c10723c */ /* 0x000fe20000001810 */
[----:B------:R-:W-:Y:S01]  /*4460*/  LDSM.16.M88.4 R76, [R96+0x10000] ;  /* 0x01000000604c783b */ /* 0x000fe20000000200 */
[----:B------:R-:W-:Y:S04]  /*4470*/  IMAD.U32 R72, RZ, RZ, UR9 ;  /* 0x00000009ff487e24 */ /* 0x000fe8000f8e00ff */
[C---:B----4-:R-:W-:Y:S05]  /*4480*/  HMMA.16816.F32 R4, R80.reuse, R88, R4 ;  /* 0x000000585004723c */ /* 0x050fea0000001804 */
[----:B------:R-:W-:Y:S01]  /*4490*/  IMAD R84, R72, 0x4, R246 ;  /* 0x0000000448547824 */ /* 0x000fe200078e02f6 */
[C---:B------:R-:W-:Y:S01]  /*44a0*/  HMMA.16816.F32 R8, R80.reuse, R90, R8 ;  /* 0x0000005a5008723c */ /* 0x040fe20000001808 */
[----:B------:R-:W4:Y:S05]  /*44b0*/  LDL.64 R90, [R1+0x88] ;  /* 0x00008800015a7983 */ /* 0x000f2a0000100a00 */
[----:B------:R-:W1:Y:S05]  /*44c0*/  LDSM.16.M88.4 R72, [R247+0x4000] ;  /* 0x00400000f748783b */ /* 0x000e6a0000000200 */
[----:B------:R-:W-:Y:S01]  /*44d0*/  IMAD.WIDE.U32 R84, R84, -0x326172a9, RZ ;  /* 0xcd9e8d5754547825 */ /* 0x000fe200078e00ff */
[C---:B-1----:R-:W-:Y:S01]  /*44e0*/  HMMA.16816.F32 R12, R80.reuse, R68, R12 ;  /* 0x00000044500c723c */ /* 0x042fe2000000180c */
[----:B------:R-:W2:Y:S05]  /*44f0*/  LDL R246, [R1+0x3c] ;  /* 0x00003c0001f67983 */ /* 0x000eaa0000100800 */
[----:B------:R-:W-:Y:S05]  /*4500*/  HMMA.16816.F32 R16, R80, R70, R16 ;  /* 0x000000465010723c */ /* 0x000fea0000001810 */
[----:B------:R-:W-:Y:S01]  /*4510*/  IMAD R68, R86, 0x40, R245 ;  /* 0x0000004056447824 */ /* 0x000fe200078e02f5 */
[----:B------:R-:W-:Y:S01]  /*4520*/  LOP3.LUT R86, R85, UR8, R244, 0x96, !PT ;  /* 0x0000000855567c12 */ /* 0x000fe2000f8e96f4 */
[----:B------:R-:W2:Y:S04]  /*4530*/  LDL R245, [R1+0x60] ;  /* 0x0000600001f57983 */ /* 0x000ea80000100800 */
[C---:B------:R-:W-:Y:S01]  /*4540*/  VIADD R70, R68.reuse, 0x8 ;  /* 0x0000000844467836 */ /* 0x040fe20000000000 */
[----:B------:R-:W2:Y:S01]  /*4550*/  LDL R244, [R1+0x58] ;  /* 0x0000580001f47983 */ /* 0x000ea20000100800 */
[C---:B------:R-:W-:Y:S02]  /*4560*/  VIADD R69, R68.reuse, 0x7 ;  /* 0x0000000744457836 */ /* 0x040fe40000000000 */
[----:B------:R-:W-:Y:S01]  /*4570*/  VIADD R71, R68, 0xffffffff ;  /* 0xffffffff44477836 */ /* 0x000fe20000000000 */
[----:B------:R-:W-:Y:S01]  /*4580*/  ISETP.GE.AND P4, PT, R70, RZ, PT ;  /* 0x000000ff4600720c */ /* 0x000fe20003f86270 */
[C---:B------:R-:W-:Y:S01]  /*4590*/  VIADD R80, R68.reuse, 0xfffffff8 ;  /* 0xfffffff844507836 */ /* 0x040fe20000000000 */
[----:B------:R-:W-:Y:S01]  /*45a0*/  ISETP.GE.AND P3, PT, R69, RZ, PT ;  /* 0x000000ff4500720c */ /* 0x000fe20003f66270 */
[C---:B------:R-:W-:Y:S01]  /*45b0*/  VIADD R81, R68.reuse, 0xfffffff7 ;  /* 0xfffffff744517836 */ /* 0x040fe20000000000 */
[----:B------:R-:W-:Y:S01]  /*45c0*/  ISETP.GE.AND P2, PT, R71, RZ, PT ;  /* 0x000000ff4700720c */ /* 0x000fe20003f46270 */
[C---:B------:R-:W-:Y:S02]  /*45d0*/  VIADD R82, R68.reuse, 0xfffffff0 ;  /* 0xfffffff044527836 */ /* 0x040fe40000000000 */
[C---:B------:R-:W-:Y:S01]  /*45e0*/  VIADD R83, R68.reuse, 0xffffffef ;  /* 0xffffffef44537836 */ /* 0x040fe20000000000 */
[----:B------:R-:W-:Y:S01]  /*45f0*/  ISETP.GE.AND P5, PT, R81, RZ, PT ;  /* 0x000000ff5100720c */ /* 0x000fe20003fa6270 */
[C---:B------:R-:W-:Y:S04]  /*4600*/  VIADD R85, R68.reuse, 0xffffffe8 ;  /* 0xffffffe844557836 */ /* 0x040fe80000000000 */
[C---:B------:R-:W-:Y:S01]  /*4610*/  @!P4 IADD3 R70, -R68.reuse, -0x8, RZ ;  /* 0xfffffff84446c810 */ /* 0x040fe20007ffe1ff */
[C---:B------:R-:W-:Y:S05]  /*4620*/  HMMA.16816.F32 R4, R72.reuse, R76, R4 ;  /* 0x0000004c4804723c */ /* 0x040fea0000001804 */
[----:B------:R-:W-:Y:S01]  /*4630*/  @!P2 IADD3 R71, -R68, 0x1, RZ ;  /* 0x000000014447a810 */ /* 0x000fe20007ffe1ff */
[C---:B------:R-:W-:Y:S03]  /*4640*/  HMMA.16816.F32 R8, R72.reuse, R78, R8 ;  /* 0x0000004e4808723c */ /* 0x040fe60000001808 */
[----:B------:R-:W-:Y:S02]  /*4650*/  ISETP.GE.AND P4, PT, R82, RZ, PT ;  /* 0x000000ff5200720c */ /* 0x000fe40003f86270 */
[C---:B------:R-:W-:Y:S02]  /*4660*/  @!P3 IADD3 R69, -R68.reuse, -0x7, RZ ;  /* 0xfffffff94445b810 */ /* 0x040fe40007ffe1ff */
[----:B------:R-:W-:Y:S02]  /*4670*/  ISETP.GE.AND P3, PT, R83, RZ, PT ;  /* 0x000000ff5300720c */ /* 0x000fe40003f66270 */
[----:B------:R-:W-:Y:S02]  /*4680*/  ISETP.GE.AND P2, PT, R85, RZ, PT ;  /* 0x000000ff5500720c */ /* 0x000fe40003f46270 */
[C---:B------:R-:W-:Y:S02]  /*4690*/  @!P5 IADD3 R81, -R68.reuse, 0x9, RZ ;  /* 0x000000094451d810 */ /* 0x040fe40007ffe1ff */
[----:B------:R-:W-:Y:S02]  /*46a0*/  I2FP.F32.S32 R70, R70 ;  /* 0x0000004600467245 */ /* 0x000fe40000201400 */
[----:B------:R-:W-:Y:S02]  /*46b0*/  I2FP.F32.S32 R69, R69 ;  /* 0x0000004500457245 */ /* 0x000fe40000201400 */
[----:B------:R-:W-:Y:S01]  /*46c0*/  @!P4 IADD3 R82, -R68, 0x10, RZ ;  /* 0x000000104452c810 */ /* 0x000fe20007ffe1ff */
[----:B------:R-:W-:Y:S01]  /*46d0*/  FFMA.FTZ R6, R70, -UR6, R6 ;  /* 0x8000000646067c23 */ /* 0x000fe20008010006 */
[----:B------:R-:W-:Y:S01]  /*46e0*/  I2FP.F32.S32 R92, R71 ;  /* 0x00000047005c7245 */ /* 0x000fe20000201400 */
[----:B------:R-:W-:Y:S01]  /*46f0*/  FFMA.FTZ R7, R69, -UR6, R7 ;  /* 0x8000000645077c23 */ /* 0x000fe20008010007 */
[C---:B------:R-:W-:Y:S02]  /*4700*/  @!P3 IADD3 R83, -R68.reuse, 0x11, RZ ;  /* 0x000000114453b810 */ /* 0x040fe40007ffe1ff */
[----:B------:R-:W-:Y:S01]  /*4710*/  @!P2 IADD3 R85, -R68, 0x18, RZ ;  /* 0x000000184455a810 */ /* 0x000fe20007ffe1ff */
[C---:B------:R-:W-:Y:S01]  /*4720*/  FFMA.FTZ R5, R92.reuse, -UR6, R5 ;  /* 0x800000065c057c23 */ /* 0x040fe20008010005 */
[----:B------:R-:W-:Y:S01]  /*4730*/  PLOP3.LUT P3, PT, PT, PT, UP0, 0x80, 0x0 ;  /* 0x000000000000781c */ /* 0x000fe20003f6f008 */
[----:B------:R-:W-:Y:S01]  /*4740*/  FFMA.FTZ R11, R92, -UR6, R11 ;  /* 0x800000065c0b7c23 */ /* 0x000fe2000801000b */
[----:B------:R-:W-:Y:S02]  /*4750*/  PLOP3.LUT P4, PT, PT, PT, UP0, 0x80, 0x0 ;  /* 0x000000000000781c */ /* 0x000fe40003f8f008 */
[----:B------:R-:W-:Y:S02]  /*4760*/  PLOP3.LUT P2, PT, PT, PT, UP0, 0x80, 0x0 ;  /* 0x000000000000781c */ /* 0x000fe40003f4f008 */
[----:B------:R-:W-:Y:S02]  /*4770*/  PLOP3.LUT P5, PT, PT, PT, UP0, 0x80, 0x0 ;  /* 0x000000000000781c */ /* 0x000fe40003faf008 */
[----:B------:R-:W-:Y:S02]  /*4780*/  I2FP.F32.S32 R81, R81 ;  /* 0x0000005100517245 */ /* 0x000fe40000201400 */
[----:B------:R-:W-:Y:S02]  /*4790*/  I2FP.F32.S32 R82, R82 ;  /* 0x0000005200527245 */ /* 0x000fe40000201400 */
[----:B------:R-:W-:Y:S01]  /*47a0*/  I2FP.F32.S32 R83, R83 ;  /* 0x0000005300537245 */ /* 0x000fe20000201400 */
[----:B------:R-:W-:Y:S01]  /*47b0*/  FFMA.FTZ R9, R81, -UR6, R9 ;  /* 0x8000000651097c23 */ /* 0x000fe20008010009 */
[----:B------:R-:W-:Y:S02]  /*47c0*/  I2FP.F32.S32 R85, R85 ;  /* 0x0000005500557245 */ /* 0x000fe40000201400 */
[----:B------:R-:W-:Y:S01]  /*47d0*/  LOP3.LUT R89, R99, UR11, R84, 0x96, !PT ;  /* 0x0000000b63597c12 */ /* 0x000fe2000f8e9654 */
[----:B------:R-:W-:Y:S01]  /*47e0*/  VIADD R84, R68, 0xffffffe7 ;  /* 0xffffffe744547836 */ /* 0x000fe20000000000 */
[----:B------:R-:W-:Y:S01]  /*47f0*/  UIADD3 UR11, UR10, -0x4498517b, URZ ;  /* 0xbb67ae850a0b7890 */ /* 0x000fe2000fffe03f */
[----:B------:R-:W2:Y:S02]  /*4800*/  LDL R99, [R1+0x5c] ;  /* 0x00005c0001637983 */ /* 0x000ea40000100800 */
[----:B------:R-:W-:Y:S01]  /*4810*/  IMAD.WIDE.U32 R94, R89, -0x2daee0ad, RZ ;  /* 0xd2511f53595e7825 */ /* 0x000fe200078e00ff */
[C---:B---3--:R-:W-:Y:S03]  /*4820*/  @P3 ISETP.GE.AND P3, PT, R97.reuse, UR7, PT ;  /* 0x0000000761003c0c */ /* 0x048fe6000bf66270 */
[----:B------:R-:W-:Y:S01]  /*4830*/  @P0 VIADD R87, R97, 0x1 ;  /* 0x0000000161570836 */ /* 0x000fe20000000000 */
[----:B------:R-:W-:Y:S04]  /*4840*/  PLOP3.LUT P0, PT, PT, PT, UP0, 0x80, 0x0 ;  /* 0x000000000000781c */ /* 0x000fe80003f0f008 */
[----:B------:R-:W-:Y:S01]  /*4850*/  @P6 ISETP.GE.AND P6, PT, R87, UR7, PT ;  /* 0x0000000757006c0c */ /* 0x000fe2000bfc6270 */
[----:B------:R-:W-:Y:S03]  /*4860*/  IMAD.WIDE.U32 R86, R86, -0x2daee0ad, RZ ;  /* 0xd2511f5356567825 */ /* 0x000fe600078e00ff */
[----:B------:R-:W-:Y:S02]  /*4870*/  @P2 FSEL R5, R5, -INF , !P6 ;  /* 0xff80000005052808 */ /* 0x000fe40007000000 */
[----:B------:R-:W-:Y:S02]  /*4880*/  @P5 FSEL R7, R7, -INF , !P6 ;  /* 0xff80000007075808 */ /* 0x000fe40007000000 */
[----:B------:R-:W-:Y:S01]  /*4890*/  PLOP3.LUT P6, PT, PT, PT, UP0, 0x80, 0x0 ;  /* 0x000000000000781c */ /* 0x000fe20003fcf008 */
[----:B------:R-:W-:Y:S01]  /*48a0*/  @P0 VIADD R88, R97, 0x8 ;  /* 0x0000000861580836 */ /* 0x000fe20000000000 */
[----:B------:R-:W-:Y:S02]  /*48b0*/  ISETP.GE.AND P0, PT, R80, RZ, PT ;  /* 0x000000ff5000720c */ /* 0x000fe40003f06270 */
[----:B------:R-:W-:Y:S02]  /*48c0*/  PLOP3.LUT P2, PT, PT, PT, UP0, 0x80, 0x0 ;  /* 0x000000000000781c */ /* 0x000fe40003f4f008 */
[----:B------:R-:W-:Y:S02]  /*48d0*/  @P1 ISETP.GE.AND P1, PT, R88, UR7, PT ;  /* 0x0000000758001c0c */ /* 0x000fe4000bf26270 */
[----:B------:R-:W-:Y:S07]  /*48e0*/  PLOP3.LUT P5, PT, PT, PT, UP0, 0x80, 0x0 ;  /* 0x000000000000781c */ /* 0x000fee0003faf008 */
[----:B------:R-:W-:Y:S02]  /*48f0*/  @!P0 IADD3 R80, -R68, 0x8, RZ ;  /* 0x0000000844508810 */ /* 0x000fe40007ffe1ff */
[----:B------:R-:W-:Y:S02]  /*4900*/  ISETP.GE.AND P0, PT, R84, RZ, PT ;  /* 0x000000ff5400720c */ /* 0x000fe40003f06270 */
[----:B------:R-:W-:Y:S02]  /*4910*/  I2FP.F32.S32 R80, R80 ;  /* 0x0000005000507245 */ /* 0x000fe40000201400 */
[----:B----4-:R-:W-:Y:S01]  /*4920*/  LOP3.LUT R76, R87, UR11, R90, 0x96, !PT ;  /* 0x0000000b574c7c12 */ /* 0x010fe2000f8e965a */
[----:B------:R-:W-:Y:S01]  /*4930*/  UIADD3 UR11, UR8, -0x255992d5, URZ ;  /* 0xdaa66d2b080b7890 */ /* 0x000fe2000fffe03f */
[----:B------:R-:W-:Y:S01]  /*4940*/  LOP3.LUT R90, R95, UR14, R86, 0x96, !PT ;  /* 0x0000000e5f5a7c12 */ /* 0x000fe2000f8e9656 */
[----:B------:R-:W-:Y:S01]  /*4950*/  FFMA.FTZ R8, R80, -UR6, R8 ;  /* 0x8000000650087c23 */ /* 0x000fe20008010008 */
[----:B------:R-:W-:Y:S01]  /*4960*/  UIADD3 UR14, UR10, -0x126145ec, URZ ;  /* 0xed9eba140a0e7890 */ /* 0x000fe2000fffe03f */
[----:B------:R-:W-:Y:S04]  /*4970*/  IMAD.WIDE.U32 R76, R76, -0x326172a9, RZ ;  /* 0xcd9e8d574c4c7825 */ /* 0x000fe800078e00ff */
[----:B------:R-:W-:Y:S01]  /*4980*/  @!P0 IADD3 R84, -R68, 0x19, RZ ;  /* 0x0000001944548810 */ /* 0x000fe20007ffe1ff */
[----:B------:R-:W-:Y:S01]  /*4990*/  IMAD.WIDE.U32 R90, R90, -0x326172a9, RZ ;  /* 0xcd9e8d575a5a7825 */ /* 0x000fe200078e00ff */
[----:B------:R-:W-:Y:S02]  /*49a0*/  IABS R68, R68 ;  /* 0x0000004400447213 */ /* 0x000fe40000000000 */
[----:B------:R-:W-:Y:S01]  /*49b0*/  LOP3.LUT R88, R77, UR15, R98, 0x96, !PT ;  /* 0x0000000f4d587c12 */ /* 0x000fe2000f8e9662 */
[----:B------:R-:W-:Y:S01]  /*49c0*/  @P5 VIADD R95, R97, 0x18 ;  /* 0x00000018615f5836 */ /* 0x000fe20000000000 */
[----:B------:R-:W-:Y:S01]  /*49d0*/  PLOP3.LUT P0, PT, PT, PT, UP0, 0x80, 0x0 ;  /* 0x000000000000781c */ /* 0x000fe20003f0f008 */
[----:B------:R-:W-:Y:S01]  /*49e0*/  IMAD.MOV.U32 R77, RZ, RZ, R68 ;  /* 0x000000ffff4d7224 */ /* 0x000fe200078e0044 */
[----:B------:R-:W-:Y:S01]  /*49f0*/  LOP3.LUT R86, R91, UR11, R76, 0x96, !PT ;  /* 0x0000000b5b567c12 */ /* 0x000fe2000f8e964c */
[----:B------:R1:W3:Y:S01]  /*4a00*/  LDSM.16.M88.4 R68, [R96+0x10800] ;  /* 0x010800006044783b */ /* 0x0002e20000000200 */
[----:B------:R-:W-:Y:S01]  /*4a10*/  UIADD3 UR11, UR10, 0x32370b8f, URZ ;  /* 0x32370b8f0a0b7890 */ /* 0x000fe2000fffe03f */
[----:B------:R-:W-:Y:S01]  /*4a20*/  IMAD.WIDE.U32 R88, R88, -0x2daee0ad, RZ ;  /* 0xd2511f5358587825 */ /* 0x000fe200078e00ff */
[----:B------:R-:W-:Y:S03]  /*4a30*/  I2FP.F32.S32 R77, R77 ;  /* 0x0000004d004d7245 */ /* 0x000fe60000201400 */
[----:B--2---:R-:W-:Y:S01]  /*4a40*/  FMUL.FTZ R76, R93, 1.4426950216293334961 ;  /* 0x3fb8aa3b5d4c7820 */ /* 0x004fe20000410000 */
[----:B------:R-:W-:Y:S01]  /*4a50*/  IMAD.WIDE.U32 R86, R86, -0x2daee0ad, RZ ;  /* 0xd2511f5356567825 */ /* 0x000fe200078e00ff */
[----:B------:R-:W-:Y:S01]  /*4a60*/  LOP3.LUT R78, R89, UR11, R94, 0x96, !PT ;  /* 0x0000000b594e7c12 */ /* 0x000fe2000f8e965e */
[----:B------:R-:W-:Y:S02]  /*4a70*/  UIADD3 UR11, UR8, 0x78dde6e4, URZ ;  /* 0x78dde6e4080b7890 */ /* 0x000fe4000fffe03f */
[----:B------:R-:W-:Y:S01]  /*4a80*/  FFMA.FTZ R4, R77, -UR6, R4 ;  /* 0x800000064d047c23 */ /* 0x000fe20008010004 */
[----:B------:R-:W-:Y:S01]  /*4a90*/  @P0 FSEL R6, R6, -INF , !P3 ;  /* 0xff80000006060808 */ /* 0x000fe20005800000 */
[----:B------:R-:W-:Y:S01]  /*4aa0*/  @P6 VIADD R94, R97, 0x19 ;  /* 0x00000019615e6836 */ /* 0x000fe20000000000 */
[----:B------:R-:W-:Y:S01]  /*4ab0*/  PLOP3.LUT P0, PT, PT, PT, UP0, 0x80, 0x0 ;  /* 0x000000000000781c */ /* 0x000fe20003f0f008 */
[----:B------:R-:W-:Y:S01]  /*4ac0*/  IMAD.WIDE.U32 R78, R78, -0x326172a9, RZ ;  /* 0xcd9e8d574e4e7825 */ /* 0x000fe200078e00ff */
[----:B------:R-:W-:Y:S02]  /*4ad0*/  @P4 FSEL R4, R4, -INF , !P3 ;  /* 0xff80000004044808 */ /* 0x000fe40005800000 */
[----:B------:R-:W-:Y:S01]  /*4ae0*/  PLOP3.LUT P3, PT, PT, PT, UP0, 0x80, 0x0 ;  /* 0x000000000000781c */ /* 0x000fe20003f6f008 */
[----:B------:R-:W-:Y:S01]  /*4af0*/  FFMA.FTZ R10, R77, -UR6, R10 ;  /* 0x800000064d0a7c23 */ /* 0x000fe2000801000a */
[----:B------:R-:W-:Y:S01]  /*4b00*/  FSETP.NEU.FTZ.AND P4, PT, R93, -INF , PT ;  /* 0xff8000005d00780b */ /* 0x000fe20003f9d000 */
[C---:B------:R-:W-:Y:S01]  /*4b10*/  @P2 VIADD R93, R97.reuse, 0x11 ;  /* 0x00000011615d2836 */ /* 0x040fe20000000000 */
[----:B------:R-:W-:Y:S02]  /*4b20*/  I2FP.F32.S32 R84, R84 ;  /* 0x0000005400547245 */ /* 0x000fe40000201400 */
[----:B------:R-:W-:Y:S01]  /*4b30*/  FSEL R76, R76, RZ, P4 ;  /* 0x000000ff4c4c7208 */ /* 0x000fe20002000000 */
[----:B-1----:R-:W2:Y:S01]  /*4b40*/  LDL R96, [R1+0x68] ;  /* 0x0000680001607983 */ /* 0x002ea20000100800 */
[----:B------:R-:W-:Y:S01]  /*4b50*/  PLOP3.LUT P6, PT, PT, PT, UP0, 0x80, 0x0 ;  /* 0x000000000000781c */ /* 0x000fe20003fcf008 */
[----:B------:R-:W-:Y:S01]  /*4b60*/  @P0 VIADD R91, R97, 0x10 ;  /* 0x00000010615b0836 */ /* 0x000fe20000000000 */
[----:B------:R-:W-:Y:S01]  /*4b70*/  PLOP3.LUT P0, PT, PT, PT, UP0, 0x80, 0x0 ;  /* 0x000000000000781c */ /* 0x000fe20003f0f008 */
[--C-:B------:R-:W-:Y:S01]  /*4b80*/  FFMA.FTZ R4, R4, UR18, -R76.reuse ;  /* 0x0000001204047c23 */ /* 0x100fe2000801084c */
[----:B------:R-:W-:Y:S01]  /*4b90*/  FFMA.FTZ R5, R5, UR18, -R76 ;  /* 0x0000001205057c23 */ /* 0x000fe2000801084c */
[----:B------:R-:W-:Y:S01]  /*4ba0*/  @P3 VIADD R89, R97, 0x9 ;  /* 0x0000000961593836 */ /* 0x000fe20000000000 */
[----:B------:R-:W-:Y:S01]  /*4bb0*/  PLOP3.LUT P3, PT, PT, PT, UP0, 0x80, 0x0 ;  /* 0x000000000000781c */ /* 0x000fe20003f6f008 */
[----:B------:R1:W-:Y:S01]  /*4bc0*/  MUFU.EX2 R97, R4 ;  /* 0x0000000400617308 */ /* 0x0003e20000000800 */
[----:B------:R-:W-:Y:S02]  /*4bd0*/  PLOP3.LUT P5, PT, PT, PT, UP0, 0x80, 0x0 ;  /* 0x000000000000781c */ /* 0x000fe40003faf008 */
[----:B------:R-:W-:Y:S02]  /*4be0*/  PLOP3.LUT P4, PT, PT, PT, UP0, 0x80, 0x0 ;  /* 0x000000000000781c */ /* 0x000fe40003f8f008 */
[----:B------:R-:W-:Y:S02]  /*4bf0*/  PLOP3.LUT P2, PT, PT, PT, UP0, 0x80, 0x0 ;  /* 0x000000000000781c */ /* 0x000fe40003f4f008 */
[----:B------:R-:W-:Y:S01]  /*4c00*/  @P6 ISETP.GE.AND P6, PT, R94, UR7, PT ;  /* 0x000000075e006c0c */ /* 0x000fe2000bfc6270 */
[C---:B---3--:R-:W-:Y:S03]  /*4c10*/  HMMA.16816.F32 R12, R72.reuse, R68, R12 ;  /* 0x00000044480c723c */ /* 0x048fe6000000180c */
[----:B------:R-:W-:Y:S02]  /*4c20*/  @P0 FSEL R8, R8, -INF , !P1 ;  /* 0xff80000008080808 */ /* 0x000fe40004800000 */
[----:B------:R-:W-:Y:S01]  /*4c30*/  PLOP3.LUT P0, PT, PT, PT, UP0, 0x80, 0x0 ;  /* 0x000000000000781c */ /* 0x000fe20003f0f008 */
[----:B------:R-:W-:Y:S03]  /*4c40*/  HMMA.16816.F32 R16, R72, R70, R16 ;  /* 0x000000464810723c */ /* 0x000fe60000001810 */
[----:B------:R-:W-:Y:S02]  /*4c50*/  @P3 ISETP.GE.AND P3, PT, R91, UR7, PT ;  /* 0x000000075b003c0c */ /* 0x000fe4000bf66270 */
[----:B------:R-:W-:Y:S01]  /*4c60*/  LOP3.LUT R91, R87, UR14, R88, 0x96, !PT ;  /* 0x0000000e575b7c12 */ /* 0x000fe2000f8e9658 */
[----:B------:R-:W-:Y:S01]  /*4c70*/  UIADD3 UR14, UR10, -0x56f99767, URZ ;  /* 0xa90668990a0e7890 */ /* 0x000fe2000fffe03f */
[----:B------:R-:W-:Y:S01]  /*4c80*/  LOP3.LUT R88, R79, UR11, R90, 0x96, !PT ;  /* 0x0000000b4f587c12 */ /* 0x000fe2000f8e965a */
[----:B------:R-:W-:Y:S01]  /*4c90*/  UIADD3 UR11, UR8, 0x1715609d, URZ ;  /* 0x1715609d080b7890 */ /* 0x000fe2000fffe03f */
[----:B------:R-:W-:Y:S02]  /*4ca0*/  @P4 ISETP.GE.AND P4, PT, R89, UR7, PT ;  /* 0x0000000759004c0c */ /* 0x000fe4000bf86270 */
[----:B------:R-:W-:Y:S01]  /*4cb0*/  IMAD.WIDE.U32 R90, R91, -0x326172a9, RZ ;  /* 0xcd9e8d575b5a7825 */ /* 0x000fe200078e00ff */
[----:B------:R-:W-:Y:S02]  /*4cc0*/  @P0 FSEL R10, R10, -INF , !P1 ;  /* 0xff8000000a0a0808 */ /* 0x000fe40004800000 */
[----:B------:R-:W-:Y:S01]  /*4cd0*/  PLOP3.LUT P1, PT, PT, PT, UP0, 0x80, 0x0 ;  /* 0x000000000000781c */ /* 0x000fe20003f2f008 */
[----:B------:R-:W-:Y:S01]  /*4ce0*/  IMAD.WIDE.U32 R88, R88, -0x2daee0ad, RZ ;  /* 0xd2511f5358587825 */ /* 0x000fe200078e00ff */
[----:B------:R-:W-:Y:S01]  /*4cf0*/  LOP3.LUT R78, R91, UR11, R78, 0x96, !PT ;  /* 0x0000000b5b4e7c12 */ /* 0x000fe2000f8e964e */
[----:B------:R-:W-:Y:S02]  /*4d00*/  UIADD3 UR11, UR10, 0x646e171e, URZ ;  /* 0x646e171e0a0b7890 */ /* 0x000fe4000fffe03f */
[----:B------:R-:W-:Y:S01]  /*4d10*/  FFMA.FTZ R12, R82, -UR6, R12 ;  /* 0x80000006520c7c23 */ /* 0x000fe2000801000c */
[----:B------:R-:W-:Y:S01]  /*4d20*/  @P5 ISETP.GE.AND P5, PT, R95, UR7, PT ;  /* 0x000000075f005c0c */ /* 0x000fe2000bfa6270 */
[----:B------:R-:W-:Y:S01]  /*4d30*/  FFMA.FTZ R14, R80, -UR6, R14 ;  /* 0x80000006500e7c23 */ /* 0x000fe2000801000e */
[----:B------:R-:W-:Y:S04]  /*4d40*/  IMAD.WIDE.U32 R68, R78, -0x2daee0ad, RZ ;  /* 0xd2511f534e447825 */ /* 0x000fe800078e00ff */
[----:B------:R-:W-:Y:S01]  /*4d50*/  FFMA.FTZ R13, R83, -UR6, R13 ;  /* 0x80000006530d7c23 */ /* 0x000fe2000801000d */
[----:B------:R-:W-:Y:S01]  /*4d60*/  @P2 ISETP.GE.AND P2, PT, R93, UR7, PT ;  /* 0x000000075d002c0c */ /* 0x000fe2000bf46270 */
[----:B------:R-:W-:Y:S01]  /*4d70*/  FFMA.FTZ R8, R8, UR18, -R76 ;  /* 0x0000001208087c23 */ /* 0x000fe2000801084c */
[----:B------:R-:W-:Y:S01]  /*4d80*/  LOP3.LUT R86, R89, UR14, R86, 0x96, !PT ;  /* 0x0000000e59567c12 */ /* 0x000fe2000f8e9656 */
[----:B------:R-:W-:Y:S01]  /*4d90*/  FFMA.FTZ R15, R81, -UR6, R15 ;  /* 0x80000006510f7c23 */ /* 0x000fe2000801000f */
[----:B------:R-:W-:Y:S01]  /*4da0*/  @P1 FSEL R9, R9, -INF , !P4 ;  /* 0xff80000009091808 */ /* 0x000fe20006000000 */
[----:B------:R-:W-:Y:S01]  /*4db0*/  MUFU.EX2 R93, R8 ;  /* 0x00000008005d7308 */ /* 0x000fe20000000800 */
[----:B------:R-:W-:Y:S01]  /*4dc0*/  PLOP3.LUT P1, PT, PT, PT, UP0, 0x80, 0x0 ;  /* 0x000000000000781c */ /* 0x000fe20003f2f008 */
[----:B------:R-:W-:Y:S01]  /*4dd0*/  FFMA.FTZ R16, R85, -UR6, R16 ;  /* 0x8000000655107c23 */ /* 0x000fe20008010010 */
[----:B------:R-:W-:Y:S01]  /*4de0*/  LOP3.LUT R77, R69, UR11, R88, 0x96, !PT ;  /* 0x0000000b454d7c12 */ /* 0x000fe2000f8e9658 */
[----:B------:R-:W-:Y:S01]  /*4df0*/  FFMA.FTZ R9, R9, UR18, -R76 ;  /* 0x0000001209097c23 */ /* 0x000fe2000801084c */
[----:B------:R-:W-:Y:S01]  /*4e00*/  UIADD3 UR11, UR8, -0x4ab325aa, URZ ;  /* 0xb54cda56080b7890 */ /* 0x000fe2000fffe03f */
[----:B------:R-:W-:Y:S01]  /*4e10*/  SHF.R.U32.HI R79, RZ, 0x10, R68 ;  /* 0x00000010ff4f7819 */ /* 0x000fe20000011644 */
[----:B------:R-:W-:Y:S03]  /*4e20*/  FFMA.FTZ R17, R84, -UR6, R17 ;  /* 0x8000000654117c23 */ /* 0x000fe60008010011 */
[----:B------:R-:W-:Y:S01]  /*4e30*/  MUFU.EX2 R92, R9 ;  /* 0x00000009005c7308 */ /* 0x000fe20000000800 */
[----:B------:R-:W-:Y:S01]  /*4e40*/  LOP3.LUT R98, R68, 0xffff, RZ, 0xc0, !PT ;  /* 0x0000ffff44627812 */ /* 0x000fe200078ec0ff */
[----:B------:R-:W-:Y:S01]  /*4e50*/  FFMA.FTZ R19, R83, -UR6, R19 ;  /* 0x8000000653137c23 */ /* 0x000fe20008010013 */
[----:B------:R-:W-:Y:S01]  /*4e60*/  FFMA.FTZ R18, R82, -UR6, R18 ;  /* 0x8000000652127c23 */ /* 0x000fe20008010012 */
[----:B------:R-:W-:Y:S02]  /*4e70*/  @P1 FSEL R12, R12, -INF , !P3 ;  /* 0xff8000000c0c1808 */ /* 0x000fe40005800000 */
[----:B------:R-:W-:Y:S03]  /*4e80*/  PLOP3.LUT P1, PT, PT, PT, UP0, 0x80, 0x0 ;  /* 0x000000000000781c */ /* 0x000fe60003f2f008 */
[--C-:B------:R-:W-:Y:S04]  /*4e90*/  FFMA.FTZ R12, R12, UR18, -R76.reuse ;  /* 0x000000120c0c7c23 */ /* 0x100fe8000801084c */
[----:B------:R-:W-:Y:S06]  /*4ea0*/  MUFU.EX2 R89, R12 ;  /* 0x0000000c00597308 */ /* 0x000fec0000000800 */
[----:B------:R-:W-:Y:S02]  /*4eb0*/  @P1 FSEL R13, R13, -INF , !P2 ;  /* 0xff8000000d0d1808 */ /* 0x000fe40005000000 */
[----:B------:R-:W-:Y:S03]  /*4ec0*/  PLOP3.LUT P1, PT, PT, PT, UP0, 0x80, 0x0 ;  /* 0x000000000000781c */ /* 0x000fe60003f2f008 */
[--C-:B------:R-:W-:Y:S04]  /*4ed0*/  FFMA.FTZ R13, R13, UR18, -R76.reuse ;  /* 0x000000120d0d7c23 */ /* 0x100fe8000801084c */
[----:B------:R-:W-:Y:S06]  /*4ee0*/  MUFU.EX2 R88, R13 ;  /* 0x0000000d00587308 */ /* 0x000fec0000000800 */
[----:B------:R-:W-:Y:S02]  /*4ef0*/  @P1 FSEL R16, R16, -INF , !P5 ;  /* 0xff80000010101808 */ /* 0x000fe40006800000 */
[----:B------:R-:W-:Y:S03]  /*4f00*/  PLOP3.LUT P1, PT, PT, PT, UP0, 0x80, 0x0 ;  /* 0x000000000000781c */ /* 0x000fe60003f2f008 */
[----:B------:R-:W-:Y:S04]  /*4f10*/  FFMA.FTZ R16, R16, UR18, -R76 ;  /* 0x0000001210107c23 */ /* 0x000fe8000801084c */
[----:B------:R-:W3:Y:S06]  /*4f20*/  MUFU.EX2 R85, R16 ;  /* 0x0000001000557308 */ /* 0x000eec0000000800 */
[----:B------:R-:W-:Y:S01]  /*4f30*/  @P1 FSEL R19, R19, -INF , !P6 ;  /* 0xff80000013131808 */ /* 0x000fe20007000000 */
[C---:B--2---:R-:W-:Y:S01]  /*4f40*/  FMUL.FTZ R78, R96.reuse, 1.4426950216293334961 ;  /* 0x3fb8aa3b604e7820 */ /* 0x044fe20000410000 */
[----:B------:R-:W-:Y:S02]  /*4f50*/  FSETP.NEU.FTZ.AND P0, PT, R96, -INF , PT ;  /* 0xff8000006000780b */ /* 0x000fe40003f1d000 */
[----:B------:R2:W4:Y:S02]  /*4f60*/  MUFU.EX2 R96, R5 ;  /* 0x0000000500607308 */ /* 0x0005240000000800 */
[----:B-1----:R-:W-:Y:S02]  /*4f70*/  FSEL R4, R78, RZ, P0 ;  /* 0x000000ff4e047208 */ /* 0x002fe40000000000 */
[----:B------:R-:W-:Y:S02]  /*4f80*/  PLOP3.LUT P0, PT, PT, PT, UP0, 0x80, 0x0 ;  /* 0x000000000000781c */ /* 0x000fe40003f0f008 */
[----:B------:R-:W-:Y:S01]  /*4f90*/  SHF.R.U32.HI R78, RZ, 0x18, R68 ;  /* 0x00000018ff4e7819 */ /* 0x000fe20000011644 */
[--C-:B------:R-:W-:Y:S01]  /*4fa0*/  FFMA.FTZ R6, R6, UR18, -R4.reuse ;  /* 0x0000001206067c23 */ /* 0x100fe20008010804 */
[--C-:B------:R-:W-:Y:S01]  /*4fb0*/  FFMA.FTZ R7, R7, UR18, -R4.reuse ;  /* 0x0000001207077c23 */ /* 0x100fe20008010804 */
[--C-:B------:R-:W-:Y:S02]  /*4fc0*/  FFMA.FTZ R10, R10, UR18, -R4.reuse ;  /* 0x000000120a0a7c23 */ /* 0x100fe40008010804 */
[----:B------:R-:W-:Y:S06]  /*4fd0*/  MUFU.EX2 R95, R6 ;  /* 0x00000006005f7308 */ /* 0x000fec0000000800 */
[----:B------:R-:W-:Y:S02]  /*4fe0*/  @P0 FSEL R11, R11, -INF , !P4 ;  /* 0xff8000000b0b0808 */ /* 0x000fe40006000000 */
[----:B------:R-:W-:Y:S02]  /*4ff0*/  PLOP3.LUT P0, PT, PT, PT, UP0, 0x80, 0x0 ;  /* 0x000000000000781c */ /* 0x000fe40003f0f008 */
[----:B------:R1:W4:Y:S01]  /*5000*/  MUFU.EX2 R94, R7 ;  /* 0x00000007005e7308 */ /* 0x0003220000000800 */
[----:B--2---:R-:W-:Y:S01]  /*5010*/  LOP3.LUT R5, R68, 0xff, RZ, 0xc0, !PT ;  /* 0x000000ff44057812 */ /* 0x004fe200078ec0ff */
[--C-:B------:R-:W-:Y:S03]  /*5020*/  FFMA.FTZ R11, R11, UR18, -R4.reuse ;  /* 0x000000120b0b7c23 */ /* 0x100fe60008010804 */
[----:B------:R-:W-:Y:S05]  /*5030*/  ISETP.LE.U32.AND P4, PT, R5, UR19, PT ;  /* 0x0000001305007c0c */ /* 0x000fea000bf83070 */
[----:B------:R-:W2:Y:S01]  /*5040*/  MUFU.EX2 R91, R10 ;  /* 0x0000000a005b7308 */ /* 0x000ea20000000800 */
[----:B------:R-:W-:Y:S02]  /*5050*/  @P0 FSEL R14, R14, -INF , !P3 ;  /* 0xff8000000e0e0808 */ /* 0x000fe40005800000 */
[----:B------:R-:W-:Y:S02]  /*5060*/  PLOP3.LUT P0, PT, PT, PT, UP0, 0x80, 0x0 ;  /* 0x000000000000781c */ /* 0x000fe40003f0f008 */
[----:B------:R-:W-:Y:S01]  /*5070*/  ISETP.LE.U32.AND P3, PT, R78, UR19, PT ;  /* 0x000000134e007c0c */ /* 0x000fe2000bf63070 */
[----:B-1----:R-:W-:Y:S04]  /*5080*/  IMAD.WIDE.U32 R6, R86, -0x326172a9, RZ ;  /* 0xcd9e8d5756067825 */ /* 0x002fe800078e00ff */
[----:B------:R-:W-:Y:S01]  /*5090*/  FFMA.FTZ R14, R14, UR18, -R4 ;  /* 0x000000120e0e7c23 */ /* 0x000fe20008010804 */
[----:B---3--:R-:W-:Y:S01]  /*50a0*/  @!P4 FADD.FTZ R85, -R85, -RZ ;  /* 0x800000ff5555c221 */ /* 0x008fe20000010100 */
[----:B------:R-:W-:Y:S02]  /*50b0*/  LOP3.LUT R5, R7, UR11, R90, 0x96, !PT ;  /* 0x0000000b07057c12 */ /* 0x000fe4000f8e965a */
[----:B------:R-:W-:Y:S01]  /*50c0*/  MUFU.EX2 R87, R14 ;  /* 0x0000000e00577308 */ /* 0x000fe20000000800 */
[C---:B------:R-:W-:Y:S02]  /*50d0*/  LOP3.LUT R68, R6.reuse, 0xff, RZ, 0xc0, !PT ;  /* 0x000000ff06447812 */ /* 0x040fe400078ec0ff */
[--C-:B------:R-:W-:Y:S02]  /*50e0*/  SHF.R.U32.HI R69, RZ, 0x10, R6.reuse ;  /* 0x00000010ff457819 */ /* 0x100fe40000011606 */
[----:B------:R-:W-:Y:S02]  /*50f0*/  @P0 FSEL R15, R15, -INF , !P2 ;  /* 0xff8000000f0f0808 */ /* 0x000fe40005000000 */
[----:B------:R-:W-:Y:S03]  /*5100*/  PLOP3.LUT P0, PT, PT, PT, UP0, 0x80, 0x0 ;  /* 0x000000000000781c */ /* 0x000fe60003f0f008 */
[----:B------:R-:W-:Y:S01]  /*5110*/  MUFU.EX2 R90, R11 ;  /* 0x0000000b005a7308 */ /* 0x000fe20000000800 */
[----:B------:R-:W-:Y:S01]  /*5120*/  SHF.R.U32.HI R70, RZ, 0x18, R6 ;  /* 0x00000018ff467819 */ /* 0x000fe20000011606 */
[----:B------:R-:W-:Y:S01]  /*5130*/  FFMA.FTZ R15, R15, UR18, -R4 ;  /* 0x000000120f0f7c23 */ /* 0x000fe20008010804 */
[----:B------:R-:W-:Y:S02]  /*5140*/  LOP3.LUT R9, R6, 0xffff, RZ, 0xc0, !PT ;  /* 0x0000ffff06097812 */ /* 0x000fe400078ec0ff */
[----:B------:R-:W-:Y:S02]  /*5150*/  LOP3.LUT R6, R5, 0xffff, RZ, 0xc0, !PT ;  /* 0x0000ffff05067812 */ /* 0x000fe400078ec0ff */
[----:B------:R-:W-:Y:S03]  /*5160*/  PLOP3.LUT P2, PT, PT, PT, UP0, 0x80, 0x0 ;  /* 0x000000000000781c */ /* 0x000fe60003f4f008 */
[----:B------:R-:W1:Y:S01]  /*5170*/  MUFU.EX2 R86, R15 ;  /* 0x0000000f00567308 */ /* 0x000e620000000800 */
[----:B------:R-:W-:Y:S02]  /*5180*/  SHF.R.U32.HI R6, RZ, 0x8, R6 ;  /* 0x00000008ff067819 */ /* 0x000fe40000011606 */
[--C-:B------:R-:W-:Y:S02]  /*5190*/  SHF.R.U32.HI R7, RZ, 0x10, R5.reuse ;  /* 0x00000010ff077819 */ /* 0x100fe40000011605 */
[----:B------:R-:W-:Y:S02]  /*51a0*/  LOP3.LUT R6, R6, 0xffff, RZ, 0xc0, !PT ;  /* 0x0000ffff06067812 */ /* 0x000fe400078ec0ff */
[----:B------:R-:W-:Y:S02]  /*51b0*/  @P0 FSEL R17, R17, -INF , !P6 ;  /* 0xff80000011110808 */ /* 0x000fe40007000000 */
[----:B------:R-:W-:Y:S02]  /*51c0*/  LOP3.LUT R8, R5, 0xff, RZ, 0xc0, !PT ;  /* 0x000000ff05087812 */ /* 0x000fe400078ec0ff */
[----:B------:R-:W-:Y:S01]  /*51d0*/  ISETP.LE.U32.AND P0, PT, R6, UR19, PT ;  /* 0x0000001306007c0c */ /* 0x000fe2000bf03070 */
[----:B------:R-:W-:Y:S01]  /*51e0*/  FFMA.FTZ R76, R17, UR18, -R76 ;  /* 0x00000012114c7c23 */ /* 0x000fe2000801084c */
[----:B------:R-:W-:Y:S02]  /*51f0*/  SHF.R.U32.HI R5, RZ, 0x18, R5 ;  /* 0x00000018ff057819 */ /* 0x000fe40000011605 */
[----:B------:R-:W-:Y:S01]  /*5200*/  LOP3.LUT R7, R7, 0xff, RZ, 0xc0, !PT ;  /* 0x000000ff07077812 */ /* 0x000fe200078ec0ff */
[----:B------:R-:W-:Y:S01]  /*5210*/  MUFU.EX2 R83, R76 ;  /* 0x0000004c00537308 */ /* 0x000fe20000000800 */
[----:B------:R-:W-:Y:S02]  /*5220*/  @P2 FSEL R18, R18, -INF , !P5 ;  /* 0xff80000012122808 */ /* 0x000fe40006800000 */
[----:B------:R-:W-:Y:S02]  /*5230*/  ISETP.LE.U32.AND P5, PT, R8, UR19, PT ;  /* 0x0000001308007c0c */ /* 0x000fe4000bfa3070 */
[----:B------:R-:W-:Y:S01]  /*5240*/  ISETP.LE.U32.AND P6, PT, R5, UR19, PT ;  /* 0x0000001305007c0c */ /* 0x000fe2000bfc3070 */
[--C-:B------:R-:W-:Y:S01]  /*5250*/  FFMA.FTZ R18, R18, UR18, -R4.reuse ;  /* 0x0000001212127c23 */ /* 0x100fe20008010804 */
[----:B------:R-:W-:Y:S01]  /*5260*/  ISETP.LE.U32.AND P2, PT, R7, UR19, PT ;  /* 0x0000001307007c0c */ /* 0x000fe2000bf43070 */
[----:B----4-:R-:W-:Y:S01]  /*5270*/  @!P0 FADD.FTZ R96, -R96, -RZ ;  /* 0x800000ff60608221 */ /* 0x010fe20000010100 */
[----:B------:R-:W-:Y:S01]  /*5280*/  SHF.R.U32.HI R7, RZ, 0x8, R9 ;  /* 0x00000008ff077819 */ /* 0x000fe20000011609 */
[----:B------:R-:W-:Y:S01]  /*5290*/  FFMA.FTZ R4, R19, UR18, -R4 ;  /* 0x0000001213047c23 */ /* 0x000fe20008010804 */
[----:B------:R-:W-:Y:S01]  /*52a0*/  LOP3.LUT R6, R77, 0xff, RZ, 0xc0, !PT ;  /* 0x000000ff4d067812 */ /* 0x000fe200078ec0ff */
[----:B------:R-:W-:Y:S01]  /*52b0*/  MUFU.EX2 R84, R18 ;  /* 0x0000001200547308 */ /* 0x000fe20000000800 */
[----:B------:R-:W-:Y:S02]  /*52c0*/  LOP3.LUT R5, R7, 0xffff, RZ, 0xc0, !PT ;  /* 0x0000ffff07057812 */ /* 0x000fe400078ec0ff */
[----:B------:R-:W-:Y:S01]  /*52d0*/  ISETP.LE.U32.AND P1, PT, R6, UR19, PT ;  /* 0x0000001306007c0c */ /* 0x000fe2000bf23070 */
[----:B------:R-:W-:Y:S01]  /*52e0*/  @!P5 FADD.FTZ R97, -R97, -RZ ;  /* 0x800000ff6161d221 */ /* 0x000fe20000010100 */
[----:B------:R-:W-:Y:S01]  /*52f0*/  LOP3.LUT R6, R69, 0xff, RZ, 0xc0, !PT ;  /* 0x000000ff45067812 */ /* 0x000fe200078ec0ff */
[----:B------:R-:W-:Y:S01]  /*5300*/  @!P6 FADD.FTZ R94, -R94, -RZ ;  /* 0x800000ff5e5ee221 */ /* 0x000fe20000010100 */
[----:B------:R-:W-:Y:S01]  /*5310*/  ISETP.LE.U32.AND P0, PT, R5, UR19, PT ;  /* 0x0000001305007c0c */ /* 0x000fe2000bf03070 */
[----:B------:R-:W-:Y:S01]  /*5320*/  @!P2 FADD.FTZ R95, -R95, -RZ ;  /* 0x800000ff5f5fa221 */ /* 0x000fe20000010100 */
[----:B------:R-:W-:Y:S01]  /*5330*/  SHF.R.U32.HI R5, RZ, 0x18, R77 ;  /* 0x00000018ff057819 */ /* 0x000fe2000001164d */
[----:B------:R-:W3:Y:S01]  /*5340*/  MUFU.EX2 R82, R4 ;  /* 0x0000000400527308 */ /* 0x000ee20000000800 */
[----:B------:R-:W-:Y:S02]  /*5350*/  ISETP.LE.U32.AND P5, PT, R68, UR19, PT ;  /* 0x0000001344007c0c */ /* 0x000fe4000bfa3070 */
[----:B------:R-:W-:Y:S02]  /*5360*/  ISETP.LE.U32.AND P6, PT, R6, UR19, PT ;  /* 0x0000001306007c0c */ /* 0x000fe4000bfc3070 */
[----:B------:R-:W-:Y:S01]  /*5370*/  ISETP.LE.U32.AND P2, PT, R5, UR19, PT ;  /* 0x0000001305007c0c */ /* 0x000fe2000bf43070 */
[----:B------:R-:W-:Y:S01]  /*5380*/  @!P1 FADD.FTZ R89, -R89, -RZ ;  /* 0x800000ff59599221 */ /* 0x000fe20000010100 */
[----:B------:R-:W-:Y:S02]  /*5390*/  LOP3.LUT R5, R77, 0xffff, RZ, 0xc0, !PT ;  /* 0x0000ffff4d057812 */ /* 0x000fe400078ec0ff */
[----:B------:R-:W-:Y:S01]  /*53a0*/  LOP3.LUT R6, R79, 0xff, RZ, 0xc0, !PT ;  /* 0x000000ff4f067812 */ /* 0x000fe200078ec0ff */
[----:B------:R-:W-:Y:S01]  /*53b0*/  @!P0 FADD.FTZ R92, -R92, -RZ ;  /* 0x800000ff5c5c8221 */ /* 0x000fe20000010100 */
[----:B------:R-:W-:Y:S02]  /*53c0*/  SHF.R.U32.HI R5, RZ, 0x8, R5 ;  /* 0x00000008ff057819 */ /* 0x000fe40000011605 */
[----:B------:R-:W-:Y:S01]  /*53d0*/  ISETP.LE.U32.AND P0, PT, R6, UR19, PT ;  /* 0x0000001306007c0c */ /* 0x000fe2000bf03070 */
[----:B------:R-:W-:Y:S01]  /*53e0*/  @!P5 FADD.FTZ R93, -R93, -RZ ;  /* 0x800000ff5d5dd221 */ /* 0x000fe20000010100 */
[----:B------:R-:W-:Y:S01]  /*53f0*/  LOP3.LUT R5, R5, 0xffff, RZ, 0xc0, !PT ;  /* 0x0000ffff05057812 */ /* 0x000fe200078ec0ff */
[----:B--2---:R-:W-:Y:S01]  /*5400*/  @!P6 FADD.FTZ R91, -R91, -RZ ;  /* 0x800000ff5b5be221 */ /* 0x004fe20000010100 */
[----:B------:R-:W-:Y:S01]  /*5410*/  SHF.R.U32.HI R6, RZ, 0x8, R98 ;  /* 0x00000008ff067819 */ /* 0x000fe20000011662 */
[----:B-1----:R-:W-:Y:S01]  /*5420*/  @!P2 FADD.FTZ R86, -R86, -RZ ;  /* 0x800000ff5656a221 */ /* 0x002fe20000010100 */
[----:B------:R-:W-:Y:S01]  /*5430*/  ISETP.LE.U32.AND P5, PT, R70, UR19, PT ;  /* 0x0000001346007c0c */ /* 0x000fe2000bfa3070 */
[----:B---3--:R-:W-:Y:S01]  /*5440*/  @!P3 FADD.FTZ R82, -R82, -RZ ;  /* 0x800000ff5252b221 */ /* 0x008fe20000010100 */
        /* <DEDUP_REMOVED lines=13> */
[----:B------:R-:W-:Y:S02]  /*5520*/  F2FP.RELU.F16.F32.PACK_AB R8, R90, R91 ;  /* 0x0000005b5a08723e */ /* 0x000fe400000008ff */
[----:B------:R3:W-:Y:S01]  /*5530*/  STS [R245+0x14000], R4 ;  /* 0x01400004f5007388 */ /* 0x0007e20000000800 */
[----:B------:R-:W-:Y:S01]  /*5540*/  ISETP.LE.U32.AND P5, PT, R77, UR19, PT ;  /* 0x000000134d007c0c */ /* 0x000fe2000bfa3070 */
[----:B------:R-:W-:Y:S01]  /*5550*/  @!P1 FADD.FTZ R83, -R83, -RZ ;  /* 0x800000ff53539221 */ /* 0x000fe20000010100 */
[----:B------:R-:W-:Y:S02]  /*5560*/  F2FP.RELU.F16.F32.PACK_AB R7, R88, R89 ;  /* 0x000000595807723e */ /* 0x000fe400000008ff */
[----:B------:R-:W-:Y:S01]  /*5570*/  STS [R245+0x14400], R8 ;  /* 0x01440008f5007388 */ /* 0x000fe20000000800 */
[----:B------:R-:W-:Y:S02]  /*5580*/  FSETP.GE.FTZ.AND P3, PT, R89, RZ, PT ;  /* 0x000000ff5900720b */ /* 0x000fe40003f76000 */
[----:B------:R-:W-:Y:S02]  /*5590*/  FSETP.GE.FTZ.AND P2, PT, R97, RZ, PT ;  /* 0x000000ff6100720b */ /* 0x000fe40003f56000 */
[----:B------:R-:W-:Y:S01]  /*55a0*/  STS [R244+0x14000], R7 ;  /* 0x01400007f4007388 */ /* 0x000fe20000000800 */
[----:B------:R-:W-:Y:S03]  /*55b0*/  FSETP.GE.FTZ.AND P1, PT, R96, RZ, PT ;  /* 0x000000ff6000720b */ /* 0x000fe60003f36000 */
[----:B------:R-:W-:Y:S05]  /*55c0*/  @!P5 FADD.FTZ R87, -R87, -RZ ;  /* 0x800000ff5757d221 */ /* 0x000fea0000010100 */
[----:B-1----:R-:W-:Y:S02]  /*55d0*/  F2FP.RELU.F16.F32.PACK_AB R6, R86, R87 ;  /* 0x000000575606723e */ /* 0x002fe400000008ff */
[----:B--2---:R-:W-:Y:S03]  /*55e0*/  F2FP.RELU.F16.F32.PACK_AB R5, R83, R85 ;  /* 0x000000555305723e */ /* 0x004fe600000008ff */
[----:B------:R-:W-:Y:S01]  /*55f0*/  STS [R244+0x14400], R6 ;  /* 0x01440006f4007388 */ /* 0x000fe20000000800 */
[----:B---3--:R-:W-:Y:S04]  /*5600*/  F2FP.RELU.F16.F32.PACK_AB R4, R82, R84 ;  /* 0x000000545204723e */ /* 0x008fe800000008ff */
[----:B------:R1:W-:Y:S05]  /*5610*/  STS [R99+0x14000], R5 ;  /* 0x0140000563007388 */ /* 0x0003ea0000000800 */
        /* <DEDUP_REMOVED lines=115> */
[C---:B------:R-:W-:Y:S01]  /*5d50*/  FADD.FTZ R4, -R80.reuse, R10 ;  /* 0x0000000a50047221 */ /* 0x040fe20000010100 */
[C---:B------:R-:W-:Y:S01]  /*5d60*/  FSETP.GE.FTZ.AND P0, PT, R91.reuse, RZ, PT ;  /* 0x000000ff5b00720b */ /* 0x040fe20003f16000 */
        /* <DEDUP_REMOVED lines=153> */
.L_x_785:
        /* <DEDUP_REMOVED lines=432> */
.L_x_786:
        /* <DEDUP_REMOVED lines=224> */
.L_x_788:
        /* <DEDUP_REMOVED lines=19> */
.L_x_789:
        /* <DEDUP_REMOVED lines=53> */
.L_x_791:
[----:B------:R-:W-:Y:S05]  /*9480*/  BSYNC B0 ;  /* 0x0000000000007941 */ /* 0x000fea0003800000 */
.L_x_790:
        /* <DEDUP_REMOVED lines=20> */
.L_x_793:
[----:B------:R-:W-:Y:S05]  /*95d0*/  BSYNC B0 ;  /* 0x0000000000007941 */ /* 0x000fea0003800000 */
.L_x_792:
        /* <DEDUP_REMOVED lines=35> */
.L_x_795:
[----:B------:R-:W-:Y:S05]  /*9810*/  BSYNC B0 ;  /* 0x0000000000007941 */ /* 0x000fea0003800000 */
.L_x_794:
        /* <DEDUP_REMOVED lines=21> */
.L_x_768:
        /* <DEDUP_REMOVED lines=24> */
.L_x_797:
        /* <DEDUP_REMOVED lines=22> */
.L_x_798:
        /* <DEDUP_REMOVED lines=42> */
.L_x_800:
[----:B------:R-:W-:Y:S05]  /*9ef0*/  BSYNC B0 ;  /* 0x0000000000007941 */ /* 0x000fea0003800000 */
.L_x_799:
        /* <DEDUP_REMOVED lines=19> */
.L_x_802:
[----:B------:R-:W-:Y:S05]  /*a030*/  BSYNC B0 ;  /* 0x0000000000007941 */ /* 0x000fea0003800000 */
.L_x_801:
        /* <DEDUP_REMOVED lines=32> */
.L_x_804:
[----:B------:R-:W-:Y:S05]  /*a240*/  BSYNC B0 ;  /* 0x0000000000007941 */ /* 0x000fea0003800000 */
.L_x_803:
        /* <DEDUP_REMOVED lines=19> */
.L_x_796:
[----:B------:R-:W-:Y:S05]  /*a380*/  BSYNC B1 ;  /* 0x0000000000017941 */ /* 0x000fea0003800000 */
.L_x_763:
[----:B------:R-:W-:Y:S02]  /*a390*/  ULDC UR6, c[0x0][0xc] ;  /* 0x0000030000067ab9 */ /* 0x000fe40000000800 */
[----:B------:R-:W-:-:S04]  /*a3a0*/  UIADD3 UR35, UR6, UR35, URZ ;  /* 0x0000002306237290 */ /* 0x000fc8000fffe03f */
[----:B------:R-:W-:-:S06]  /*a3b0*/  UISETP.GE.AND UP0, UPT, UR35, UR60, UPT ;  /* 0x0000003c2300728c */ /* 0x000fcc000bf06270 */
[----:B------:R-:W-:-:S13]  /*a3c0*/  PLOP3.LUT P0, PT, PT, PT, UP0, 0x80, 0x0 ;  /* 0x000000000000781c */ /* 0x000fda0003f0f008 */
[----:B------:R-:W-:Y:S05]  /*a3d0*/  @P0 BRA `(.L_x_805) ;  /* 0x0000000000040947 */ /* 0x000fea0003800000 */
[----:B------:R-:W-:Y:S05]  /*a3e0*/  BRA `(.L_x_806) ;  /* 0xffffff6400e47947 */ /* 0x000fea000383ffff */
.L_x_805:
[----:B------:R-:W-:Y:S05]  /*a3f0*/  EXIT ;  /* 0x000000000000794d */ /* 0x000fea0003800000 */
.L_x_807:
        /* <DEDUP_REMOVED lines=16> */
.L_x_1601:


//--------------------- .text._ZN5flash44flash_bwd_dq_dk_dv_loop_seqk_parallel_kernelI23Flash_bwd_kernel_traitsILi192ELi64ELi64ELi8ELi4ELi2ELi2ELb1ELb1EN7cutlass6half_tE19Flash_kernel_traitsILi192ELi64ELi64ELi8ES3_EELb0ELb0ELb0ELb1ELb0ELb0ELb1EEEvNS_16Flash_bwd_paramsE --------------------------
	.section	.text._ZN5flash44flash_bwd_dq_dk_dv_loop_seqk_parallel_kernelI23Flash_bwd_kernel_traitsILi192ELi64ELi64ELi8ELi4ELi2ELi2ELb1ELb1EN7cutlass6half_tE19Flash_kernel_traitsILi192ELi64ELi64ELi8ES3_EELb0ELb0ELb0ELb1ELb0ELb0ELb1EEEvNS_16Flash_bwd_paramsE,"ax",@progbits
	.align	128
        .global         _ZN5flash44flash_bwd_dq_dk_dv_loop_seqk_parallel_kernelI23Flash_bwd_kernel_traitsILi192ELi64ELi64ELi8ELi4ELi2ELi2ELb1ELb1EN7cutlass6half_tE19Flash_kernel_traitsILi192ELi64ELi64ELi8ES3_EELb0ELb0ELb0ELb1ELb0ELb0ELb1EEEvNS_16Flash_bwd_paramsE
        .type           _ZN5flash44flash_bwd_dq_dk_dv_loop_seqk_parallel_kernelI23Flash_bwd_kernel_traitsILi192ELi64ELi64ELi8ELi4ELi2ELi2ELb1ELb1EN7cutlass6half_tE19Flash_kernel_traitsILi192ELi64ELi64ELi8ES3_EELb0ELb0ELb0ELb1ELb0ELb0ELb1EEEvNS_16Flash_bwd_paramsE,@function
        .size           _ZN5flash44flash_bwd_dq_dk_dv_loop_seqk_parallel_kernelI23Flash_bwd_kernel_traitsILi192ELi64ELi64ELi8ELi4ELi2ELi2ELb1ELb1EN7cutlass6half_tE19Flash_kernel_traitsILi192ELi64ELi64ELi8ES3_EELb0ELb0ELb0ELb1ELb0ELb0ELb1EEEvNS_16Flash_bwd_paramsE,(.L_x_1602 - _ZN5flash44flash_bwd_dq_dk_dv_loop_seqk_parallel_kernelI23Flash_bwd_kernel_traitsILi192ELi64ELi64ELi8ELi4ELi2ELi2ELb1ELb1EN7cutlass6half_tE19Flash_kernel_traitsILi192ELi64ELi64ELi8ES3_EELb0ELb0ELb0ELb1ELb0ELb0ELb1EEEvNS_16Flash_bwd_paramsE)
        .other          _ZN5flash44flash_bwd_dq_dk_dv_loop_seqk_parallel_kernelI23Flash_bwd_kernel_traitsILi192ELi64ELi64ELi8ELi4ELi2ELi2ELb1ELb1EN7cutlass6half_tE19Flash_kernel_traitsILi192ELi64ELi64ELi8ES3_EELb0ELb0ELb0ELb1ELb0ELb0ELb1EEEvNS_16Flash_bwd_paramsE,@"STO_CUDA_ENTRY STV_DEFAULT"
_ZN5flash44flash_bwd_dq_dk_dv_loop_seqk_parallel_kernelI23Flash_bwd_kernel_traitsILi192ELi64ELi64ELi8ELi4ELi2ELi2ELb1ELb1EN7cutlass6half_tE19Flash_kernel_traitsILi192ELi64ELi64ELi8ES3_EELb0ELb0ELb0ELb1ELb0ELb0ELb1EEEvNS_16Flash_bwd_paramsE:
.text._ZN5flash44flash_bwd_dq_dk_dv_loop_seqk_parallel_kernelI23Flash_bwd_kernel_traitsILi192ELi64ELi64ELi8ELi4ELi2ELi2ELb1ELb1EN7cutlass6half_tE19Flash_kernel_traitsILi192ELi64ELi64ELi8ES3_EELb0ELb0ELb0ELb1ELb0ELb0ELb1EEEvNS_16Flash_bwd_paramsE:
        /* <DEDUP_REMOVED lines=47> */
[----:B------:R-:W-:Y:S01]  /*02f0*/  LOP3.LUT R5, R5, 0xfffffffc, RZ, 0xc0, !PT ;  /* 0xfffffffc05057812 */ /* 0x000fe200078ec0ff */
[----:B------:R-:W-:Y:S01]  /*0300*/  IMAD.SHL.U32 R4, R4, 0x40, RZ ;  /* 0x0000004004047824 */ /* 0x000fe200078e00ff */
[----:B------:R-:W-:-:S02]  /*0310*/  LOP3.LUT R2, R2, 0xfffffffe, RZ, 0xc0, !PT ;  /* 0xfffffffe02027812 */ /* 0x000fc400078ec0ff */
[----:B------:R-:W-:Y:S01]  /*0320*/  LEA.HI R3, R3, R7, RZ, 0x1 ;  /* 0x0000000703037211 */ /* 0x000fe200078f08ff */
[----:B------:R-:W-:Y:S01]  /*0330*/  IMAD.IADD R17, R0, 0x1, -R5 ;  /* 0x0000000100117824 */ /* 0x000fe200078e0a05 */
[----:B------:R-:W-:Y:S01]  /*0340*/  LOP3.LUT P4, RZ, R6, 0x4, RZ, 0xc0, !PT ;  /* 0x0000000406ff7812 */ /* 0x000fe2000788c0ff */
[----:B------:R-:W-:Y:S01]  /*0350*/  IMAD.IADD R16, R0, 0x1, -R2 ;  /* 0x0000000100107824 */ /* 0x000fe200078e0a02 */
[----:B------:R-:W-:Y:S02]  /*0360*/  LOP3.LUT R3, R3, 0xfffffffe, RZ, 0xc0, !PT ;  /* 0xfffffffe03037812 */ /* 0x000fe400078ec0ff */
[----:B------:R-:W-:Y:S02]  /*0370*/  LEA.HI R0, R8, R10, RZ, 0x3 ;  /* 0x0000000a08007211 */ /* 0x000fe400078f18ff */
[----:B------:R-:W-:Y:S01]  /*0380*/  LOP3.LUT R2, R4, 0x1c0, RZ, 0xc0, !PT ;  /* 0x000001c004027812 */ /* 0x000fe200078ec0ff */
[----:B------:R-:W-:Y:S01]  /*0390*/  IMAD.IADD R13, R7, 0x1, -R3 ;  /* 0x00000001070d7824 */ /* 0x000fe200078e0a03 */
[----:B------:R-:W-:Y:S01]  /*03a0*/  LOP3.LUT R0, R0, 0xfffffff8, RZ, 0xc0, !PT ;  /* 0xfffffff800007812 */ /* 0x000fe200078ec0ff */
[----:B------:R-:W-:Y:S01]  /*03b0*/  IMAD.SHL.U32 R3, R6, 0x40, RZ ;  /* 0x0000004006037824 */ /* 0x000fe200078e00ff */
[----:B------:R-:W-:Y:S01]  /*03c0*/  LOP3.LUT R5, R2, 0x38, R22, 0xf8, !PT ;  /* 0x0000003802057812 */ /* 0x000fe200078ef816 */
[----:B------:R-:W-:Y:S01]  /*03d0*/  IMAD.SHL.U32 R12, R13, 0x200, RZ ;  /* 0x000002000d0c7824 */ /* 0x000fe200078e00ff */
[----:B------:R-:W-:Y:S01]  /*03e0*/  SHF.R.U32.HI R4, RZ, 0x3, R2 ;  /* 0x00000003ff047819 */ /* 0x000fe20000011602 */
[----:B------:R-:W-:Y:S01]  /*03f0*/  IMAD.IADD R2, R10, 0x1, -R0 ;  /* 0x000000010a027824 */ /* 0x000fe200078e0a00 */
[----:B------:R-:W-:Y:S01]  /*0400*/  LOP3.LUT R0, R3, 0x1c0, RZ, 0xc0, !PT ;  /* 0x000001c003007812 */ /* 0x000fe200078ec0ff */
[----:B------:R-:W-:Y:S01]  /*0410*/  IMAD.SHL.U32 R3, R16, 0x10, RZ ;  /* 0x0000001010037824 */ /* 0x000fe200078e00ff */
[----:B------:R-:W-:-:S02]  /*0420*/  LOP3.LUT R14, R5, R4, RZ, 0x3c, !PT ;  /* 0x00000004050e7212 */ /* 0x000fc400078e3cff */
[----:B------:R-:W-:Y:S02]  /*0430*/  SHF.R.S32.HI R4, RZ, 0x1f, R9 ;  /* 0x0000001fff047819 */ /* 0x000fe40000011409 */
[----:B------:R-:W-:Y:S02]  /*0440*/  LOP3.LUT P3, RZ, R6, 0x2, RZ, 0xc0, !PT ;  /* 0x0000000206ff7812 */ /* 0x000fe4000786c0ff */
[----:B------:R-:W-:Y:S02]  /*0450*/  SHF.R.S32.HI R6, RZ, 0x7, R15 ;  /* 0x00000007ff067819 */ /* 0x000fe4000001140f */
[----:B------:R-:W-:Y:S02]  /*0460*/  LEA.HI R15, R4, R9, RZ, 0x3 ;  /* 0x00000009040f7211 */ /* 0x000fe400078f18ff */
[----:B------:R-:W-:Y:S02]  /*0470*/  LOP3.LUT R4, R0, 0x8, R11, 0xf8, !PT ;  /* 0x0000000800047812 */ /* 0x000fe400078ef80b */
[----:B------:R-:W-:-:S02]  /*0480*/  SHF.R.U32.HI R10, RZ, 0x3, R0 ;  /* 0x00000003ff0a7819 */ /* 0x000fc40000011600 */
[----:B------:R-:W-:Y:S02]  /*0490*/  LOP3.LUT R8, R0, 0x10, R3, 0xf8, !PT ;  /* 0x0000001000087812 */ /* 0x000fe400078ef803 */
[----:B------:R-:W-:Y:S02]  /*04a0*/  LOP3.LUT R0, R2, 0x1, RZ, 0xc0, !PT ;  /* 0x0000000102007812 */ /* 0x000fe400078ec0ff */
[----:B------:R-:W-:Y:S01]  /*04b0*/  LOP3.LUT R3, R4, R10, RZ, 0x3c, !PT ;  /* 0x0000000a04037212 */ /* 0x000fe200078e3cff */
[----:B------:R-:W-:Y:S01]  /*04c0*/  IMAD R4, R6, 0x800, R12 ;  /* 0x0000080006047824 */ /* 0x000fe200078e020c */
[----:B------:R-:W-:Y:S02]  /*04d0*/  ISETP.NE.U32.AND P0, PT, R0, 0x1, PT ;  /* 0x000000010000780c */ /* 0x000fe40003f05070 */
[----:B------:R-:W-:Y:S01]  /*04e0*/  LOP3.LUT R5, R15, 0xfffffff8, RZ, 0xc0, !PT ;  /* 0xfffffff80f057812 */ /* 0x000fe200078ec0ff */
[----:B------:R-:W-:Y:S01]  /*04f0*/  IMAD.IADD R19, R4, 0x1, R3 ;  /* 0x0000000104137824 */ /* 0x000fe200078e0203 */
[----:B------:R-:W-:Y:S01]  /*0500*/  SHF.R.S32.HI R0, RZ, 0x6, R18 ;  /* 0x00000006ff007819 */ /* 0x000fe20000011412 */
[C---:B------:R-:W-:Y:S01]  /*0510*/  IMAD.SHL.U32 R3, R2.reuse, 0x40, RZ ;  /* 0x0000004002037824 */ /* 0x040fe200078e00ff */
[----:B------:R-:W-:Y:S01]  /*0520*/  R2P PR, R2, 0x6 ;  /* 0x0000000602007804 */ /* 0x000fe20000000000 */
[----:B------:R-:W-:Y:S01]  /*0530*/  IMAD.IADD R7, R9, 0x1, -R5 ;  /* 0x0000000109077824 */ /* 0x000fe200078e0a05 */
[----:B------:R-:W-:Y:S01]  /*0540*/  LOP3.LUT R9, R8, 0x8, R11, 0xf8, !PT ;  /* 0x0000000808097812 */ /* 0x000fe200078ef80b */
[C---:B------:R-:W-:Y:S01]  /*0550*/  IMAD R18, R0.reuse, 0x200, R14 ;  /* 0x0000020000127824 */ /* 0x040fe200078e020e */
[----:B------:R-:W-:Y:S01]  /*0560*/  LOP3.LUT R3, R3, 0x1c0, RZ, 0xc0, !PT ;  /* 0x000001c003037812 */ /* 0x000fe200078ec0ff */
[----:B------:R-:W-:Y:S01]  /*0570*/  IMAD.SHL.U32 R0, R0, 0x8, RZ ;  /* 0x0000000800007824 */ /* 0x000fe200078e00ff */
[----:B------:R-:W-:Y:S01]  /*0580*/  LOP3.LUT P6, RZ, R7, 0x4, RZ, 0xc0, !PT ;  /* 0x0000000407ff7812 */ /* 0x000fe200078cc0ff */
[----:B------:R-:W-:Y:S01]  /*0590*/  IMAD.SHL.U32 R5, R6, 0x20, RZ ;  /* 0x0000002006057824 */ /* 0x000fe200078e00ff */
[----:B------:R-:W-:Y:S01]  /*05a0*/  SHF.R.U32.HI R2, RZ, 0x3, R3 ;  /* 0x00000003ff027819 */ /* 0x000fe20000011603 */
[----:B------:R-:W-:Y:S01]  /*05b0*/  IMAD.SHL.U32 R6, R13, 0x20, RZ ;  /* 0x000000200d067824 */ /* 0x000fe200078e00ff */
[----:B------:R-:W-:Y:S01]  /*05c0*/  LOP3.LUT R0, R0, 0x18, RZ, 0xc0, !PT ;  /* 0x0000001800007812 */ /* 0x000fe200078ec0ff */
[----:B------:R-:W-:Y:S01]  /*05d0*/  IMAD.SHL.U32 R4, R20, 0x2, RZ ;  /* 0x0000000214047824 */ /* 0x000fe200078e00ff */
[----:B------:R-:W-:-:S02]  /*05e0*/  LOP3.LUT R5, R3, 0x20, R5, 0xf8, !PT ;  /* 0x0000002003057812 */ /* 0x000fc400078ef805 */
        /* <DEDUP_REMOVED lines=12> */
[----:B------:R-:W-:Y:S01]  /*06b0*/  LEA R3, R3, UR5, 0x1 ;  /* 0x0000000503037c11 */ /* 0x000fe2000f8e08ff */
        /* <DEDUP_REMOVED lines=18> */
[----:B------:R-:W-:-:S02]  /*07e0*/  IMAD.IADD R7, R7, 0x1, R2 ;  /* 0x0000000107077824 */ /* 0x000fc400078e0202 */
        /* <DEDUP_REMOVED lines=9> */
[----:B------:R-:W-:Y:S02]  /*0880*/  SEL R4, R5, 0xffffffc0, !P4 ;  /* 0xffffffc005047807 */ /* 0x000fe40006000000 */
[----:B------:R-:W-:-:S02]  /*0890*/  LEA R8, R8, UR6, 0x1 ;  /* 0x0000000608087c11 */ /* 0x000fc4000f8e08ff */
        /* <DEDUP_REMOVED lines=41> */
.L_x_852:
        /* <DEDUP_REMOVED lines=67> */
.L_x_808:
        /* <DEDUP_REMOVED lines=108> */
[----:B------:R-:W-:Y:S01]  /*1620*/  USEL UR50, UR49, URZ, UP4 ;  /* 0x0000003f31327287 */ /* 0x000fe2000a000000 */
[----:B------:R-:W-:Y:S01]  /*1630*/  @!P2 IADD3 R17, -R17, RZ, RZ ;  /* 0x000000ff1111a210 */ /* 0x000fe20007ffe1ff */
[----:B------:R-:W-:Y:S01]  /*1640*/  USHF.R.S32.HI UR41, URZ, 0x1f, UR30 ;  /* 0x0000001f3f297899 */ /* 0x000fe2000801141e */
[----:B------:R-:W-:Y:S01]  /*1650*/  @!P3 LOP3.LUT R17, RZ, R9, RZ, 0x33, !PT ;  /* 0x00000009ff11b212 */ /* 0x000fe200078e33ff */
[----:B------:R-:W-:Y:S02]  /*1660*/  @!UP1 UIADD3 UR47, UR37, UR35, URZ ;  /* 0x00000023252f9290 */ /* 0x000fe4000fffe03f */
[----:B------:R-:W-:Y:S02]  /*1670*/  USHF.R.S32.HI UR52, URZ, 0x1f, UR48 ;  /* 0x0000001f3f347899 */ /* 0x000fe40008011430 */
[----:B------:R-:W-:Y:S02]  /*1680*/  @UP0 UIADD3 UR42, UR11, UR12, URZ ;  /* 0x0000000c0b2a0290 */ /* 0x000fe4000fffe03f */
        /* <DEDUP_REMOVED lines=17> */
.L_x_810:
        /* <DEDUP_REMOVED lines=13> */
.L_x_811:
        /* <DEDUP_REMOVED lines=11> */
.L_x_812:
[----:B------:R-:W-:-:S04]  /*1920*/  UIMAD UR9, UR44, UR58, UR55 ;  /* 0x0000003a2c0972a4 */ /* 0x000fc8000f8e0237 */
[----:B------:R-:W-:-:S12]  /*1930*/  UIMAD UR9, UR9, UR57, URZ ;  /* 0x00000039090972a4 */ /* 0x000fd8000f8e023f */
.L_x_813:
        /* <DEDUP_REMOVED lines=52> */
[----:B------:R-:W-:Y:S01]  /*1c80*/  ULDC.64 UR18, c[0x0][0x210] ;  /* 0x0000840000127ab9 */ /* 0x000fe20000000a00 */
[----:B------:R-:W-:Y:S01]  /*1c90*/  IMAD.MOV.U32 R6, RZ, RZ, R4 ;  /* 0x000000ffff067224 */ /* 0x000fe200078e0004 */
[----:B------:R-:W-:Y:S01]  /*1ca0*/  UIADD3.X UR5, UR50, UR5, UR45, UP1, UP0 ;  /* 0x0000000532057290 */ /* 0x000fe20008fe042d */
[----:B------:R-:W-:Y:S01]  /*1cb0*/  IMAD R5, R31, UR14, R21 ;  /* 0x0000000e1f057c24 */ /* 0x000fe2000f8e0215 */
[----:B------:R-:W-:Y:S01]  /*1cc0*/  UIMAD.WIDE UR12, UR23, 0x4, UR38 ;  /* 0x00000004170c78a5 */ /* 0x000fe2000f8e0226 */
[----:B------:R-:W-:Y:S01]  /*1cd0*/  IMAD.WIDE.U32 R8, R10, UR55, R8 ;  /* 0x000000370a087c25 */ /* 0x000fe2000f8e0008 */
[----:B------:R-:W-:-:S02]  /*1ce0*/  UIMAD.WIDE UR22, UR22, 0x4, UR36 ;  /* 0x00000004161678a5 */ /* 0x000fc4000f8e0224 */
        /* <DEDUP_REMOVED lines=26> */
[----:B------:R-:W-:Y:S01]  /*1e90*/  UMOV UR11, UR23 ;  /* 0x00000017000b7c82 */ /* 0x000fe20008000000 */
[----:B------:R-:W-:-:S03]  /*1ea0*/  IMAD R20, R32, UR14, RZ ;  /* 0x0000000e20147c24 */ /* 0x000fc6000f8e02ff */
[----:B------:R-:W-:Y:S01]  /*1eb0*/  @P1 BAR.SYNC.DEFER_BLOCKING 0x0 ;  /* 0x0000000000001b1d */ /* 0x000fe20000010000 */
[----:B------:R-:W-:Y:S01]  /*1ec0*/  IMAD.U32 R11, RZ, RZ, UR5 ;  /* 0x00000005ff0b7e24 */ /* 0x000fe2000f8e00ff */
[----:B------:R-:W-:Y:S01]  /*1ed0*/  IADD3 R10, P0, R4, UR33, RZ ;  /* 0x00000021040a7c10 */ /* 0x000fe2000ff1e0ff */
[----:B------:R-:W-:Y:S01]  /*1ee0*/  UIMAD UR5, UR9, -0x40, UR34 ;  /* 0xffffffc0090578a4 */ /* 0x000fe2000f8e0222 */
[----:B------:R-:W-:Y:S01]  /*1ef0*/  IMAD R20, R17, UR15, R20 ;  /* 0x0000000f11147c24 */ /* 0x000fe2000f8e0214 */
[----:B------:R-:W-:Y:S01]  /*1f00*/  ISETP.GE.AND P4, PT, R36, UR10, PT ;  /* 0x0000000a24007c0c */ /* 0x000fe2000bf86270 */
[----:B------:R-:W-:Y:S01]  /*1f10*/  BSSY B0, `(.L_x_815) ;  /* 0x0000032000007945 */ /* 0x000fe20003800000 */
[----:B------:R-:W-:Y:S02]  /*1f20*/  IADD3.X R11, R5, UR42, R11, P0, !PT ;  /* 0x0000002a050b7c10 */ /* 0x000fe400087fe40b */
        /* <DEDUP_REMOVED lines=48> */
.L_x_816:
[----:B------:R-:W-:Y:S05]  /*2230*/  BSYNC B0 ;  /* 0x0000000000007941 */ /* 0x000fea0003800000 */
.L_x_815:
        /* <DEDUP_REMOVED lines=44> */
.L_x_818:
[----:B------:R-:W-:Y:S05]  /*2500*/  BSYNC B0 ;  /* 0x0000000000007941 */ /* 0x000fea0003800000 */
.L_x_817:
        /* <DEDUP_REMOVED lines=35> */
.L_x_820:
[----:B------:R-:W-:Y:S05]  /*2740*/  BSYNC B0 ;  /* 0x0000000000007941 */ /* 0x000fea0003800000 */
.L_x_819:
        /* <DEDUP_REMOVED lines=37> */
.L_x_822:
[----:B------:R-:W-:Y:S05]  /*29a0*/  BSYNC B0 ;  /* 0x0000000000007941 */ /* 0x000fea0003800000 */
.L_x_821:
        /* <DEDUP_REMOVED lines=32> */
.L_x_824:
[----:B------:R-:W-:Y:S05]  /*2bb0*/  BSYNC B0 ;  /* 0x0000000000007941 */ /* 0x000fea0003800000 */
.L_x_823:
        /* <DEDUP_REMOVED lines=40> */
.L_x_826:
[----:B------:R-:W-:Y:S05]  /*2e40*/  BSYNC B0 ;  /* 0x0000000000007941 */ /* 0x000fea0003800000 */
.L_x_825:
        /* <DEDUP_REMOVED lines=8> */
[----:B------:R-:W-:Y:S01]  /*2ed0*/  ULDC.64 UR16, c[0x0][0x260] ;  /* 0x0000980000107ab9 */ /* 0x000fe20000000a00 */
[----:B------:R2:W-:Y:S01]  /*2ee0*/  @P0 STS.128 [R42+0x10000], RZ ;  /* 0x010000ff2a000388 */ /* 0x0005e20000000c00 */
[----:B------:R-:W-:Y:S01]  /*2ef0*/  IMAD.U32 R7, RZ, RZ, UR10 ;  /* 0x0000000aff077e24 */ /* 0x000fe2000f8e00ff */
[----:B------:R-:W-:Y:S01]  /*2f00*/  IADD3 R6, P1, R4, UR31, RZ ;  /* 0x0000001f04067c10 */ /* 0x000fe2000ff3e0ff */
[----:B------:R-:W-:Y:S01]  /*2f10*/  IMAD R9, R32, UR16, RZ ;  /* 0x0000001020097c24 */ /* 0x000fe2000f8e02ff */
[----:B------:R-:W-:Y:S01]  /*2f20*/  IADD3 R4, R16, 0x8, RZ ;  /* 0x0000000810047810 */ /* 0x000fe20007ffe0ff */
[----:B------:R-:W-:Y:S01]  /*2f30*/  BSSY B0, `(.L_x_827) ;  /* 0x000002d000007945 */ /* 0x000fe20003800000 */
[----:B------:R-:W-:Y:S01]  /*2f40*/  IADD3.X R7, R5, UR32, R7, P1, !PT ;  /* 0x0000002005077c10 */ /* 0x000fe20008ffe407 */
[----:B------:R-:W-:Y:S01]  /*2f50*/  IMAD R9, R17, UR17, R9 ;  /* 0x0000001111097c24 */ /* 0x000fe2000f8e0209 */
[----:B------:R-:W-:-:S02]  /*2f60*/  ISETP.GE.AND P5, PT, R4, UR5, PT ;  /* 0x0000000504007c0c */ /* 0x000fc4000bfa6270 */
        /* <DEDUP_REMOVED lines=41> */
.L_x_828:
[----:B------:R-:W-:Y:S05]  /*3200*/  BSYNC B0 ;  /* 0x0000000000007941 */ /* 0x000fea0003800000 */
.L_x_827:
        /* <DEDUP_REMOVED lines=44> */
.L_x_830:
[----:B------:R-:W-:Y:S05]  /*34d0*/  BSYNC B0 ;  /* 0x0000000000007941 */ /* 0x000fea0003800000 */
.L_x_829:
        /* <DEDUP_REMOVED lines=8> */
[----:B------:R-:W-:-:S03]  /*3560*/  UISETP.NE.U32.AND UP0, UPT, UR18, URZ, UPT ;  /* 0x0000003f1200728c */ /* 0x000fc6000bf05070 */
[----:B------:R2:W-:Y:S01]  /*3570*/  STL [R1+0x74], R6 ;  /* 0x0000740601007387 */ /* 0x0005e20000100800 */
[----:B------:R-:W-:-:S11]  /*3580*/  UISETP.NE.AND.EX UP0, UPT, UR19, URZ, UPT, UP0 ;  /* 0x0000003f1300728c */ /* 0x000fd6000bf05300 */
        /* <DEDUP_REMOVED lines=9> */
[----:B--2---:R-:W-:Y:S02]  /*3620*/  IMAD.MOV.U32 R6, RZ, RZ, 0x7f800000 ;  /* 0x7f800000ff067424 */ /* 0x004fe400078e00ff */
[----:B------:R-:W2:Y:S01]  /*3630*/  @!P6 LDG.E R7, desc[UR6][R4.64] ;  /* 0x000000060407e981 */ /* 0x000ea2000c1e1900 */
[----:B------:R-:W-:Y:S02]  /*3640*/  @UP0 ULEA UR18, UP1, UR16, UR18, 0x2 ;  /* 0x0000001210120291 */ /* 0x000fe4000f82103f */
[----:B------:R-:W-:Y:S01]  /*3650*/  @UP0 UIADD3 UR5, UR17, UR5, URZ ;  /* 0x0000000511050290 */ /* 0x000fe2000fffe03f */
[----:B------:R1:W5:Y:S03]  /*3660*/  @!P5 LDG.E R6, desc[UR6][R4.64+0x20] ;  /* 0x000020060406d981 */ /* 0x000366000c1e1900 */
[----:B------:R-:W-:Y:S01]  /*3670*/  @UP0 ULEA.HI.X UR19, UR16, UR19, UR5, 0x2, UP1 ;  /* 0x0000001310130291 */ /* 0x000fe200088f1405 */
[----:B------:R-:W-:Y:S01]  /*3680*/  BAR.SYNC.DEFER_BLOCKING 0x0 ;  /* 0x0000000000007b1d */ /* 0x000fe20000010000 */
[----:B------:R-:W-:-:S05]  /*3690*/  IMAD.MOV.U32 R240, RZ, RZ, 0x20 ;  /* 0x00000020fff07424 */ /* 0x000fca00078e00ff */
[----:B------:R-:W-:Y:S01]  /*36a0*/  @UP0 ULDC UR5, c[0x0][0x2e8] ;  /* 0x0000ba0000050ab9 */ /* 0x000fe20000000800 */
[----:B-1----:R-:W-:Y:S02]  /*36b0*/  IMAD.U32 R4, RZ, RZ, UR18 ;  /* 0x00000012ff047e24 */ /* 0x002fe4000f8e00ff */
[----:B------:R-:W-:Y:S01]  /*36c0*/  IMAD.U32 R5, RZ, RZ, UR19 ;  /* 0x00000013ff057e24 */ /* 0x000fe2000f8e00ff */
[----:B------:R-:W1:Y:S04]  /*36d0*/  LDSM.16.M88.4 R164, [R252] ;  /* 0x00000000fca4783b */ /* 0x000e680000000200 */
[----:B--2---:R2:W-:Y:S01]  /*36e0*/  STL [R1+0x64], R7 ;  /* 0x0000640701007387 */ /* 0x0045e20000100800 */
[----:B------:R-:W1:Y:S01]  /*36f0*/  @P0 MUFU.RCP R10, UR5 ;  /* 0x00000005000a0d08 */ /* 0x000e620008001000 */
[----:B------:R-:W-:-:S02]  /*3700*/  CS2R R142, SRZ ;  /* 0x00000000008e7805 */ /* 0x000fc4000001ff00 */
[----:B------:R-:W-:Y:S01]  /*3710*/  CS2R R140, SRZ ;  /* 0x00000000008c7805 */ /* 0x000fe2000001ff00 */
[----:B------:R3:W1:Y:S01]  /*3720*/  @P0 LDG.E R11, desc[UR6][R4.64] ;  /* 0x00000006040b0981 */ /* 0x000662000c1e1900 */
[----:B------:R-:W-:Y:S02]  /*3730*/  CS2R R146, SRZ ;  /* 0x0000000000927805 */ /* 0x000fe4000001ff00 */
[----:B------:R-:W-:Y:S02]  /*3740*/  CS2R R144, SRZ ;  /* 0x0000000000907805 */ /* 0x000fe4000001ff00 */
[----:B------:R-:W-:Y:S01]  /*3750*/  CS2R R138, SRZ ;  /* 0x00000000008a7805 */ /* 0x000fe2000001ff00 */
[----:B-----5:R5:W-:Y:S01]  /*3760*/  STL [R1+0x68], R6 ;  /* 0x0000680601007387 */ /* 0x020be20000100800 */
        /* <DEDUP_REMOVED lines=20> */
[----:B---3--:R-:W-:Y:S02]  /*38b0*/  LEA.HI R5, R41, R39, RZ, 0x4 ;  /* 0x0000002729057211 */ /* 0x008fe400078f20ff */
[----:B------:R-:W-:Y:S02]  /*38c0*/  CS2R R106, SRZ ;  /* 0x00000000006a7805 */ /* 0x000fe4000001ff00 */
[----:B------:R-:W-:Y:S02]  /*38d0*/  LOP3.LUT R4, R37, 0xfffffff8, RZ, 0xc0, !PT ;  /* 0xfffffff825047812 */ /* 0x000fe400078ec0ff */
[----:B------:R-:W-:Y:S02]  /*38e0*/  CS2R R104, SRZ ;  /* 0x0000000000687805 */ /* 0x000fe4000001ff00 */
[----:B--2---:R-:W-:-:S02]  /*38f0*/  SHF.R.S32.HI R7, RZ, 0x4, R5 ;  /* 0x00000004ff077819 */ /* 0x004fc40000011405 */
[----:B------:R-:W-:Y:S02]  /*3900*/  CS2R R102, SRZ ;  /* 0x0000000000667805 */ /* 0x000fe4000001ff00 */
[----:B------:R-:W-:Y:S01]  /*3910*/  CS2R R100, SRZ ;  /* 0x0000000000647805 */ /* 0x000fe2000001ff00 */
[----:B------:R-:W-:Y:S01]  /*3920*/  IMAD.IADD R4, R39, 0x1, -R4 ;  /* 0x0000000127047824 */ /* 0x000fe200078e0a04 */
[----:B------:R-:W-:Y:S02]  /*3930*/  LEA.HI R5, R5, R7, RZ, 0x1 ;  /* 0x0000000705057211 */ /* 0x000fe400078f08ff */
[----:B------:R-:W-:Y:S02]  /*3940*/  CS2R R62, SRZ ;  /* 0x00000000003e7805 */ /* 0x000fe4000001ff00 */
[----:B-----5:R-:W-:Y:S01]  /*3950*/  LEA.HI R6, R41, R39, RZ, 0x7 ;  /* 0x0000002729067211 */ /* 0x020fe200078f38ff */
[----:B------:R-:W-:Y:S01]  /*3960*/  IMAD.SHL.U32 R9, R4, 0x40, RZ ;  /* 0x0000004004097824 */ /* 0x000fe200078e00ff */
[----:B------:R-:W-:-:S02]  /*3970*/  LOP3.LUT R8, R5, 0xfffffffe, RZ, 0xc0, !PT ;  /* 0xfffffffe05087812 */ /* 0x000fc400078ec0ff */
[----:B------:R-:W-:Y:S02]  /*3980*/  CS2R R60, SRZ ;  /* 0x00000000003c7805 */ /* 0x000fe4000001ff00 */
[----:B------:R-:W-:Y:S02]  /*3990*/  SHF.R.S32.HI R5, RZ, 0x7, R6 ;  /* 0x00000007ff057819 */ /* 0x000fe40000011406 */
[----:B------:R-:W-:Y:S02]  /*39a0*/  CS2R R66, SRZ ;  /* 0x0000000000427805 */ /* 0x000fe4000001ff00 */
[----:B------:R-:W-:Y:S01]  /*39b0*/  LOP3.LUT R6, R9, 0x1c0, RZ, 0xc0, !PT ;  /* 0x000001c009067812 */ /* 0x000fe200078ec0ff */
[----:B------:R-:W-:Y:S01]  /*39c0*/  IMAD.IADD R7, R7, 0x1, -R8 ;  /* 0x0000000107077824 */ /* 0x000fe200078e0a08 */
[----:B------:R-:W-:Y:S01]  /*39d0*/  CS2R R64, SRZ ;  /* 0x0000000000407805 */ /* 0x000fe2000001ff00 */
[----:B------:R-:W-:Y:S01]  /*39e0*/  IMAD.SHL.U32 R39, R39, 0x2, RZ ;  /* 0x0000000227277824 */ /* 0x000fe200078e00ff */
[----:B------:R-:W-:Y:S01]  /*39f0*/  LOP3.LUT R8, R6, 0x8, R37, 0xf8, !PT ;  /* 0x0000000806087812 */ /* 0x000fe200078ef825 */
[----:B------:R-:W-:Y:S01]  /*3a00*/  IMAD.SHL.U32 R9, R5, 0x20, RZ ;  /* 0x0000002005097824 */ /* 0x000fe200078e00ff */
[----:B------:R-:W-:Y:S01]  /*3a10*/  SHF.R.U32.HI R6, RZ, 0x3, R6 ;  /* 0x00000003ff067819 */ /* 0x000fe20000011606 */
[----:B------:R-:W-:Y:S01]  /*3a20*/  IMAD.SHL.U32 R7, R7, 0x200, RZ ;  /* 0x0000020007077824 */ /* 0x000fe200078e00ff */
[----:B------:R-:W-:-:S02]  /*3a30*/  CS2R R58, SRZ ;  /* 0x00000000003a7805 */ /* 0x000fc4000001ff00 */
[----:B------:R-:W-:Y:S02]  /*3a40*/  CS2R R56, SRZ ;  /* 0x0000000000387805 */ /* 0x000fe4000001ff00 */
[----:B------:R-:W-:Y:S01]  /*3a50*/  LOP3.LUT R8, R8, R6, RZ, 0x3c, !PT ;  /* 0x0000000608087212 */ /* 0x000fe200078e3cff */
[----:B------:R-:W-:Y:S01]  /*3a60*/  IMAD R6, R5, 0x800, R7 ;  /* 0x0000080005067824 */ /* 0x000fe200078e0207 */
[----:B------:R-:W-:Y:S01]  /*3a70*/  LOP3.LUT R9, R9, 0x6, R39, 0xf8, !PT ;  /* 0x0000000609097812 */ /* 0x000fe200078ef827 */
[----:B------:R-:W-:Y:S01]  /*3a80*/  IMAD.U32 R5, RZ, RZ, UR40 ;  /* 0x00000028ff057e24 */ /* 0x000fe2000f8e00ff */
[----:B------:R-:W-:Y:S02]  /*3a90*/  CS2R R54, SRZ ;  /* 0x0000000000367805 */ /* 0x000fe4000001ff00 */
[----:B------:R-:W-:Y:S02]  /*3aa0*/  CS2R R52, SRZ ;  /* 0x0000000000347805 */ /* 0x000fe4000001ff00 */
[----:B------:R-:W-:Y:S01]  /*3ab0*/  CS2R R46, SRZ ;  /* 0x00000000002e7805 */ /* 0x000fe2000001ff00 */
[----:B------:R-:W-:Y:S01]  /*3ac0*/  IMAD R12, R5, 0x40, R9 ;  /* 0x00000040050c7824 */ /* 0x000fe200078e0209 */
[----:B------:R-:W-:Y:S01]  /*3ad0*/  STL.64 [R1+0x30], R34 ;  /* 0x0000302201007387 */ /* 0x000fe20000100a00 */
[----:B------:R-:W-:-:S02]  /*3ae0*/  CS2R R44, SRZ ;  /* 0x00000000002c7805 */ /* 0x000fc4000001ff00 */
[----:B------:R-:W-:Y:S02]  /*3af0*/  CS2R R50, SRZ ;  /* 0x0000000000327805 */ /* 0x000fe4000001ff00 */
[----:B------:R-:W-:Y:S01]  /*3b00*/  CS2R R48, SRZ ;  /* 0x0000000000307805 */ /* 0x000fe2000001ff00 */
[----:B------:R-:W-:Y:S01]  /*3b10*/  STL [R1+0x38], R12 ;  /* 0x0000380c01007387 */ /* 0x000fe20000100800 */
[----:B----4-:R-:W-:Y:S02]  /*3b20*/  CS2R R42, SRZ ;  /* 0x00000000002a7805 */ /* 0x010fe4000001ff00 */
[----:B------:R-:W-:Y:S02]  /*3b30*/  CS2R R30, SRZ ;  /* 0x00000000001e7805 */ /* 0x000fe4000001ff00 */
[----:B------:R-:W-:Y:S01]  /*3b40*/  CS2R R28, SRZ ;  /* 0x00000000001c7805 */ /* 0x000fe2000001ff00 */
[----:B------:R-:W2:Y:S01]  /*3b50*/  LDL R5, [R1+0x4] ;  /* 0x0000040001057983 */ /* 0x000ea20000100800 */
[----:B------:R-:W-:-:S02]  /*3b60*/  LOP3.LUT P1, RZ, R4, 0x2, RZ, 0xc0, !PT ;  /* 0x0000000204ff7812 */ /* 0x000fc4000782c0ff */
[----:B------:R-:W-:Y:S02]  /*3b70*/  CS2R R32, SRZ ;  /* 0x0000000000207805 */ /* 0x000fe4000001ff00 */
[----:B------:R-:W-:Y:S02]  /*3b80*/  CS2R R26, SRZ ;  /* 0x00000000001a7805 */ /* 0x000fe4000001ff00 */
[----:B------:R-:W-:Y:S02]  /*3b90*/  CS2R R24, SRZ ;  /* 0x0000000000187805 */ /* 0x000fe4000001ff00 */
[----:B------:R-:W-:Y:S02]  /*3ba0*/  SEL R240, R240, 0xffffffe0, !P1 ;  /* 0xffffffe0f0f07807 */ /* 0x000fe40004800000 */
[----:B------:R-:W-:Y:S02]  /*3bb0*/  CS2R R22, SRZ ;  /* 0x0000000000167805 */ /* 0x000fe4000001ff00 */
[----:B------:R-:W-:Y:S01]  /*3bc0*/  CS2R R20, SRZ ;  /* 0x0000000000147805 */ /* 0x000fe2000001ff00 */
[----:B------:R-:W-:Y:S01]  /*3bd0*/  ULDC UR18, c[0x0][0x2d0] ;  /* 0x0000b40000127ab9 */ /* 0x000fe20000000800 */
[----:B------:R-:W-:Y:S01]  /*3be0*/  ULDC UR19, c[0x0][0x2dc] ;  /* 0x0000b70000137ab9 */ /* 0x000fe20000000800 */
[----:B------:R-:W-:-:S02]  /*3bf0*/  IMAD.IADD R240, R240, 0x1, R252 ;  /* 0x00000001f0f07824 */ /* 0x000fc400078e02fc */
[----:B------:R-:W-:-:S03]  /*3c00*/  IMAD.IADD R4, R6, 0x1, R8 ;  /* 0x0000000106047824 */ /* 0x000fc600078e0208 */
[----:B------:R-:W3:Y:S04]  /*3c10*/  LDSM.16.M88.4 R172, [R240] ;  /* 0x00000000f0ac783b */ /* 0x000ee80000000200 */
[----:B------:R-:W4:Y:S04]  /*3c20*/  LDSM.16.M88.4 R176, [R240+0x800] ;  /* 0x00080000f0b0783b */ /* 0x000f280000000200 */
        /* <DEDUP_REMOVED lines=13> */
[----:B------:R-:W-:Y:S01]  /*3d00*/  USHF.L.U32 UR5, UR40, 0x6, URZ ;  /* 0x0000000628057899 */ /* 0x000fe2000800063f */
        /* <DEDUP_REMOVED lines=8> */
[----:B------:R-:W-:-:S03]  /*3d90*/  UISETP.GE.AND UP1, UPT, UR10, UR8, UPT ;  /* 0x000000080a00728c */ /* 0x000fc6000bf26270 */
[----:B------:R-:W-:Y:S01]  /*3da0*/  ULDC UR10, c[0x0][0x39c] ;  /* 0x0000e700000a7ab9 */ /* 0x000fe20000000800 */
[----:B-1----:R-:W-:-:S05]  /*3db0*/  @P0 FMUL.FTZ R7, R11, R10 ;  /* 0x0000000a0b070220 */ /* 0x002fca0000410000 */
[----:B------:R-:W-:-:S13]  /*3dc0*/  @P0 R2UR UR15, R7 ;  /* 0x00000000070f02ca */ /* 0x000fda00000e0000 */
[----:B------:R-:W-:Y:S01]  /*3dd0*/  @UP0 UMOV UR5, UR15 ;  /* 0x0000000f00050c82 */ /* 0x000fe20008000000 */
[----:B------:R-:W-:Y:S01]  /*3de0*/  ULDC UR15, c[0x0][0x2ec] ;  /* 0x0000bb00000f7ab9 */ /* 0x000fe20000000800 */
[----:B--2---:R1:W2:Y:S04]  /*3df0*/  LDSM.16.M88.4 R156, [R5] ;  /* 0x00000000059c783b */ /* 0x0042a80000000200 */
[----:B------:R1:W1:Y:S04]  /*3e00*/  LDSM.16.M88.4 R160, [R5+0x800] ;  /* 0x0008000005a0783b */ /* 0x0002680000000200 */
[----:B------:R1:W1:Y:S04]  /*3e10*/  LDSM.16.M88.4 R188, [R5+0x2000] ;  /* 0x0020000005bc783b */ /* 0x0002680000000200 */
[----:B------:R1:W1:Y:S04]  /*3e20*/  LDSM.16.M88.4 R192, [R5+0x2800] ;  /* 0x0028000005c0783b */ /* 0x0002680000000200 */
[----:B------:R1:W1:Y:S04]  /*3e30*/  LDSM.16.M88.4 R220, [R5+0x4000] ;  /* 0x0040000005dc783b */ /* 0x0002680000000200 */
[----:B---34-:R1:W1:Y:S02]  /*3e40*/  LDSM.16.M88.4 R224, [R5+0x4800] ;  /* 0x0048000005e0783b */ /* 0x0182640000000200 */
.L_x_833:
[----:B---3--:R-:W3:Y:S01]  /*3e50*/  LDL R246, [R1] ;  /* 0x0000000001f67983 */ /* 0x008ee20000100800 */
[----:B------:R-:W-:Y:S01]  /*3e60*/  PLOP3.LUT P0, PT, PT, PT, UP1, 0x80, 0x0 ;  /* 0x000000000000781c */ /* 0x000fe20003f0f018 */
[----:B------:R-:W-:Y:S01]  /*3e70*/  UISETP.GE.AND UP0, UPT, UR9, 0x1, UPT ;  /* 0x000000010900788c */ /* 0x000fe2000bf06270 */
[----:B------:R-:W-:Y:S02]  /*3e80*/  PLOP3.LUT P3, PT, PT, PT, UP1, 0x80, 0x0 ;  /* 0x000000000000781c */ /* 0x000fe40003f6f018 */
[----:B------:R-:W4:Y:S01]  /*3e90*/  LDL R245, [R1+0x4] ;  /* 0x0000040001f57983 */ /* 0x000f220000100800 */
[----:B------:R-:W-:Y:S02]  /*3ea0*/  PLOP3.LUT P2, PT, PT, PT, UP1, 0x80, 0x0 ;  /* 0x000000000000781c */ /* 0x000fe40003f4f018 */
[----:B------:R-:W-:Y:S02]  /*3eb0*/  PLOP3.LUT P4, PT, PT, PT, UP1, 0x80, 0x0 ;  /* 0x000000000000781c */ /* 0x000fe40003f8f018 */
[----:B------:R-:W2:Y:S01]  /*3ec0*/  LDL R244, [R1+0x10] ;  /* 0x0000100001f47983 */ /* 0x000ea20000100800 */
[----:B------:R-:W-:Y:S04]  /*3ed0*/  PLOP3.LUT P5, PT, PT, PT, UP1, 0x80, 0x0 ;  /* 0x000000000000781c */ /* 0x000fe80003faf018 */
[----:B------:R1:W-:Y:S05]  /*3ee0*/  STL [R1+0xc4], R115 ;  /* 0x0000c47301007387 */ /* 0x0003ea0000100800 */
[----:B------:R-:W0:Y:S05]  /*3ef0*/  LDGDEPBAR ;  /* 0x00000000000079af */ /* 0x000e2a0000000000 */
[----:B-1----:R-:W3:Y:S05]  /*3f00*/  LDL R115, [R1+0x8] ;  /* 0x0000080001737983 */ /* 0x002eea0000100800 */
[----:B------:R1:W-:Y:S05]  /*3f10*/  STL [R1+0xc0], R114 ;  /* 0x0000c07201007387 */ /* 0x0003ea0000100800 */
[----:B-1----:R-:W4:Y:S05]  /*3f20*/  LDL R114, [R1+0xc] ;  /* 0x00000c0001727983 */ /* 0x002f2a0000100800 */
[----:B------:R1:W-:Y:S05]  /*3f30*/  STL [R1+0xbc], R113 ;  /* 0x0000bc7101007387 */ /* 0x0003ea0000100800 */
[----:B-1----:R-:W2:Y:S05]  /*3f40*/  LDL R113, [R1+0x18] ;  /* 0x0000180001717983 */ /* 0x002eaa0000100800 */
[----:B------:R1:W-:Y:S05]  /*3f50*/  STL [R1+0xb8], R112 ;  /* 0x0000b87001007387 */ /* 0x0003ea0000100800 */
[----:B-1----:R-:W2:Y:S05]  /*3f60*/  LDL R112, [R1+0x14] ;  /* 0x0000140001707983 */ /* 0x002eaa0000100800 */
[----:B------:R-:W-:Y:S05]  /*3f70*/  STL [R1+0xb4], R111 ;  /* 0x0000b46f01007387 */ /* 0x000fea0000100800 */
[----:B------:R-:W-:Y:S05]  /*3f80*/  STL [R1+0xb0], R110 ;  /* 0x0000b06e01007387 */ /* 0x000fea0000100800 */
[----:B------:R-:W-:Y:S05]  /*3f90*/  STL [R1+0xac], R109 ;  /* 0x0000ac6d01007387 */ /* 0x000fea0000100800 */
[----:B------:R-:W-:Y:S05]  /*3fa0*/  STL [R1+0xa8], R108 ;  /* 0x0000a86c01007387 */ /* 0x000fea0000100800 */
[----:B------:R-:W-:Y:S05]  /*3fb0*/  STL [R1+0xa4], R107 ;  /* 0x0000a46b01007387 */ /* 0x000fea0000100800 */
[----:B------:R-:W-:Y:S05]  /*3fc0*/  STL [R1+0xa0], R106 ;  /* 0x0000a06a01007387 */ /* 0x000fea0000100800 */
[----:B------:R-:W-:Y:S05]  /*3fd0*/  STL [R1+0x9c], R105 ;  /* 0x00009c6901007387 */ /* 0x000fea0000100800 */
[----:B------:R-:W-:Y:S05]  /*3fe0*/  STL [R1+0x98], R104 ;  /* 0x0000986801007387 */ /* 0x000fea0000100800 */
[----:B------:R1:W-:Y:S05]  /*3ff0*/  STL [R1+0x94], R103 ;  /* 0x0000946701007387 */ /* 0x0003ea0000100800 */
[----:B------:R1:W-:Y:S05]  /*4000*/  STL [R1+0x90], R102 ;  /* 0x0000906601007387 */ /* 0x0003ea0000100800 */
[----:B------:R1:W-:Y:S05]  /*4010*/  STL [R1+0x8c], R101 ;  /* 0x00008c6501007387 */ /* 0x0003ea0000100800 */
[----:B------:R1:W-:Y:S05]  /*4020*/  STL [R1+0x88], R100 ;  /* 0x0000886401007387 */ /* 0x0003ea0000100800 */
[----:B-1----:R-:W2:Y:S05]  /*4030*/  LDL R103, [R1+0x3c] ;  /* 0x00003c0001677983 */ /* 0x002eaa0000100800 */
[----:B------:R-:W2:Y:S05]  /*4040*/  LDL R102, [R1+0x60] ;  /* 0x0000600001667983 */ /* 0x000eaa0000100800 */
[----:B------:R-:W2:Y:S05]  /*4050*/  LDL R101, [R1+0x84] ;  /* 0x0000840001657983 */ /* 0x000eaa0000100800 */
[----:B------:R-:W3:Y:S02]  /*4060*/  LDL R100, [R1+0x38] ;  /* 0x0000380001647983 */ /* 0x000ee40000100800 */
[----:B---3--:R-:W-:Y:S01]  /*4070*/  @P2 ISETP.GE.AND P2, PT, R100, UR8, PT ;  /* 0x0000000864002c0c */ /* 0x008fe2000bf46270 */
[----:B------:R-:W-:Y:S04]  /*4080*/  DEPBAR.LE SB0, 0x0 ;  /* 0x000080000000791a */ /* 0x000fe80000000000 */
[----:B------:R-:W-:Y:S06]  /*4090*/  BAR.SYNC.DEFER_BLOCKING 0x0 ;  /* 0x0000000000007b1d */ /* 0x000fec0000010000 */
[----:B------:R-:W-:Y:S05]  /*40a0*/  LDSM.16.M88.4 R16, [R115] ;  /* 0x000000007310783b */ /* 0x000fea0000000200 */
[----:B------:R-:W1:Y:S05]  /*40b0*/  LDSM.16.M88.4 R8, [R246+0xc000] ;  /* 0x00c00000f608783b */ /* 0x000e6a0000000200 */
[----:B------:R-:W3:Y:S05]  /*40c0*/  LDSM.16.M88.4 R68, [R246+0xc800] ;  /* 0x00c80000f644783b */ /* 0x000eea0000000200 */
[----:B----4-:R-:W-:Y:S05]  /*40d0*/  LDSM.16.M88.4 R72, [R114] ;  /* 0x000000007248783b */ /* 0x010fea0000000200 */
[----:B------:R-:W4:Y:S05]  /*40e0*/  LDSM.16.M88.4 R76, [R245+-0x6000] ;  /* 0xffa00000f54c783b */ /* 0x000f2a0000000200 */
[----:B------:R-:W4:Y:S05]  /*40f0*/  LDSM.16.M88.4 R80, [R245+-0x5800] ;  /* 0xffa80000f550783b */ /* 0x000f2a0000000200 */
[----:B--2---:R-:W-:Y:S05]  /*4100*/  LDSM.16.M88.4 R84, [R113] ;  /* 0x000000007154783b */ /* 0x004fea0000000200 */
[----:B------:R-:W2:Y:S05]  /*4110*/  LDSM.16.M88.4 R88, [R252+-0x6000] ;  /* 0xffa00000fc58783b */ /* 0x000eaa0000000200 */
[----:B------:R-:W-:Y:S01]  /*4120*/  LDSM.16.M88.4 R92, [R112] ;  /* 0x00000000705c783b */ /* 0x000fe20000000200 */
[C---:B-1----:R-:W-:Y:S04]  /*4130*/  HMMA.16816.F32 R4, R16.reuse, R8, RZ ;  /* 0x000000081004723c */ /* 0x042fe800000018ff */
[----:B------:R-:W-:Y:S02]  /*4140*/  LDSM.16.M88.4 R96, [R244] ;  /* 0x00000000f460783b */ /* 0x000fe40000000200 */
[C---:B------:R-:W-:Y:S06]  /*4150*/  HMMA.16816.F32 R8, R16.reuse, R10, RZ ;  /* 0x0000000a1008723c */ /* 0x040fec00000018ff */
[C---:B---3--:R-:W-:Y:S06]  /*4160*/  HMMA.16816.F32 R12, R16.reuse, R68, RZ ;  /* 0x00000044100c723c */ /* 0x048fec00000018ff */
[----:B------:R-:W-:Y:S01]  /*4170*/  HMMA.16816.F32 R16, R16, R70, RZ ;  /* 0x000000461010723c */ /* 0x000fe200000018ff */
[----:B------:R-:W1:Y:S05]  /*4180*/  LDSM.16.M88.4 R68, [R252+-0x5800] ;  /* 0xffa80000fc44783b */ /* 0x000e6a0000000200 */
[C---:B----4-:R-:W-:Y:S06]  /*4190*/  HMMA.16816.F32 R4, R72.reuse, R76, R4 ;  /* 0x0000004c4804723c */ /* 0x050fec0000001804 */
[C---:B------:R-:W-:Y:S01]  /*41a0*/  HMMA.16816.F32 R8, R72.reuse, R78, R8 ;  /* 0x0000004e4808723c */ /* 0x040fe20000001808 */
[----:B------:R-:W-:Y:S05]  /*41b0*/  LDSM.16.M88.4 R76, [R115+0x2000] ;  /* 0x00200000734c783b */ /* 0x000fea0000000200 */
[C---:B------:R-:W-:Y:S06]  /*41c0*/  HMMA.16816.F32 R12, R72.reuse, R80, R12 ;  /* 0x00000050480c723c */ /* 0x040fec000000180c */
[----:B------:R-:W-:Y:S01]  /*41d0*/  HMMA.16816.F32 R16, R72, R82, R16 ;  /* 0x000000524810723c */ /* 0x000fe20000001810 */
[----:B------:R-:W3:Y:S05]  /*41e0*/  LDSM.16.M88.4 R72, [R244+0x800] ;  /* 0x00080000f448783b */ /* 0x000eea0000000200 */
[C---:B--2---:R-:W-:Y:S01]  /*41f0*/  HMMA.16816.F32 R4, R84.reuse, R88, R4 ;  /* 0x000000585404723c */ /* 0x044fe20000001804 */
[----:B------:R-:W2:Y:S05]  /*4200*/  LDSM.16.M88.4 R80, [R246+0xe000] ;  /* 0x00e00000f650783b */ /* 0x000eaa0000000200 */
[C---:B------:R-:W-:Y:S01]  /*4210*/  HMMA.16816.F32 R8, R84.reuse, R90, R8 ;  /* 0x0000005a5408723c */ /* 0x040fe20000001808 */
[----:B------:R-:W-:Y:S05]  /*4220*/  LDSM.16.M88.4 R88, [R245+-0x4000] ;  /* 0xffc00000f558783b */ /* 0x000fea0000000200 */
[C---:B-1----:R-:W-:Y:S06]  /*4230*/  HMMA.16816.F32 R12, R84.reuse, R68, R12 ;  /* 0x00000044540c723c */ /* 0x042fec000000180c */
[----:B------:R-:W-:Y:S01]  /*4240*/  HMMA.16816.F32 R16, R84, R70, R16 ;  /* 0x000000465410723c */ /* 0x000fe20000001810 */
[----:B------:R-:W1:Y:S05]  /*4250*/  LDSM.16.M88.4 R68, [R246+0xe800] ;  /* 0x00e80000f644783b */ /* 0x000e6a0000000200 */
[C---:B------:R-:W-:Y:S01]  /*4260*/  HMMA.16816.F32 R4, R92.reuse, R96, R4 ;  /* 0x000000605c04723c */ /* 0x040fe20000001804 */
[----:B------:R-:W4:Y:S05]  /*4270*/  LDSM.16.M88.4 R84, [R114+0x2000] ;  /* 0x002000007254783b */ /* 0x000f2a0000000200 */
[C---:B------:R-:W-:Y:S01]  /*4280*/  HMMA.16816.F32 R8, R92.reuse, R98, R8 ;  /* 0x000000625c08723c */ /* 0x040fe20000001808 */
[----:B------:R-:W-:Y:S05]  /*4290*/  LDSM.16.M88.4 R96, [R252+-0x4000] ;  /* 0xffc00000fc60783b */ /* 0x000fea0000000200 */
[C---:B---3--:R-:W-:Y:S06]  /*42a0*/  HMMA.16816.F32 R12, R92.reuse, R72, R12 ;  /* 0x000000485c0c723c */ /* 0x048fec000000180c */
[----:B------:R-:W-:Y:S01]  /*42b0*/  HMMA.16816.F32 R16, R92, R74, R16 ;  /* 0x0000004a5c10723c */ /* 0x000fe20000001810 */
[----:B------:R-:W3:Y:S05]  /*42c0*/  LDSM.16.M88.4 R72, [R245+-0x3800] ;  /* 0xffc80000f548783b */ /* 0x000eea0000000200 */
[C---:B--2---:R-:W-:Y:S01]  /*42d0*/  HMMA.16816.F32 R4, R76.reuse, R80, R4 ;  /* 0x000000504c04723c */ /* 0x044fe20000001804 */
[----:B------:R-:W2:Y:S05]  /*42e0*/  LDSM.16.M88.4 R92, [R113+0x2000] ;  /* 0x00200000715c783b */ /* 0x000eaa0000000200 */
[C---:B------:R-:W-:Y:S01]  /*42f0*/  HMMA.16816.F32 R8, R76.reuse, R82, R8 ;  /* 0x000000524c08723c */ /* 0x040fe20000001808 */
[----:B------:R-:W-:Y:S05]  /*4300*/  LDSM.16.M88.4 R80, [R244+0x2000] ;  /* 0x00200000f450783b */ /* 0x000fea0000000200 */
[C---:B-1----:R-:W-:Y:S06]  /*4310*/  HMMA.16816.F32 R12, R76.reuse, R68, R12 ;  /* 0x000000444c0c723c */ /* 0x042fec000000180c */
[----:B------:R-:W-:Y:S01]  /*4320*/  HMMA.16816.F32 R16, R76, R70, R16 ;  /* 0x000000464c10723c */ /* 0x000fe20000001810 */
[----:B------:R-:W1:Y:S05]  /*4330*/  LDSM.16.M88.4 R68, [R252+-0x3800] ;  /* 0xffc80000fc44783b */ /* 0x000e6a0000000200 */
[C---:B----4-:R-:W-:Y:S01]  /*4340*/  HMMA.16816.F32 R4, R84.reuse, R88, R4 ;  /* 0x000000585404723c */ /* 0x050fe20000001804 */
[----:B------:R-:W4:Y:S05]  /*4350*/  LDSM.16.M88.4 R76, [R112+0x2000] ;  /* 0x00200000704c783b */ /* 0x000f2a0000000200 */
[C---:B------:R-:W-:Y:S01]  /*4360*/  HMMA.16816.F32 R8, R84.reuse, R90, R8 ;  /* 0x0000005a5408723c */ /* 0x040fe20000001808 */
[----:B------:R-:W-:Y:S05]  /*4370*/  LDSM.16.M88.4 R88, [R246+0x10000] ;  /* 0x01000000f658783b */ /* 0x000fea0000000200 */
[C---:B---3--:R-:W-:Y:S06]  /*4380*/  HMMA.16816.F32 R12, R84.reuse, R72, R12 ;  /* 0x00000048540c723c */ /* 0x048fec000000180c */
        /* <DEDUP_REMOVED lines=9> */
[C---:B----4-:R-:W-:Y:S01]  /*4420*/  HMMA.16816.F32 R4, R76.reuse, R80, R4 ;  /* 0x000000504c04723c */ /* 0x050fe20000001804 */
        /* <DEDUP_REMOVED lines=15> */
[C---:B------:R-:W-:Y:S06]  /*4520*/  HMMA.16816.F32 R8, R92.reuse, R98, R8 ;  /* 0x000000625c08723c */ /* 0x040fec0000001808 */
[C---:B---3--:R-:W-:Y:S01]  /*4530*/  HMMA.16816.F32 R12, R92.reuse, R72, R12 ;  /* 0x000000485c0c723c */ /* 0x048fe2000000180c */
[----:B------:R-:W3:Y:S05]  /*4540*/  LDL R73, [R1+0x64] ;  /* 0x0000640001497983 */ /* 0x000eea0000100800 */
[----:B------:R-:W3:Y:S01]  /*4550*/  LDL R72, [R1+0x68] ;  /* 0x0000680001487983 */ /* 0x000ee20000100800 */
[----:B------:R-:W-:Y:S06]  /*4560*/  HMMA.16816.F32 R16, R92, R74, R16 ;  /* 0x0000004a5c10723c */ /* 0x000fec0000001810 */
[C---:B--2---:R-:W-:Y:S06]  /*4570*/  HMMA.16816.F32 R4, R76.reuse, R80, R4 ;  /* 0x000000504c04723c */ /* 0x044fec0000001804 */
[C---:B------:R-:W-:Y:S06]  /*4580*/  HMMA.16816.F32 R8, R76.reuse, R82, R8 ;  /* 0x000000524c08723c */ /* 0x040fec0000001808 */
[C---:B-1----:R-:W-:Y:S06]  /*4590*/  HMMA.16816.F32 R12, R76.reuse, R68, R12 ;  /* 0x000000444c0c723c */ /* 0x042fec000000180c */
[----:B------:R-:W-:Y:S01]  /*45a0*/  HMMA.16816.F32 R16, R76, R70, R16 ;  /* 0x000000464c10723c */ /* 0x000fe20000001810 */
[----:B------:R-:W1:Y:S05]  /*45b0*/  LDSM.16.M88.4 R68, [R244+0x4800] ;  /* 0x00480000f444783b */ /* 0x000e6a0000000200 */
[C---:B----4-:R-:W-:Y:S06]  /*45c0*/  HMMA.16816.F32 R4, R84.reuse, R88, R4 ;  /* 0x000000585404723c */ /* 0x050fec0000001804 */
[C---:B------:R-:W-:Y:S11]  /*45d0*/  HMMA.16816.F32 R8, R84.reuse, R90, R8 ;  /* 0x0000005a5408723c */ /* 0x040ff60000001808 */
[----:B------:R-:W-:Y:S07]  /*45e0*/  @!UPT UIADD3 URZ, URZ, URZ, URZ ;  /* 0x0000003f3f3ff290 */ /* 0x000fee000fffe03f */
[----:B------:R-:W-:Y:S01]  /*45f0*/  FMUL.FTZ R4, R4, UR10 ;  /* 0x0000000a04047c20 */ /* 0x000fe20008410000 */
[----:B------:R-:W-:Y:S01]  /*4600*/  FMUL.FTZ R5, R5, UR10 ;  /* 0x0000000a05057c20 */ /* 0x000fe20008410000 */
[----:B------:R-:W-:Y:S01]  /*4610*/  FMUL.FTZ R6, R6, UR10 ;  /* 0x0000000a06067c20 */ /* 0x000fe20008410000 */
[----:B------:R-:W-:Y:S01]  /*4620*/  FMUL.FTZ R7, R7, UR10 ;  /* 0x0000000a07077c20 */ /* 0x000fe20008410000 */
[----:B------:R2:W4:Y:S02]  /*4630*/  MUFU.TANH R91, R4 ;  /* 0x00000004005b7308 */ /* 0x0005240000002400 */
[----:B------:R-:W-:Y:S01]  /*4640*/  FMUL.FTZ R8, R8, UR10 ;  /* 0x0000000a08087c20 */ /* 0x000fe20008410000 */
[----:B------:R-:W-:Y:S01]  /*4650*/  FMUL.FTZ R9, R9, UR10 ;  /* 0x0000000a09097c20 */ /* 0x000fe20008410000 */
[----:B------:R-:W-:Y:S01]  /*4660*/  FMUL.FTZ R11, R11, UR10 ;  /* 0x0000000a0b0b7c20 */ /* 0x000fe20008410000 */
[----:B------:R-:W-:Y:S01]  /*4670*/  FMUL.FTZ R10, R10, UR10 ;  /* 0x0000000a0a0a7c20 */ /* 0x000fe20008410000 */
[C---:B-1----:R-:W-:Y:S04]  /*4680*/  HMMA.16816.F32 R12, R84.reuse, R68, R12 ;  /* 0x00000044540c723c */ /* 0x042fe8000000180c */
[----:B------:R1:W-:Y:S02]  /*4690*/  MUFU.TANH R89, R8 ;  /* 0x0000000800597308 */ /* 0x0003e40000002400 */
[----:B------:R-:W-:Y:S08]  /*46a0*/  HMMA.16816.F32 R16, R84, R70, R16 ;  /* 0x000000465410723c */ /* 0x000ff00000001810 */
[----:B------:R4:W-:Y:S03]  /*46b0*/  MUFU.TANH R90, R5 ;  /* 0x00000005005a7308 */ /* 0x0009e60000002400 */
[----:B--2---:R-:W-:Y:S07]  /*46c0*/  MOV R4, UR9 ;  /* 0x0000000900047c02 */ /* 0x004fee0008000f00 */
[----:B------:R-:W-:Y:S01]  /*46d0*/  MUFU.TANH R87, R9 ;  /* 0x0000000900577308 */ /* 0x000fe20000002400 */
[----:B------:R-:W-:Y:S02]  /*46e0*/  LEA R4, R4, R101, 0x6 ;  /* 0x0000006504047211 */ /* 0x000fe400078e30ff */
[----:B------:R-:W2:Y:S02]  /*46f0*/  LDL R101, [R1+0x58] ;  /* 0x0000580001657983 */ /* 0x000ea40000100800 */
[----:B-1----:R-:W-:Y:S01]  /*4700*/  IADD3 R8, R4, 0x8, RZ ;  /* 0x0000000804087810 */ /* 0x002fe20007ffe0ff */
[----:B------:R-:W-:Y:S04]  /*4710*/  FMUL.FTZ R14, R14, UR10 ;  /* 0x0000000a0e0e7c20 */ /* 0x000fe80008410000 */
[----:B------:R-:W1:Y:S01]  /*4720*/  MUFU.TANH R246, R6 ;  /* 0x0000000600f67308 */ /* 0x000e620000002400 */
[----:B------:R-:W-:Y:S01]  /*4730*/  ISETP.GE.AND P1, PT, R8, RZ, PT ;  /* 0x000000ff0800720c */ /* 0x000fe20003f26270 */
[----:B------:R-:W-:Y:S01]  /*4740*/  FMUL.FTZ R15, R15, UR10 ;  /* 0x0000000a0f0f7c20 */ /* 0x000fe20008410000 */
[----:B----4-:R-:W-:Y:S01]  /*4750*/  @P0 IADD3 R5, R100, 0x1, RZ ;  /* 0x0000000164050810 */ /* 0x010fe20007ffe0ff */
[----:B------:R-:W-:Y:S01]  /*4760*/  FMUL.FTZ R13, R13, UR10 ;  /* 0x0000000a0d0d7c20 */ /* 0x000fe20008410000 */
[----:B------:R-:W-:Y:S01]  /*4770*/  FMUL.FTZ R12, R12, UR10 ;  /* 0x0000000a0c0c7c20 */ /* 0x000fe20008410000 */
[----:B------:R-:W-:Y:S01]  /*4780*/  FMUL.FTZ R17, R17, UR10 ;  /* 0x0000000a11117c20 */ /* 0x000fe20008410000 */
[----:B------:R-:W-:Y:S03]  /*4790*/  @P3 ISETP.GE.AND P3, PT, R5, UR8, PT ;  /* 0x0000000805003c0c */ /* 0x000fe6000bf66270 */
[----:B------:R4:W3:Y:S01]  /*47a0*/  MUFU.TANH R244, R7 ;  /* 0x0000000700f47308 */ /* 0x0008e20000002400 */
[----:B------:R-:W-:Y:S01]  /*47b0*/  IABS R5, R4 ;  /* 0x0000000400057213 */ /* 0x000fe20000000000 */
[----:B------:R-:W-:Y:S01]  /*47c0*/  FMUL.FTZ R16, R16, UR10 ;  /* 0x0000000a10107c20 */ /* 0x000fe20008410000 */
[----:B------:R-:W-:Y:S01]  /*47d0*/  FMUL.FTZ R18, R18, UR10 ;  /* 0x0000000a12127c20 */ /* 0x000fe20008410000 */
[----:B------:R-:W-:Y:S01]  /*47e0*/  FMUL.FTZ R19, R19, UR10 ;  /* 0x0000000a13137c20 */ /* 0x000fe20008410000 */
[C---:B------:R-:W-:Y:S05]  /*47f0*/  @!P1 IADD3 R8, -R4.reuse, -0x8, RZ ;  /* 0xfffffff804089810 */ /* 0x040fea0007ffe1ff */
[----:B------:R1:W-:Y:S01]  /*4800*/  MUFU.TANH R95, R14 ;  /* 0x0000000e005f7308 */ /* 0x0003e20000002400 */
[----:B------:R-:W-:Y:S09]  /*4810*/  PLOP3.LUT P1, PT, PT, PT, UP1, 0x80, 0x0 ;  /* 0x000000000000781c */ /* 0x000ff20003f2f018 */
[----:B------:R1:W-:Y:S01]  /*4820*/  MUFU.TANH R97, R11 ;  /* 0x0000000b00617308 */ /* 0x0003e20000002400 */
[----:B----4-:R-:W-:Y:S09]  /*4830*/  IADD3 R7, R4, -0x1, RZ ;  /* 0xffffffff04077810 */ /* 0x010ff20007ffe0ff */
[----:B------:R4:W-:Y:S01]  /*4840*/  MUFU.TANH R94, R15 ;  /* 0x0000000f005e7308 */ /* 0x0009e20000002400 */
[----:B-1----:R-:W-:Y:S09]  /*4850*/  I2FP.F32.S32 R14, R5 ;  /* 0x00000005000e7245 */ /* 0x002ff20000201400 */
[----:B------:R-:W-:Y:S01]  /*4860*/  MUFU.TANH R86, R13 ;  /* 0x0000000d00567308 */ /* 0x000fe20000002400 */
[----:B------:R-:W-:Y:S01]  /*4870*/  I2FP.F32.S32 R11, R8 ;  /* 0x00000008000b7245 */ /* 0x000fe20000201400 */
[----:B------:R-:W-:Y:S04]  /*4880*/  FFMA.FTZ R8, R14, -UR5, R91 ;  /* 0x800000050e087c23 */ /* 0x000fe8000801005b */
[----:B------:R-:W-:Y:S01]  /*4890*/  FFMA.FTZ R11, R11, -UR5, R246 ;  /* 0x800000050b0b7c23 */ /* 0x000fe200080100f6 */
[----:B------:R-:W-:Y:S03]  /*48a0*/  @P4 FSEL R8, R8, -INF , !P2 ;  /* 0xff80000008084808 */ /* 0x000fe60005000000 */
[----:B------:R1:W-:Y:S01]  /*48b0*/  MUFU.TANH R88, R12 ;  /* 0x0000000c00587308 */ /* 0x0003e20000002400 */
[----:B----4-:R-:W-:Y:S02]  /*48c0*/  @P5 IADD3 R15, R100, 0x8, RZ ;  /* 0x00000008640f5810 */ /* 0x010fe40007ffe0ff */
[----:B------:R-:W-:Y:S02]  /*48d0*/  PLOP3.LUT P5, PT, PT, PT, UP1, 0x80, 0x0 ;  /* 0x000000000000781c */ /* 0x000fe40003faf018 */
[----:B------:R-:W-:Y:S05]  /*48e0*/  PLOP3.LUT P4, PT, PT, PT, UP1, 0x80, 0x0 ;  /* 0x000000000000781c */ /* 0x000fea0003f8f018 */
[----:B------:R4:W3:Y:S10]  /*48f0*/  MUFU.TANH R98, R10 ;  /* 0x0000000a00627308 */ /* 0x0008f40000002400 */
[----:B------:R4:W-:Y:S01]  /*4900*/  MUFU.TANH R84, R17 ;  /* 0x0000001100547308 */ /* 0x0009e20000002400 */
[C---:B-1----:R-:W-:Y:S02]  /*4910*/  IADD3 R12, R4.reuse, -0x8, RZ ;  /* 0xfffffff8040c7810 */ /* 0x042fe40007ffe0ff */
[----:B------:R-:W-:Y:S07]  /*4920*/  @P4 ISETP.GE.AND P4, PT, R15, UR8, PT ;  /* 0x000000080f004c0c */ /* 0x000fee000bf86270 */
[----:B------:R1:W3:Y:S01]  /*4930*/  MUFU.TANH R85, R16 ;  /* 0x0000001000557308 */ /* 0x0002e20000002400 */
[----:B----4-:R-:W-:Y:S09]  /*4940*/  IADD3 R10, R4, -0x9, RZ ;  /* 0xfffffff7040a7810 */ /* 0x010ff20007ffe0ff */
[----:B------:R-:W4:Y:S01]  /*4950*/  MUFU.TANH R93, R18 ;  /* 0x00000012005d7308 */ /* 0x000f220000002400 */
[----:B------:R-:W-:Y:S02]  /*4960*/  @P5 IADD3 R17, R100, 0x10, RZ ;  /* 0x0000001064115810 */ /* 0x000fe40007ffe0ff */
[----:B------:R-:W-:Y:S07]  /*4970*/  ISETP.GE.AND P5, PT, R12, RZ, PT ;  /* 0x000000ff0c00720c */ /* 0x000fee0003fa6270 */
[----:B------:R-:W4:Y:S01]  /*4980*/  MUFU.TANH R92, R19 ;  /* 0x00000013005c7308 */ /* 0x000f220000002400 */
[----:B-1----:R-:W-:Y:S02]  /*4990*/  @P1 IADD3 R16, R100, 0x9, RZ ;  /* 0x0000000964101810 */ /* 0x002fe40007ffe0ff */
[----:B------:R-:W-:Y:S03]  /*49a0*/  PLOP3.LUT P1, PT, PT, PT, UP1, 0x80, 0x0 ;  /* 0x000000000000781c */ /* 0x000fe60003f2f018 */
[----:B------:R-:W-:Y:S02]  /*49b0*/  @!P5 IADD3 R12, -R4, 0x8, RZ ;  /* 0x00000008040cd810 */ /* 0x000fe40007ffe1ff */
[----:B------:R-:W-:Y:S08]  /*49c0*/  PLOP3.LUT P5, PT, PT, PT, UP1, 0x80, 0x0 ;  /* 0x000000000000781c */ /* 0x000ff00003faf018 */
[----:B------:R-:W-:Y:S05]  /*49d0*/  @P1 ISETP.GE.AND P1, PT, R17, UR8, PT ;  /* 0x0000000811001c0c */ /* 0x000fea000bf26270 */
[----:B------:R-:W-:Y:S02]  /*49e0*/  @P5 IADD3 R17, R100, 0x11, RZ ;  /* 0x0000001164115810 */ /* 0x000fe40007ffe0ff */
[----:B------:R-:W-:Y:S11]  /*49f0*/  PLOP3.LUT P5, PT, PT, PT, UP1, 0x80, 0x0 ;  /* 0x000000000000781c */ /* 0x000ff60003faf018 */
[----:B------:R-:W-:Y:S02]  /*4a00*/  @!UPT UIADD3 URZ, URZ, URZ, URZ ;  /* 0x0000003f3f3ff290 */ /* 0x000fe4000fffe03f */
[----:B------:R-:W-:Y:S01]  /*4a10*/  @P5 ISETP.GE.AND P5, PT, R17, UR8, PT ;  /* 0x0000000811005c0c */ /* 0x000fe2000bfa6270 */
[C---:B---3--:R-:W-:Y:S01]  /*4a20*/  FMUL.FTZ R6, R73.reuse, 1.4426950216293334961 ;  /* 0x3fb8aa3b49067820 */ /* 0x048fe20000410000 */
[----:B------:R-:W-:Y:S01]  /*4a30*/  FSETP.NEU.FTZ.AND P0, PT, R73, -INF , PT ;  /* 0xff8000004900780b */ /* 0x000fe20003f1d000 */
[C---:B------:R-:W-:Y:S01]  /*4a40*/  FMUL.FTZ R9, R72.reuse, 1.4426950216293334961 ;  /* 0x3fb8aa3b48097820 */ /* 0x040fe20000410000 */
[----:B------:R-:W-:Y:S02]  /*4a50*/  FSETP.NEU.FTZ.AND P6, PT, R72, -INF , PT ;  /* 0xff8000004800780b */ /* 0x000fe40003fdd000 */
[----:B------:R-:W-:Y:S02]  /*4a60*/  FSEL R6, R6, RZ, P0 ;  /* 0x000000ff06067208 */ /* 0x000fe40000000000 */
[----:B------:R-:W-:Y:S02]  /*4a70*/  FSEL R5, R9, RZ, P6 ;  /* 0x000000ff09057208 */ /* 0x000fe40003000000 */
[----:B------:R-:W-:Y:S01]  /*4a80*/  ISETP.GE.AND P6, PT, R7, RZ, PT ;  /* 0x000000ff0700720c */ /* 0x000fe20003fc6270 */
[----:B------:R-:W-:Y:S01]  /*4a90*/  FFMA.FTZ R8, R8, UR15, -R6 ;  /* 0x0000000f08087c23 */ /* 0x000fe20008010806 */
[----:B------:R-:W-:Y:S02]  /*4aa0*/  PLOP3.LUT P0, PT, PT, PT, UP1, 0x80, 0x0 ;  /* 0x000000000000781c */ /* 0x000fe40003f0f018 */
[C---:B------:R-:W-:Y:S01]  /*4ab0*/  IADD3 R9, R4.reuse, 0x7, RZ ;  /* 0x0000000704097810 */ /* 0x040fe20007ffe0ff */
[----:B------:R1:W-:Y:S08]  /*4ac0*/  MUFU.EX2 R251, R8 ;  /* 0x0000000800fb7308 */ /* 0x0003f00000000800 */
[C---:B------:R-:W-:Y:S02]  /*4ad0*/  @!P6 IADD3 R7, -R4.reuse, 0x1, RZ ;  /* 0x000000010407e810 */ /* 0x040fe40007ffe1ff */
[----:B------:R-:W-:Y:S02]  /*4ae0*/  @P0 FSEL R11, R11, -INF , !P2 ;  /* 0xff8000000b0b0808 */ /* 0x000fe40005000000 */
[----:B------:R-:W-:Y:S02]  /*4af0*/  ISETP.GE.AND P0, PT, R9, RZ, PT ;  /* 0x000000ff0900720c */ /* 0x000fe40003f06270 */
[----:B------:R-:W-:Y:S01]  /*4b00*/  PLOP3.LUT P2, PT, PT, PT, UP1, 0x80, 0x0 ;  /* 0x000000000000781c */ /* 0x000fe20003f4f018 */
[----:B------:R-:W-:Y:S01]  /*4b10*/  FFMA.FTZ R11, R11, UR15, -R5 ;  /* 0x0000000f0b0b7c23 */ /* 0x000fe20008010805 */
[----:B------:R-:W-:Y:S02]  /*4b20*/  I2FP.F32.S32 R13, R7 ;  /* 0x00000007000d7245 */ /* 0x000fe40000201400 */
[----:B------:R-:W-:Y:S01]  /*4b30*/  PLOP3.LUT P6, PT, PT, PT, UP1, 0x80, 0x0 ;  /* 0x000000000000781c */ /* 0x000fe20003fcf018 */
[----:B------:R-:W-:Y:S02]  /*4b40*/  MUFU.EX2 R111, R11 ;  /* 0x0000000b006f7308 */ /* 0x000fe40000000800 */
[----:B------:R-:W-:Y:S04]  /*4b50*/  FFMA.FTZ R7, R13, -UR5, R90 ;  /* 0x800000050d077c23 */ /* 0x000fe8000801005a */
[----:B------:R-:W-:Y:S02]  /*4b60*/  @!P0 IADD3 R9, -R4, -0x7, RZ ;  /* 0xfffffff904098810 */ /* 0x000fe40007ffe1ff */
[----:B------:R-:W-:Y:S02]  /*4b70*/  @P2 FSEL R7, R7, -INF , !P3 ;  /* 0xff80000007072808 */ /* 0x000fe40005800000 */
[----:B------:R-:W-:Y:S02]  /*4b80*/  PLOP3.LUT P2, PT, PT, PT, UP1, 0x80, 0x0 ;  /* 0x000000000000781c */ /* 0x000fe40003f4f018 */
[----:B------:R-:W-:Y:S01]  /*4b90*/  I2FP.F32.S32 R9, R9 ;  /* 0x0000000900097245 */ /* 0x000fe20000201400 */
[----:B-1----:R-:W-:Y:S01]  /*4ba0*/  FFMA.FTZ R8, R7, UR15, -R6 ;  /* 0x0000000f07087c23 */ /* 0x002fe20008010806 */
[----:B------:R-:W-:Y:S02]  /*4bb0*/  ISETP.GE.AND P0, PT, R10, RZ, PT ;  /* 0x000000ff0a00720c */ /* 0x000fe40003f06270 */
[----:B------:R-:W-:Y:S01]  /*4bc0*/  @P6 ISETP.GE.AND P6, PT, R16, UR8, PT ;  /* 0x0000000810006c0c */ /* 0x000fe2000bfc6270 */
[----:B------:R-:W-:Y:S01]  /*4bd0*/  FFMA.FTZ R7, R9, -UR5, R244 ;  /* 0x8000000509077c23 */ /* 0x000fe200080100f4 */
[----:B------:R-:W-:Y:S01]  /*4be0*/  I2FP.F32.S32 R16, R12 ;  /* 0x0000000c00107245 */ /* 0x000fe20000201400 */
[----:B------:R1:W-:Y:S01]  /*4bf0*/  MUFU.EX2 R250, R8 ;  /* 0x0000000800fa7308 */ /* 0x0003e20000000800 */
[----:B------:R-:W-:Y:S03]  /*4c00*/  IADD3 R12, R4, -0x11, RZ ;  /* 0xffffffef040c7810 */ /* 0x000fe60007ffe0ff */
[----:B------:R-:W-:Y:S01]  /*4c10*/  @P2 FSEL R7, R7, -INF , !P3 ;  /* 0xff80000007072808 */ /* 0x000fe20005800000 */
[----:B------:R-:W-:Y:S01]  /*4c20*/  FFMA.FTZ R9, R16, -UR5, R89 ;  /* 0x8000000510097c23 */ /* 0x000fe20008010059 */
[----:B------:R-:W-:Y:S02]  /*4c30*/  PLOP3.LUT P2, PT, PT, PT, UP1, 0x80, 0x0 ;  /* 0x000000000000781c */ /* 0x000fe40003f4f018 */
[C---:B------:R-:W-:Y:S01]  /*4c40*/  @!P0 IADD3 R10, -R4.reuse, 0x9, RZ ;  /* 0x00000009040a8810 */ /* 0x040fe20007ffe1ff */
[----:B------:R-:W-:Y:S01]  /*4c50*/  FFMA.FTZ R7, R7, UR15, -R5 ;  /* 0x0000000f07077c23 */ /* 0x000fe20008010805 */
[----:B------:R-:W-:Y:S02]  /*4c60*/  PLOP3.LUT P0, PT, PT, PT, UP1, 0x80, 0x0 ;  /* 0x000000000000781c */ /* 0x000fe40003f0f018 */
[----:B------:R-:W-:Y:S01]  /*4c70*/  PLOP3.LUT P3, PT, PT, PT, UP1, 0x80, 0x0 ;  /* 0x000000000000781c */ /* 0x000fe20003f6f018 */
[----:B------:R3:W-:Y:S01]  /*4c80*/  MUFU.EX2 R110, R7 ;  /* 0x00000007006e7308 */ /* 0x0007e20000000800 */
[----:B------:R-:W-:Y:S02]  /*4c90*/  I2FP.F32.S32 R15, R10 ;  /* 0x0000000a000f7245 */ /* 0x000fe40000201400 */
[----:B------:R-:W-:Y:S01]  /*4ca0*/  IADD3 R10, R4, -0x10, RZ ;  /* 0xfffffff0040a7810 */ /* 0x000fe20007ffe0ff */
[----:B-1----:R-:W-:Y:S02]  /*4cb0*/  FFMA.FTZ R8, R14, -UR5, R98 ;  /* 0x800000050e087c23 */ /* 0x002fe40008010062 */
[----:B------:R-:W-:Y:S01]  /*4cc0*/  FFMA.FTZ R11, R15, -UR5, R87 ;  /* 0x800000050f0b7c23 */ /* 0x000fe20008010057 */
[----:B------:R-:W2:Y:S03]  /*4cd0*/  LDL R14, [R1+0x78] ;  /* 0x00007800010e7983 */ /* 0x000ea60000100800 */
[----:B------:R-:W-:Y:S02]  /*4ce0*/  @P0 FSEL R9, R9, -INF , !P4 ;  /* 0xff80000009090808 */ /* 0x000fe40006000000 */
[----:B------:R-:W-:Y:S02]  /*4cf0*/  PLOP3.LUT P0, PT, PT, PT, UP1, 0x80, 0x0 ;  /* 0x000000000000781c */ /* 0x000fe40003f0f018 */
[----:B------:R-:W-:Y:S01]  /*4d00*/  @P2 FSEL R11, R11, -INF , !P6 ;  /* 0xff8000000b0b2808 */ /* 0x000fe20007000000 */
[--C-:B------:R-:W-:Y:S01]  /*4d10*/  FFMA.FTZ R9, R9, UR15, -R6.reuse ;  /* 0x0000000f09097c23 */ /* 0x100fe20008010806 */
[----:B------:R-:W-:Y:S01]  /*4d20*/  @P3 FSEL R8, R8, -INF , !P4 ;  /* 0xff80000008083808 */ /* 0x000fe20006000000 */
[----:B---3--:R-:W-:Y:S01]  /*4d30*/  FFMA.FTZ R7, R13, -UR5, R97 ;  /* 0x800000050d077c23 */ /* 0x008fe20008010061 */
[----:B------:R-:W-:Y:S01]  /*4d40*/  ISETP.GE.AND P2, PT, R10, RZ, PT ;  /* 0x000000ff0a00720c */ /* 0x000fe20003f46270 */
[----:B------:R-:W-:Y:S01]  /*4d50*/  FFMA.FTZ R11, R11, UR15, -R6 ;  /* 0x0000000f0b0b7c23 */ /* 0x000fe20008010806 */
[----:B------:R-:W-:Y:S01]  /*4d60*/  ISETP.GE.AND P4, PT, R12, RZ, PT ;  /* 0x000000ff0c00720c */ /* 0x000fe20003f86270 */
[--C-:B------:R-:W-:Y:S01]  /*4d70*/  FFMA.FTZ R8, R8, UR15, -R5.reuse ;  /* 0x0000000f08087c23 */ /* 0x100fe20008010805 */
[----:B------:R-:W-:Y:S01]  /*4d80*/  PLOP3.LUT P3, PT, PT, PT, UP1, 0x80, 0x0 ;  /* 0x000000000000781c */ /* 0x000fe20003f6f018 */
[----:B------:R1:W-:Y:S02]  /*4d90*/  MUFU.EX2 R247, R11 ;  /* 0x0000000b00f77308 */ /* 0x0003e40000000800 */
[----:B------:R-:W-:Y:S02]  /*4da0*/  @P0 FSEL R7, R7, -INF , !P6 ;  /* 0xff80000007070808 */ /* 0x000fe40007000000 */
[----:B------:R-:W-:Y:S02]  /*4db0*/  PLOP3.LUT P6, PT, PT, PT, UP1, 0x80, 0x0 ;  /* 0x000000000000781c */ /* 0x000fe40003fcf018 */
[----:B------:R-:W-:Y:S01]  /*4dc0*/  PLOP3.LUT P0, PT, PT, PT, UP1, 0x80, 0x0 ;  /* 0x000000000000781c */ /* 0x000fe20003f0f018 */
[----:B------:R-:W-:Y:S01]  /*4dd0*/  FFMA.FTZ R7, R7, UR15, -R5 ;  /* 0x0000000f07077c23 */ /* 0x000fe20008010805 */
[C---:B------:R-:W-:Y:S02]  /*4de0*/  @!P2 IADD3 R10, -R4.reuse, 0x10, RZ ;  /* 0x00000010040aa810 */ /* 0x040fe40007ffe1ff */
[----:B------:R3:W-:Y:S01]  /*4df0*/  MUFU.EX2 R109, R8 ;  /* 0x00000008006d7308 */ /* 0x0007e20000000800 */
[----:B------:R-:W-:Y:S02]  /*4e00*/  @!P4 IADD3 R12, -R4, 0x11, RZ ;  /* 0x00000011040cc810 */ /* 0x000fe40007ffe1ff */
[----:B------:R-:W-:Y:S02]  /*4e10*/  PLOP3.LUT P2, PT, PT, PT, UP1, 0x80, 0x0 ;  /* 0x000000000000781c */ /* 0x000fe40003f4f018 */
[----:B------:R-:W-:Y:S02]  /*4e20*/  I2FP.F32.S32 R12, R12 ;  /* 0x0000000c000c7245 */ /* 0x000fe40000201400 */
[----:B------:R-:W-:Y:S03]  /*4e30*/  @P3 IADD3 R13, R100, 0x18, RZ ;  /* 0x00000018640d3810 */ /* 0x000fe60007ffe0ff */
[----:B------:R4:W-:Y:S01]  /*4e40*/  MUFU.EX2 R108, R7 ;  /* 0x00000007006c7308 */ /* 0x0009e20000000800 */
[----:B-1----:R-:W-:Y:S02]  /*4e50*/  IADD3 R11, R4, -0x18, RZ ;  /* 0xffffffe8040b7810 */ /* 0x002fe40007ffe0ff */
[----:B------:R-:W-:Y:S02]  /*4e60*/  @P6 ISETP.GE.AND P6, PT, R13, UR8, PT ;  /* 0x000000080d006c0c */ /* 0x000fe4000bfc6270 */
[----:B------:R-:W-:Y:S01]  /*4e70*/  ISETP.GE.AND P4, PT, R11, RZ, PT ;  /* 0x000000ff0b00720c */ /* 0x000fe20003f86270 */
[----:B------:R-:W2:Y:S01]  /*4e80*/  LDL R13, [R1+0x74] ;  /* 0x00007400010d7983 */ /* 0x000ea20000100800 */
[----:B------:R-:W-:Y:S03]  /*4e90*/  I2FP.F32.S32 R10, R10 ;  /* 0x0000000a000a7245 */ /* 0x000fe60000201400 */
[----:B------:R1:W1:Y:S02]  /*4ea0*/  MUFU.EX2 R249, R9 ;  /* 0x0000000900f97308 */ /* 0x0002640000000800 */
[----:B---3--:R-:W-:Y:S01]  /*4eb0*/  FFMA.FTZ R8, R10, -UR5, R88 ;  /* 0x800000050a087c23 */ /* 0x008fe20008010058 */
[----:B----4-:R-:W-:Y:S05]  /*4ec0*/  FFMA.FTZ R7, R12, -UR5, R86 ;  /* 0x800000050c077c23 */ /* 0x010fea0008010056 */
[----:B------:R-:W-:Y:S02]  /*4ed0*/  @!P4 IADD3 R11, -R4, 0x18, RZ ;  /* 0x00000018040bc810 */ /* 0x000fe40007ffe1ff */
[----:B------:R-:W-:Y:S02]  /*4ee0*/  PLOP3.LUT P4, PT, PT, PT, UP1, 0x80, 0x0 ;  /* 0x000000000000781c */ /* 0x000fe40003f8f018 */
[----:B------:R-:W-:Y:S02]  /*4ef0*/  @P2 FSEL R7, R7, -INF , !P5 ;  /* 0xff80000007072808 */ /* 0x000fe40006800000 */
[----:B------:R-:W-:Y:S02]  /*4f00*/  @P0 FSEL R8, R8, -INF , !P1 ;  /* 0xff80000008080808 */ /* 0x000fe40004800000 */
[----:B------:R-:W-:Y:S01]  /*4f10*/  PLOP3.LUT P0, PT, PT, PT, UP1, 0x80, 0x0 ;  /* 0x000000000000781c */ /* 0x000fe20003f0f018 */
[--C-:B------:R-:W-:Y:S01]  /*4f20*/  FFMA.FTZ R7, R7, UR15, -R6.reuse ;  /* 0x0000000f07077c23 */ /* 0x100fe20008010806 */
[----:B-1----:R-:W-:Y:S01]  /*4f30*/  IADD3 R9, R4, -0x19, RZ ;  /* 0xffffffe704097810 */ /* 0x002fe20007ffe0ff */
[----:B------:R-:W-:Y:S01]  /*4f40*/  FFMA.FTZ R8, R8, UR15, -R6 ;  /* 0x0000000f08087c23 */ /* 0x000fe20008010806 */
[----:B------:R-:W-:Y:S01]  /*4f50*/  PLOP3.LUT P2, PT, PT, PT, UP1, 0x80, 0x0 ;  /* 0x000000000000781c */ /* 0x000fe20003f4f018 */
[----:B------:R1:W-:Y:S01]  /*4f60*/  MUFU.EX2 R245, R7 ;  /* 0x0000000700f57308 */ /* 0x0003e20000000800 */
[----:B------:R-:W-:Y:S09]  /*4f70*/  ISETP.GE.AND P3, PT, R9, RZ, PT ;  /* 0x000000ff0900720c */ /* 0x000ff20003f66270 */
[----:B------:R3:W4:Y:S04]  /*4f80*/  MUFU.EX2 R248, R8 ;  /* 0x0000000800f87308 */ /* 0x0007280000000800 */
[----:B------:R-:W-:Y:S01]  /*4f90*/  @!P3 IADD3 R9, -R4, 0x19, RZ ;  /* 0x000000190409b810 */ /* 0x000fe20007ffe1ff */
[----:B------:R-:W-:Y:S01]  /*4fa0*/  FFMA.FTZ R4, R15, -UR5, R94 ;  /* 0x800000050f047c23 */ /* 0x000fe2000801005e */
[----:B------:R-:W-:Y:S02]  /*4fb0*/  PLOP3.LUT P3, PT, PT, PT, UP1, 0x80, 0x0 ;  /* 0x000000000000781c */ /* 0x000fe40003f6f018 */
[----:B-1----:R-:W-:Y:S02]  /*4fc0*/  I2FP.F32.S32 R7, R11 ;  /* 0x0000000b00077245 */ /* 0x002fe40000201400 */
[----:B------:R-:W-:Y:S02]  /*4fd0*/  @P4 IADD3 R11, R100, 0x19, RZ ;  /* 0x00000019640b4810 */ /* 0x000fe40007ffe0ff */
[----:B------:R-:W2:Y:S01]  /*4fe0*/  LDL R100, [R1+0x5c] ;  /* 0x00005c0001647983 */ /* 0x000ea20000100800 */
[----:B------:R-:W-:Y:S01]  /*4ff0*/  @P2 FSEL R4, R4, -INF , !P5 ;  /* 0xff80000004042808 */ /* 0x000fe20006800000 */
[----:B------:R-:W-:Y:S01]  /*5000*/  FFMA.FTZ R7, R7, -UR5, R85 ;  /* 0x8000000507077c23 */ /* 0x000fe20008010055 */
[----:B---3--:R-:W-:Y:S01]  /*5010*/  FFMA.FTZ R8, R16, -UR5, R95 ;  /* 0x8000000510087c23 */ /* 0x008fe2000801005f */
[----:B------:R-:W-:Y:S02]  /*5020*/  I2FP.F32.S32 R9, R9 ;  /* 0x0000000900097245 */ /* 0x000fe40000201400 */
[----:B------:R-:W-:Y:S02]  /*5030*/  PLOP3.LUT P2, PT, PT, PT, UP1, 0x80, 0x0 ;  /* 0x000000000000781c */ /* 0x000fe40003f4f018 */
[----:B------:R-:W-:Y:S02]  /*5040*/  @P0 FSEL R8, R8, -INF , !P1 ;  /* 0xff80000008080808 */ /* 0x000fe40004800000 */
[----:B------:R-:W-:Y:S02]  /*5050*/  PLOP3.LUT P1, PT, PT, PT, UP1, 0x80, 0x0 ;  /* 0x000000000000781c */ /* 0x000fe40003f2f018 */
[----:B------:R-:W-:Y:S01]  /*5060*/  PLOP3.LUT P0, PT, PT, PT, UP1, 0x80, 0x0 ;  /* 0x000000000000781c */ /* 0x000fe20003f0f018 */
[--C-:B------:R-:W-:Y:S01]  /*5070*/  FFMA.FTZ R8, R8, UR15, -R5.reuse ;  /* 0x0000000f08087c23 */ /* 0x100fe20008010805 */
[----:B------:R-:W-:Y:S03]  /*5080*/  @P3 ISETP.GE.AND P3, PT, R11, UR8, PT ;  /* 0x000000080b003c0c */ /* 0x000fe6000bf66270 */
[----:B------:R1:W-:Y:S06]  /*5090*/  MUFU.EX2 R107, R8 ;  /* 0x00000008006b7308 */ /* 0x0003ec0000000800 */
[----:B------:R-:W-:Y:S02]  /*50a0*/  @P1 FSEL R7, R7, -INF , !P6 ;  /* 0xff80000007071808 */ /* 0x000fe40007000000 */
[----:B------:R-:W-:Y:S01]  /*50b0*/  PLOP3.LUT P1, PT, PT, PT, UP1, 0x80, 0x0 ;  /* 0x000000000000781c */ /* 0x000fe20003f2f018 */
[----:B-1----:R-:W-:Y:S01]  /*50c0*/  FFMA.FTZ R8, R4, UR15, -R5 ;  /* 0x0000000f04087c23 */ /* 0x002fe20008010805 */
[----:B------:R-:W-:Y:S03]  /*50d0*/  FFMA.FTZ R4, R9, -UR5, R84 ;  /* 0x8000000509047c23 */ /* 0x000fe60008010054 */
[----:B------:R1:W3:Y:S02]  /*50e0*/  MUFU.EX2 R106, R8 ;  /* 0x00000008006a7308 */ /* 0x0002e40000000800 */
[----:B------:R-:W-:Y:S01]  /*50f0*/  @P0 FSEL R4, R4, -INF , !P3 ;  /* 0xff80000004040808 */ /* 0x000fe20005800000 */
[--C-:B-1----:R-:W-:Y:S01]  /*5100*/  FFMA.FTZ R8, R7, UR15, -R6.reuse ;  /* 0x0000000f07087c23 */ /* 0x102fe20008010806 */
[----:B------:R-:W-:Y:S03]  /*5110*/  FFMA.FTZ R7, R10, -UR5, R93 ;  /* 0x800000050a077c23 */ /* 0x000fe6000801005d */
[----:B------:R-:W-:Y:S01]  /*5120*/  FFMA.FTZ R6, R4, UR15, -R6 ;  /* 0x0000000f04067c23 */ /* 0x000fe20008010806 */
[----:B------:R-:W-:Y:S02]  /*5130*/  FFMA.FTZ R4, R12, -UR5, R92 ;  /* 0x800000050c047c23 */ /* 0x000fe4000801005c */
[----:B------:R1:W-:Y:S01]  /*5140*/  MUFU.EX2 R99, R8 ;  /* 0x0000000800637308 */ /* 0x0003e20000000800 */
[----:B------:R-:W-:Y:S02]  /*5150*/  @P2 FSEL R7, R7, -INF , !P6 ;  /* 0xff80000007072808 */ /* 0x000fe40007000000 */
[----:B------:R-:W-:Y:S03]  /*5160*/  @P1 FSEL R4, R4, -INF , !P3 ;  /* 0xff80000004041808 */ /* 0x000fe60005800000 */
[--C-:B------:R-:W-:Y:S04]  /*5170*/  FFMA.FTZ R7, R7, UR15, -R5.reuse ;  /* 0x0000000f07077c23 */ /* 0x100fe80008010805 */
[----:B------:R4:W3:Y:S01]  /*5180*/  MUFU.EX2 R96, R6 ;  /* 0x0000000600607308 */ /* 0x0008e20000000800 */
[----:B------:R-:W-:Y:S01]  /*5190*/  FFMA.FTZ R5, R4, UR15, -R5 ;  /* 0x0000000f04057c23 */ /* 0x000fe20008010805 */
[----:B------:R-:W-:Y:S08]  /*51a0*/  F2FP.F16.F32.PACK_AB R4, R247, R249 ;  /* 0x000000f9f704723e */ /* 0x000ff000000000ff */
[----:B------:R3:W-:Y:S01]  /*51b0*/  MUFU.EX2 R104, R5 ;  /* 0x0000000500687308 */ /* 0x0007e20000000800 */
[----:B-1----:R-:W-:Y:S09]  /*51c0*/  F2FP.F16.F32.PACK_AB R8, R108, R109 ;  /* 0x0000006d6c08723e */ /* 0x002ff200000000ff */
[----:B------:R1:W2:Y:S01]  /*51d0*/  MUFU.EX2 R105, R7 ;  /* 0x0000000700697308 */ /* 0x0002a20000000800 */
[----:B----4-:R-:W-:Y:S05]  /*51e0*/  F2FP.F16.F32.PACK_AB R6, R250, R251 ;  /* 0x000000fbfa06723e */ /* 0x010fea00000000ff */
[----:B------:R4:W-:Y:S01]  /*51f0*/  STS [R103+0x14000], R6 ;  /* 0x0140000667007388 */ /* 0x0009e20000000800 */
[----:B---3--:R-:W-:Y:S05]  /*5200*/  F2FP.F16.F32.PACK_AB R5, R110, R111 ;  /* 0x0000006f6e05723e */ /* 0x008fea00000000ff */
[----:B------:R3:W-:Y:S01]  /*5210*/  STS [R103+0x14400], R5 ;  /* 0x0144000567007388 */ /* 0x0007e20000000800 */
[----:B-1----:R-:W-:Y:S04]  /*5220*/  F2FP.F16.F32.PACK_AB R7, R245, R248 ;  /* 0x000000f8f507723e */ /* 0x002fe800000000ff */
[----:B------:R1:W-:Y:S05]  /*5230*/  STS [R102+0x14000], R4 ;  /* 0x0140000466007388 */ /* 0x0003ea0000000800 */
[----:B------:R-:W-:Y:S05]  /*5240*/  STS [R102+0x14400], R8 ;  /* 0x0144000866007388 */ /* 0x000fea0000000800 */
[----:B--2---:R-:W-:Y:S01]  /*5250*/  STS [R101+0x14000], R7 ;  /* 0x0140000765007388 */ /* 0x004fe20000000800 */
[----:B----4-:R-:W-:Y:S05]  /*5260*/  F2FP.F16.F32.PACK_AB R6, R106, R107 ;  /* 0x0000006b6a06723e */ /* 0x010fea00000000ff */
[----:B------:R-:W-:Y:S01]  /*5270*/  STS [R101+0x14400], R6 ;  /* 0x0144000665007388 */ /* 0x000fe20000000800 */
[----:B---3--:R-:W-:Y:S02]  /*5280*/  F2FP.F16.F32.PACK_AB R5, R96, R99 ;  /* 0x000000636005723e */ /* 0x008fe400000000ff */
[----:B-1----:R-:W-:Y:S02]  /*5290*/  F2FP.F16.F32.PACK_AB R4, R104, R105 ;  /* 0x000000696804723e */ /* 0x002fe400000000ff */
[----:B------:R-:W-:Y:S04]  /*52a0*/  IADD3 R82, P0, R14, UR14, RZ ;  /* 0x0000000e0e527c10 */ /* 0x000fe8000ff1e0ff */
[----:B------:R-:W-:Y:S02]  /*52b0*/  IADD3.X R83, R13, UR13, RZ, P0, !PT ;  /* 0x0000000d0d537c10 */ /* 0x000fe400087fe4ff */
[----:B------:R-:W-:Y:S03]  /*52c0*/  PLOP3.LUT P0, PT, PT, PT, UP0, 0x80, 0x0 ;  /* 0x000000000000781c */ /* 0x000fe60003f0f008 */
[----:B------:R-:W2:Y:S05]  /*52d0*/  LDG.E R81, desc[UR6][R82.64] ;  /* 0x0000000652517981 */ /* 0x000eaa000c1e1900 */
[----:B------:R-:W3:Y:S05]  /*52e0*/  LDG.E R80, desc[UR6][R82.64+0x20] ;  /* 0x0000200652507981 */ /* 0x000eea000c1e1900 */
[----:B------:R-:W-:Y:S05]  /*52f0*/  STS [R100+0x14000], R5 ;  /* 0x0140000564007388 */ /* 0x000fea0000000800 */
[----:B------:R-:W-:Y:S05]  /*5300*/  STS [R100+0x14400], R4 ;  /* 0x0144000464007388 */ /* 0x000fea0000000800 */
[----:B------:R-:W1:Y:S05]  /*5310*/  LDSM.16.M88.4 R16, [R115+0x6000] ;  /* 0x006000007310783b */ /* 0x000e6a0000000200 */
[----:B------:R-:W4:Y:S05]  /*5320*/  LDSM.16.M88.4 R68, [R114+0x6000] ;  /* 0x006000007244783b */ /* 0x000f2a0000000200 */
[----:B------:R-:W4:Y:S05]  /*5330*/  LDSM.16.M88.4 R72, [R113+0x6000] ;  /* 0x006000007148783b */ /* 0x000f2a0000000200 */
[----:B------:R-:W4:Y:S01]  /*5340*/  LDSM.16.M88.4 R76, [R112+0x6000] ;  /* 0x00600000704c783b */ /* 0x000f220000000200 */
[C---:B-1----:R-:W-:Y:S06]  /*5350*/  HMMA.16816.F32 R4, R16.reuse, R148, RZ ;  /* 0x000000941004723c */ /* 0x042fec00000018ff */
[C---:B------:R-:W-:Y:S06]  /*5360*/  HMMA.16816.F32 R8, R16.reuse, R150, RZ ;  /* 0x000000961008723c */ /* 0x040fec00000018ff */
[C---:B------:R-:W-:Y:S06]  /*5370*/  HMMA.16816.F32 R12, R16.reuse, R152, RZ ;  /* 0x00000098100c723c */ /* 0x040fec00000018ff */
[----:B------:R-:W-:Y:S06]  /*5380*/  HMMA.16816.F32 R16, R16, R154, RZ ;  /* 0x0000009a1010723c */ /* 0x000fec00000018ff */
[C---:B----4-:R-:W-:Y:S06]  /*5390*/  HMMA.16816.F32 R4, R68.reuse, R156, R4 ;  /* 0x0000009c4404723c */ /* 0x050fec0000001804 */
        /* <DEDUP_REMOVED lines=8> */
[----:B------:R-:W4:Y:S05]  /*5420*/  LDSM.16.M88.4 R72, [R114+0x8000] ;  /* 0x008000007248783b */ /* 0x000f2a0000000200 */
        /* <DEDUP_REMOVED lines=10> */
[C---:B----4-:R-:W-:Y:S06]  /*54d0*/  HMMA.16816.F32 R4, R72.reuse, R188, R4 ;  /* 0x000000bc4804723c */ /* 0x050fec0000001804 */
[C---:B------:R-:W-:Y:S06]  /*54e0*/  HMMA.16816.F32 R8, R72.reuse, R190, R8 ;  /* 0x000000be4808723c */ /* 0x040fec0000001808 */
[C---:B------:R-:W-:Y:S06]  /*54f0*/  HMMA.16816.F32 R12, R72.reuse, R192, R12 ;  /* 0x000000c0480c723c */ /* 0x040fec000000180c */
[----:B------:R-:W-:Y:S01]  /*5500*/  HMMA.16816.F32 R16, R72, R194, R16 ;  /* 0x000000c24810723c */ /* 0x000fe20000001810 */
[----:B------:R4:W4:Y:S05]  /*5510*/  LDSM.16.M88.4 R72, [R115+0xa000] ;  /* 0x00a000007348783b */ /* 0x00092a0000000200 */
[C---:B------:R-:W-:Y:S06]  /*5520*/  HMMA.16816.F32 R4, R76.reuse, R196, R4 ;  /* 0x000000c44c04723c */ /* 0x040fec0000001804 */
[C---:B------:R-:W-:Y:S06]  /*5530*/  HMMA.16816.F32 R8, R76.reuse, R198, R8 ;  /* 0x000000c64c08723c */ /* 0x040fec0000001808 */
[C---:B------:R-:W-:Y:S06]  /*5540*/  HMMA.16816.F32 R12, R76.reuse, R200, R12 ;  /* 0x000000c84c0c723c */ /* 0x040fec000000180c */
[----:B------:R-:W-:Y:S01]  /*5550*/  HMMA.16816.F32 R16, R76, R202, R16 ;  /* 0x000000ca4c10723c */ /* 0x000fe20000001810 */
[----:B------:R2:W3:Y:S05]  /*5560*/  LDSM.16.M88.4 R76, [R114+0xa000] ;  /* 0x00a00000724c783b */ /* 0x0004ea0000000200 */
[C---:B-1----:R-:W-:Y:S01]  /*5570*/  HMMA.16816.F32 R4, R68.reuse, R204, R4 ;  /* 0x000000cc4404723c */ /* 0x042fe20000001804 */
[----:B----45:R1:W5:Y:S05]  /*5580*/  LDL.LU R115, [R1+0xc4] ;  /* 0x0000c40001737983 */ /* 0x03036a0000300800 */
[C---:B------:R-:W-:Y:S06]  /*5590*/  HMMA.16816.F32 R8, R68.reuse, R206, R8 ;  /* 0x000000ce4408723c */ /* 0x040fec0000001808 */
[C---:B------:R-:W-:Y:S06]  /*55a0*/  HMMA.16816.F32 R12, R68.reuse, R208, R12 ;  /* 0x000000d0440c723c */ /* 0x040fec000000180c */
[----:B------:R-:W-:Y:S01]  /*55b0*/  HMMA.16816.F32 R16, R68, R210, R16 ;  /* 0x000000d24410723c */ /* 0x000fe20000001810 */
[----:B------:R4:W1:Y:S05]  /*55c0*/  LDSM.16.M88.4 R68, [R113+0xa000] ;  /* 0x00a000007144783b */ /* 0x00086a0000000200 */
[C---:B------:R-:W-:Y:S01]  /*55d0*/  HMMA.16816.F32 R4, R72.reuse, R212, R4 ;  /* 0x000000d44804723c */ /* 0x040fe20000001804 */
[----:B--2---:R2:W5:Y:S05]  /*55e0*/  LDL.LU R114, [R1+0xc0] ;  /* 0x0000c00001727983 */ /* 0x00456a0000300800 */
[C---:B------:R-:W-:Y:S06]  /*55f0*/  HMMA.16816.F32 R8, R72.reuse, R214, R8 ;  /* 0x000000d64808723c */ /* 0x040fec0000001808 */
[C---:B------:R-:W-:Y:S06]  /*5600*/  HMMA.16816.F32 R12, R72.reuse, R216, R12 ;  /* 0x000000d8480c723c */ /* 0x040fec000000180c */
[----:B------:R-:W-:Y:S01]  /*5610*/  HMMA.16816.F32 R16, R72, R218, R16 ;  /* 0x000000da4810723c */ /* 0x000fe20000001810 */
[----:B------:R2:W1:Y:S05]  /*5620*/  LDSM.16.M88.4 R72, [R112+0xa000] ;  /* 0x00a000007048783b */ /* 0x00046a0000000200 */
[C---:B---3--:R-:W-:Y:S01]  /*5630*/  HMMA.16816.F32 R4, R76.reuse, R220, R4 ;  /* 0x000000dc4c04723c */ /* 0x048fe20000001804 */
[----:B----4-:R3:W5:Y:S05]  /*5640*/  LDL.LU R113, [R1+0xbc] ;  /* 0x0000bc0001717983 */ /* 0x01076a0000300800 */
[C---:B------:R-:W-:Y:S06]  /*5650*/  HMMA.16816.F32 R8, R76.reuse, R222, R8 ;  /* 0x000000de4c08723c */ /* 0x040fec0000001808 */
[C---:B------:R-:W-:Y:S06]  /*5660*/  HMMA.16816.F32 R12, R76.reuse, R224, R12 ;  /* 0x000000e04c0c723c */ /* 0x040fec000000180c */
[----:B------:R-:W-:Y:S01]  /*5670*/  HMMA.16816.F32 R16, R76, R226, R16 ;  /* 0x000000e24c10723c */ /* 0x000fe20000001810 */
[----:B--2---:R3:W5:Y:S05]  /*5680*/  LDL.LU R112, [R1+0xb8] ;  /* 0x0000b80001707983 */ /* 0x00476a0000300800 */
[C---:B-1----:R-:W-:Y:S06]  /*5690*/  HMMA.16816.F32 R4, R68.reuse, R228, R4 ;  /* 0x000000e44404723c */ /* 0x042fec0000001804 */
[C---:B------:R-:W-:Y:S06]  /*56a0*/  HMMA.16816.F32 R8, R68.reuse, R230, R8 ;  /* 0x000000e64408723c */ /* 0x040fec0000001808 */
[C---:B------:R-:W-:Y:S06]  /*56b0*/  HMMA.16816.F32 R12, R68.reuse, R232, R12 ;  /* 0x000000e8440c723c */ /* 0x040fec000000180c */
[----:B------:R-:W-:Y:S06]  /*56c0*/  HMMA.16816.F32 R16, R68, R234, R16 ;  /* 0x000000ea4410723c */ /* 0x000fec0000001810 */
[C---:B------:R-:W-:Y:S06]  /*56d0*/  HMMA.16816.F32 R4, R72.reuse, R236, R4 ;  /* 0x000000ec4804723c */ /* 0x040fec0000001804 */
        /* <DEDUP_REMOVED lines=52> */
[----:B-1----:R-:W-:Y:S01]  /*5a20*/  FADD.FTZ R4, -R80, R7 ;  /* 0x0000000750047221 */ /* 0x002fe20000010100 */
        /* <DEDUP_REMOVED lines=26> */
[----:B------:R-:W-:Y:S02]  /*5bd0*/  FMUL.FTZ R10, R10, UR10 ;  /* 0x0000000a0a0a7c20 */ /* 0x000fe40008410000 */
        /* <DEDUP_REMOVED lines=14> */
[----:B------:R-:W-:Y:S03]  /*5cc0*/  FMUL.FTZ R12, R12, R15 ;  /* 0x0000000f0c0c7220 */ /* 0x000fe60000410000 */
[----:B------:R-:W-:Y:S05]  /*5cd0*/  STS [R101+0x12400], R5 ;  /* 0x0124000565007388 */ /* 0x000fea0000000800 */
[----:B------:R-:W-:Y:S01]  /*5ce0*/  STS [R100+0x12000], R7 ;  /* 0x0120000764007388 */ /* 0x000fe20000000800 */
[----:B-1----:R-:W-:Y:S04]  /*5cf0*/  F2FP.F16.F32.PACK_AB R4, R12, R13 ;  /* 0x0000000d0c04723e */ /* 0x002fe800000000ff */
[----:B------:R3:W5:Y:S05]  /*5d00*/  LDL.LU R111, [R1+0xb4] ;  /* 0x0000b400016f7983 */ /* 0x00076a0000300800 */
[----:B------:R-:W-:Y:S01]  /*5d10*/  STS [R100+0x12400], R4 ;  /* 0x0124000464007388 */ /* 0x000fe20000000800 */
[----:B------:R-:W-:Y:S06]  /*5d20*/  BAR.SYNC.DEFER_BLOCKING 0x0 ;  /* 0x0000000000007b1d */ /* 0x000fec0000010000 */
[----:B------:R-:W-:Y:S05]  /*5d30*/  LDSM.16.MT88.4 R4, [R3+0x14000] ;  /* 0x014000000304783b */ /* 0x000fea0000004200 */
[----:B------:R-:W1:Y:S05]  /*5d40*/  LDSM.16.MT88.4 R8, [R0+0x6000] ;  /* 0x006000000008783b */ /* 0x000e6a0000004200 */
[----:B------:R3:W5:Y:S05]  /*5d50*/  LDL.LU R110, [R1+0xb0] ;  /* 0x0000b000016e7983 */ /* 0x00076a0000300800 */
[----:B------:R3:W5:Y:S05]  /*5d60*/  LDL.LU R109, [R1+0xac] ;  /* 0x0000ac00016d7983 */ /* 0x00076a0000300800 */
[----:B------:R-:W2:Y:S05]  /*5d70*/  LDSM.16.MT88.4 R12, [R2+0x14000] ;  /* 0x01400000020c783b */ /* 0x000eaa0000004200 */
[----:B------:R3:W5:Y:S05]  /*5d80*/  LDL.LU R108, [R1+0xa8] ;  /* 0x0000a800016c7983 */ /* 0x00076a0000300800 */
[----:B------:R3:W5:Y:S05]  /*5d90*/  LDL.LU R107, [R1+0xa4] ;  /* 0x0000a400016b7983 */ /* 0x00076a0000300800 */
[----:B------:R3:W5:Y:S05]  /*5da0*/  LDL.LU R106, [R1+0xa0] ;  /* 0x0000a000016a7983 */ /* 0x00076a0000300800 */
[----:B------:R3:W5:Y:S05]  /*5db0*/  LDL.LU R105, [R1+0x9c] ;  /* 0x00009c0001697983 */ /* 0x00076a0000300800 */
[----:B------:R-:W4:Y:S05]  /*5dc0*/  LDSM.16.MT88.4 R16, [R0+0x8000] ;  /* 0x008000000010783b */ /* 0x000f2a0000004200 */
[----:B------:R3:W5:Y:S01]  /*5dd0*/  LDL.LU R104, [R1+0x98] ;  /* 0x0000980001687983 */ /* 0x0007620000300800 */
[-C--:B-1----:R-:W-:Y:S04]  /*5de0*/  HMMA.16816.F32 R20, R4, R8.reuse, R20 ;  /* 0x000000080414723c */ /* 0x082fe80000001814 */
[----:B------:R3:W5:Y:S05]  /*5df0*/  LDL.LU R103, [R1+0x94] ;  /* 0x0000940001677983 */ /* 0x00076a0000300800 */
[----:B------:R3:W5:Y:S05]  /*5e00*/  LDL.LU R102, [R1+0x90] ;  /* 0x0000900001667983 */ /* 0x00076a0000300800 */
[----:B------:R3:W5:Y:S01]  /*5e10*/  LDL.LU R101, [R1+0x8c] ;  /* 0x00008c0001657983 */ /* 0x0007620000300800 */
[C---:B--2---:R-:W-:Y:S04]  /*5e20*/  HMMA.16816.F32 R24, R12.reuse, R8, R24 ;  /* 0x000000080c18723c */ /* 0x044fe80000001818 */
[----:B------:R3:W5:Y:S02]  /*5e30*/  LDL.LU R100, [R1+0x88] ;  /* 0x0000880001647983 */ /* 0x0007640000300800 */
[-C--:B------:R-:W-:Y:S03]  /*5e40*/  HMMA.16816.F32 R28, R12, R10.reuse, R28 ;  /* 0x0000000a0c1c723c */ /* 0x080fe6000000181c */
[----:B------:R3:W5:Y:S05]  /*5e50*/  LDL R96, [R1+0x6c] ;  /* 0x00006c0001607983 */ /* 0x00076a0000100800 */
[----:B------:R-:W1:Y:S01]  /*5e60*/  LDSM.16.MT88.4 R68, [R0+0xa000] ;  /* 0x00a000000044783b */ /* 0x000e620000004200 */
[C---:B------:R-:W-:Y:S04]  /*5e70*/  HMMA.16816.F32 R32, R4.reuse, R10, R32 ;  /* 0x0000000a0420723c */ /* 0x040fe80000001820 */
[----:B------:R-:W-:Y:S02]  /*5e80*/  LDSM.16.MT88.4 R72, [R3+0x14800] ;  /* 0x014800000348783b */ /* 0x000fe40000004200 */
[-C--:B----4-:R-:W-:Y:S03]  /*5e90*/  HMMA.16816.F32 R36, R4, R16.reuse, R36 ;  /* 0x000000100424723c */ /* 0x090fe60000001824 */
[----:B------:R-:W2:Y:S03]  /*5ea0*/  LDSM.16.MT88.4 R76, [R0+0x6800] ;  /* 0x00680000004c783b */ /* 0x000ea60000004200 */
[C---:B------:R-:W-:Y:S02]  /*5eb0*/  HMMA.16816.F32 R40, R12.reuse, R16, R40 ;  /* 0x000000100c28723c */ /* 0x040fe40000001828 */
[----:B------:R-:W4:Y:S04]  /*5ec0*/  LDSM.16.MT88.4 R80, [R2+0x14800] ;  /* 0x014800000250783b */ /* 0x000f280000004200 */
[-C--:B------:R-:W-:Y:S01]  /*5ed0*/  HMMA.16816.F32 R44, R12, R18.reuse, R44 ;  /* 0x000000120c2c723c */ /* 0x080fe2000000182c */
[----:B------:R-:W3:Y:S05]  /*5ee0*/  LDSM.16.MT88.4 R84, [R0+0x8800] ;  /* 0x008800000054783b */ /* 0x000eea0000004200 */
[C---:B------:R-:W-:Y:S01]  /*5ef0*/  HMMA.16816.F32 R48, R4.reuse, R18, R48 ;  /* 0x000000120430723c */ /* 0x040fe20000001830 */
[----:B------:R-:W3:Y:S05]  /*5f00*/  LDSM.16.MT88.4 R8, [R0+0xa800] ;  /* 0x00a800000008783b */ /* 0x000eea0000004200 */
[----:B------:R-:W-:Y:S05]  /*5f10*/  LDSM.16.MT88.4 R16, [R2+0x15000] ;  /* 0x015000000210783b */ /* 0x000fea0000004200 */
[----:B------:R-:W-:Y:S01]  /*5f20*/  LDSM.16.MT88.4 R88, [R0+0x7800] ;  /* 0x007800000058783b */ /* 0x000fe20000004200 */
[-C--:B-1----:R-:W-:Y:S04]  /*5f30*/  HMMA.16816.F32 R52, R4, R68.reuse, R52 ;  /* 0x000000440434723c */ /* 0x082fe80000001834 */
[----:B------:R-:W-:Y:S02]  /*5f40*/  LDSM.16.MT88.4 R92, [R2+0x15800] ;  /* 0x01580000025c783b */ /* 0x000fe40000004200 */
[C---:B------:R-:W-:Y:S06]  /*5f50*/  HMMA.16816.F32 R56, R12.reuse, R68, R56 ;  /* 0x000000440c38723c */ /* 0x040fec0000001838 */
[-C--:B------:R-:W-:Y:S01]  /*5f60*/  HMMA.16816.F32 R60, R12, R70.reuse, R60 ;  /* 0x000000460c3c723c */ /* 0x080fe2000000183c */
[----:B------:R-:W-:Y:S05]  /*5f70*/  LDSM.16.MT88.4 R12, [R0+0x7000] ;  /* 0x00700000000c783b */ /* 0x000fea0000004200 */
[----:B------:R-:W-:Y:S01]  /*5f80*/  HMMA.16816.F32 R64, R4, R70, R64 ;  /* 0x000000460440723c */ /* 0x000fe20000001840 */
[----:B------:R-:W1:Y:S05]  /*5f90*/  LDSM.16.MT88.4 R4, [R3+0x15000] ;  /* 0x015000000304783b */ /* 0x000e6a0000004200 */
[-C--:B--2---:R-:W-:Y:S01]  /*5fa0*/  HMMA.16816.F32 R20, R72, R76.reuse, R20 ;  /* 0x0000004c4814723c */ /* 0x084fe20000001814 */
[----:B------:R-:W2:Y:S05]  /*5fb0*/  LDSM.16.MT88.4 R68, [R0+0x9000] ;  /* 0x009000000044783b */ /* 0x000eaa0000004200 */
[C---:B----4-:R-:W-:Y:S06]  /*5fc0*/  HMMA.16816.F32 R24, R80.reuse, R76, R24 ;  /* 0x0000004c5018723c */ /* 0x050fec0000001818 */
[-C--:B------:R-:W-:Y:S06]  /*5fd0*/  HMMA.16816.F32 R28, R80, R78.reuse, R28 ;  /* 0x0000004e501c723c */ /* 0x080fec000000181c */
[C---:B------:R-:W-:Y:S01]  /*5fe0*/  HMMA.16816.F32 R32, R72.reuse, R78, R32 ;  /* 0x0000004e4820723c */ /* 0x040fe20000001820 */
[----:B------:R-:W4:Y:S05]  /*5ff0*/  LDSM.16.MT88.4 R76, [R0+0xb000] ;  /* 0x00b00000004c783b */ /* 0x000f2a0000004200 */
[-C--:B---3--:R-:W-:Y:S06]  /*6000*/  HMMA.16816.F32 R36, R72, R84.reuse, R36 ;  /* 0x000000544824723c */ /* 0x088fec0000001824 */
[C---:B------:R-:W-:Y:S06]  /*6010*/  HMMA.16816.F32 R40, R80.reuse, R84, R40 ;  /* 0x000000545028723c */ /* 0x040fec0000001828 */
[-C--:B------:R-:W-:Y:S06]  /*6020*/  HMMA.16816.F32 R44, R80, R86.reuse, R44 ;  /* 0x00000056502c723c */ /* 0x080fec000000182c */
[C---:B------:R-:W-:Y:S01]  /*6030*/  HMMA.16816.F32 R48, R72.reuse, R86, R48 ;  /* 0x000000564830723c */ /* 0x040fe20000001830 */
[----:B------:R-:W3:Y:S05]  /*6040*/  LDSM.16.MT88.4 R84, [R3+0x15800] ;  /* 0x015800000354783b */ /* 0x000eea0000004200 */
[-C--:B------:R-:W-:Y:S06]  /*6050*/  HMMA.16816.F32 R52, R72, R8.reuse, R52 ;  /* 0x000000084834723c */ /* 0x080fec0000001834 */
[C---:B------:R-:W-:Y:S06]  /*6060*/  HMMA.16816.F32 R56, R80.reuse, R8, R56 ;  /* 0x000000085038723c */ /* 0x040fec0000001838 */
[-C--:B------:R-:W-:Y:S01]  /*6070*/  HMMA.16816.F32 R60, R80, R10.reuse, R60 ;  /* 0x0000000a503c723c */ /* 0x080fe2000000183c */
[----:B------:R-:W3:Y:S05]  /*6080*/  LDSM.16.MT88.4 R80, [R0+0x9800] ;  /* 0x009800000050783b */ /* 0x000eea0000004200 */
[----:B------:R-:W-:Y:S01]  /*6090*/  HMMA.16816.F32 R64, R72, R10, R64 ;  /* 0x0000000a4840723c */ /* 0x000fe20000001840 */
[----:B------:R-:W3:Y:S05]  /*60a0*/  LDSM.16.MT88.4 R8, [R0+0xb800] ;  /* 0x00b800000008783b */ /* 0x000eea0000004200 */
[-C--:B-1----:R-:W-:Y:S01]  /*60b0*/  HMMA.16816.F32 R20, R4, R12.reuse, R20 ;  /* 0x0000000c0414723c */ /* 0x082fe20000001814 */
[----:B------:R-:W-:Y:S05]  /*60c0*/  BAR.SYNC.DEFER_BLOCKING 0x0 ;  /* 0x0000000000007b1d */ /* 0x000fea0000010000 */
[C---:B------:R-:W-:Y:S06]  /*60d0*/  HMMA.16816.F32 R24, R16.reuse, R12, R24 ;  /* 0x0000000c1018723c */ /* 0x040fec0000001818 */
[-C--:B------:R-:W-:Y:S06]  /*60e0*/  HMMA.16816.F32 R28, R16, R14.reuse, R28 ;  /* 0x0000000e101c723c */ /* 0x080fec000000181c */
[C---:B------:R-:W-:Y:S06]  /*60f0*/  HMMA.16816.F32 R32, R4.reuse, R14, R32 ;  /* 0x0000000e0420723c */ /* 0x040fec0000001820 */
[-C--:B--2---:R-:W-:Y:S06]  /*6100*/  HMMA.16816.F32 R36, R4, R68.reuse, R36 ;  /* 0x000000440424723c */ /* 0x084fec0000001824 */
[C---:B------:R-:W-:Y:S06]  /*6110*/  HMMA.16816.F32 R40, R16.reuse, R68, R40 ;  /* 0x000000441028723c */ /* 0x040fec0000001828 */
[-C--:B------:R-:W-:Y:S06]  /*6120*/  HMMA.16816.F32 R44, R16, R70.reuse, R44 ;  /* 0x00000046102c723c */ /* 0x080fec000000182c */
[C---:B------:R-:W-:Y:S06]  /*6130*/  HMMA.16816.F32 R48, R4.reuse, R70, R48 ;  /* 0x000000460430723c */ /* 0x040fec0000001830 */
[-C--:B----4-:R-:W-:Y:S06]  /*6140*/  HMMA.16816.F32 R52, R4, R76.reuse, R52 ;  /* 0x0000004c0434723c */ /* 0x090fec0000001834 */
[C---:B------:R-:W-:Y:S06]  /*6150*/  HMMA.16816.F32 R56, R16.reuse, R76, R56 ;  /* 0x0000004c1038723c */ /* 0x040fec0000001838 */
[-C--:B------:R-:W-:Y:S06]  /*6160*/  HMMA.16816.F32 R60, R16, R78.reuse, R60 ;  /* 0x0000004e103c723c */ /* 0x080fec000000183c */
[----:B------:R-:W-:Y:S06]  /*6170*/  HMMA.16816.F32 R64, R4, R78, R64 ;  /* 0x0000004e0440723c */ /* 0x000fec0000001840 */
[-C--:B---3--:R-:W-:Y:S06]  /*6180*/  HMMA.16816.F32 R20, R84, R88.reuse, R20 ;  /* 0x000000585414723c */ /* 0x088fec0000001814 */
        /* <DEDUP_REMOVED lines=67> */
.L_x_831:
        /* <DEDUP_REMOVED lines=430> */
.L_x_832:
        /* <DEDUP_REMOVED lines=175> */
.L_x_834:
        /* <DEDUP_REMOVED lines=19> */
.L_x_835:
        /* <DEDUP_REMOVED lines=53> */
.L_x_837:
[----:B------:R-:W-:Y:S05]  /*9010*/  BSYNC B0 ;  /* 0x0000000000007941 */ /* 0x000fea0003800000 */
.L_x_836:
        /* <DEDUP_REMOVED lines=20> */
.L_x_839:
[----:B------:R-:W-:Y:S05]  /*9160*/  BSYNC B0 ;  /* 0x0000000000007941 */ /* 0x000fea0003800000 */
.L_x_838:
        /* <DEDUP_REMOVED lines=35> */
.L_x_841:
[----:B------:R-:W-:Y:S05]  /*93a0*/  BSYNC B0 ;  /* 0x0000000000007941 */ /* 0x000fea0003800000 */
.L_x_840:
        /* <DEDUP_REMOVED lines=21> */
.L_x_814:
        /* <DEDUP_REMOVED lines=24> */
.L_x_843:
        /* <DEDUP_REMOVED lines=22> */
.L_x_844:
        /* <DEDUP_REMOVED lines=42> */
.L_x_846:
[----:B------:R-:W-:Y:S05]  /*9a80*/  BSYNC B0 ;  /* 0x0000000000007941 */ /* 0x000fea0003800000 */
.L_x_845:
        /* <DEDUP_REMOVED lines=19> */
.L_x_848:
[----:B------:R-:W-:Y:S05]  /*9bc0*/  BSYNC B0 ;  /* 0x0000000000007941 */ /* 0x000fea0003800000 */
.L_x_847:
        /* <DEDUP_REMOVED lines=32> */
.L_x_850:
[----:B------:R-:W-:Y:S05]  /*9dd0*/  BSYNC B0 ;  /* 0x0000000000007941 */ /* 0x000fea0003800000 */
.L_x_849:
        /* <DEDUP_REMOVED lines=19> */
.L_x_842:
[----:B------:R-:W-:Y:S05]  /*9f10*/  BSYNC B1 ;  /* 0x0000000000017941 */ /* 0x000fea0003800000 */
.L_x_809:
[----:B------:R-:W-:Y:S02]  /*9f20*/  ULDC UR5, c[0x0][0xc] ;  /* 0x0000030000057ab9 */ /* 0x000fe40000000800 */
[----:B------:R-:W-:-:S04]  /*9f30*/  UIADD3 UR40, UR5, UR40, URZ ;  /* 0x0000002805287290 */ /* 0x000fc8000fffe03f */
[----:B------:R-:W-:-:S06]  /*9f40*/  UISETP.GE.AND UP0, UPT, UR40, UR60, UPT ;  /* 0x0000003c2800728c */ /* 0x000fcc000bf06270 */
[----:B------:R-:W-:-:S13]  /*9f50*/  PLOP3.LUT P0, PT, PT, PT, UP0, 0x80, 0x0 ;  /* 0x000000000000781c */ /* 0x000fda0003f0f008 */
[----:B------:R-:W-:Y:S05]  /*9f60*/  @P0 BRA `(.L_x_851) ;  /* 0x0000000000040947 */ /* 0x000fea0003800000 */
[----:B------:R-:W-:Y:S05]  /*9f70*/  BRA `(.L_x_852) ;  /* 0xffffff6800ec7947 */ /* 0x000fea000383ffff */
.L_x_851:
[----:B------:R-:W-:Y:S05]  /*9f80*/  EXIT ;  /* 0x000000000000794d */ /* 0x000fea0003800000 */
.L_x_853:
        /* <DEDUP_REMOVED lines=15> */
.L_x_1602:


//--------------------- .text._ZN5flash44flash_bwd_dq_dk_dv_loop_seqk_parallel_kernelI23Flash_bwd_kernel_traitsILi192ELi64ELi64ELi8ELi4ELi2ELi2ELb1ELb1EN7cutlass6half_tE19Flash_kernel_traitsILi192ELi64ELi64ELi8ES3_EELb1ELb0ELb1ELb0ELb0ELb1ELb0EEEvNS_16Flash_bwd_paramsE --------------------------
	.section	.text._ZN5flash44flash_bwd_dq_dk_dv_loop_seqk_parallel_kernelI23Flash_bwd_kernel_traitsILi192ELi64ELi64ELi8ELi4ELi2ELi2ELb1ELb1EN7cutlass6half_tE19Flash_kernel_traitsILi192ELi64ELi64ELi8ES3_EELb1ELb0ELb1ELb0ELb0ELb1ELb0EEEvNS_16Flash_bwd_paramsE,"ax",@progbits
	.align	128
        .global         _ZN5flash44flash_bwd_dq_dk_dv_loop_seqk_parallel_kernelI23Flash_bwd_kernel_traitsILi192ELi64ELi64ELi8ELi4ELi2ELi2ELb1ELb1EN7cutlass6half_tE19Flash_kernel_traitsILi192ELi64ELi64ELi8ES3_EELb1ELb0ELb1ELb0ELb0ELb1ELb0EEEvNS_16Flash_bwd_paramsE
        .type           _ZN5flash44flash_bwd_dq_dk_dv_loop_seqk_parallel_kernelI23Flash_bwd_kernel_traitsILi192ELi64ELi64ELi8ELi4ELi2ELi2ELb1ELb1EN7cutlass6half_tE19Flash_kernel_traitsILi192ELi64ELi64ELi8ES3_EELb1ELb0ELb1ELb0ELb0ELb1ELb0EEEvNS_16Flash_bwd_paramsE,@function
        .size           _ZN5flash44flash_bwd_dq_dk_dv_loop_seqk_parallel_kernelI23Flash_bwd_kernel_traitsILi192ELi64ELi64ELi8ELi4ELi2ELi2ELb1ELb1EN7cutlass6half_tE19Flash_kernel_traitsILi192ELi64ELi64ELi8ES3_EELb1ELb0ELb1ELb0ELb0ELb1ELb0EEEvNS_16Flash_bwd_paramsE,(.L_x_1603 - _ZN5flash44flash_bwd_dq_dk_dv_loop_seqk_parallel_kernelI23Flash_bwd_kernel_traitsILi192ELi64ELi64ELi8ELi4ELi2ELi2ELb1ELb1EN7cutlass6half_tE19Flash_kernel_traitsILi192ELi64ELi64ELi8ES3_EELb1ELb0ELb1ELb0ELb0ELb1ELb0EEEvNS_16Flash_bwd_paramsE)
        .other          _ZN5flash44flash_bwd_dq_dk_dv_loop_seqk_parallel_kernelI23Flash_bwd_kernel_traitsILi192ELi64ELi64ELi8ELi4ELi2ELi2ELb1ELb1EN7cutlass6half_tE19Flash_kernel_traitsILi192ELi64ELi64ELi8ES3_EELb1ELb0ELb1ELb0ELb0ELb1ELb0EEEvNS_16Flash_bwd_paramsE,@"STO_CUDA_ENTRY STV_DEFAULT"
_ZN5flash44flash_bwd_dq_dk_dv_loop_seqk_parallel_kernelI23Flash_bwd_kernel_traitsILi192ELi64ELi64ELi8ELi4ELi2ELi2ELb1ELb1EN7cutlass6half_tE19Flash_kernel_traitsILi192ELi64ELi64ELi8ES3_EELb1ELb0ELb1ELb0ELb0ELb1ELb0EEEvNS_16Flash_bwd_paramsE:
.text._ZN5flash44flash_bwd_dq_dk_dv_loop_seqk_parallel_kernelI23Flash_bwd_kernel_traitsILi192ELi64ELi64ELi8ELi4ELi2ELi2ELb1ELb1EN7cutlass6half_tE19Flash_kernel_traitsILi192ELi64ELi64ELi8ES3_EELb1ELb0ELb1ELb0ELb0ELb1ELb0EEEvNS_16Flash_bwd_paramsE:
        /* <DEDUP_REMOVED lines=22> */
[CC--:B------:R-:W-:Y:S02]  /*0160*/  LEA.HI R12, R2.reuse, R8.reuse, RZ, 0x3 ;  /* 0x00000008020c7211 */ /* 0x0c0fe400078f18ff */
[CC--:B-1----:R-:W-:Y:S02]  /*0170*/  LEA.HI R0, R2.reuse, R8.reuse, RZ, 0x5 ;  /* 0x0000000802007211 */ /* 0x0c2fe400078f28ff */
        /* <DEDUP_REMOVED lines=8> */
[----:B------:R-:W-:Y:S01]  /*0200*/  IMAD.IADD R10, R8, 0x1, -R4 ;  /* 0x00000001080a7824 */ /* 0x000fe200078e0a04 */
[----:B------:R-:W-:Y:S01]  /*0210*/  LOP3.LUT R5, R12, 0xfffffff8, RZ, 0xc0, !PT ;  /* 0xfffffff80c057812 */ /* 0x000fe200078ec0ff */
[C---:B------:R-:W-:Y:S01]  /*0220*/  IMAD.IADD R11, R8.reuse, 0x1, -R6 ;  /* 0x00000001080b7824 */ /* 0x040fe200078e0a06 */
[--C-:B------:R-:W-:Y:S01]  /*0230*/  SHF.R.S32.HI R4, RZ, 0x5, R0.reuse ;  /* 0x00000005ff047819 */ /* 0x100fe20000011400 */
[C---:B------:R-:W-:Y:S01]  /*0240*/  IMAD.IADD R18, R8.reuse, 0x1, -R7 ;  /* 0x0000000108127824 */ /* 0x040fe200078e0a07 */
[----:B------:R-:W-:Y:S01]  /*0250*/  SHF.R.S32.HI R7, RZ, 0x1f, R0 ;  /* 0x0000001fff077819 */ /* 0x000fe20000011400 */
[----:B------:R-:W-:Y:S01]  /*0260*/  IMAD.IADD R5, R8, 0x1, -R5 ;  /* 0x0000000108057824 */ /* 0x000fe200078e0a05 */
[----:B------:R-:W-:-:S02]  /*0270*/  SHF.R.S32.HI R6, RZ, 0x4, R3 ;  /* 0x00000004ff067819 */ /* 0x000fc40000011403 */
[--C-:B------:R-:W-:Y:S02]  /*0280*/  SHF.R.S32.HI R8, RZ, 0x2, R2.reuse ;  /* 0x00000002ff087819 */ /* 0x100fe40000011402 */
[----:B------:R-:W-:Y:S02]  /*0290*/  SHF.R.S32.HI R9, RZ, 0x1f, R2 ;  /* 0x0000001fff097819 */ /* 0x000fe40000011402 */
[----:B------:R-:W-:Y:S02]  /*02a0*/  LEA.HI R2, R7, R4, RZ, 0x2 ;  /* 0x0000000407027211 */ /* 0x000fe400078f10ff */
[----:B------:R-:W-:Y:S02]  /*02b0*/  LEA.HI R3, R3, R6, RZ, 0x1 ;  /* 0x0000000603037211 */ /* 0x000fe400078f08ff */
[----:B------:R-:W-:Y:S02]  /*02c0*/  SHF.R.S32.HI R13, RZ, 0x3, R12 ;  /* 0x00000003ff0d7819 */ /* 0x000fe4000001140c */
[----:B------:R-:W-:-:S02]  /*02d0*/  LEA.HI R0, R0, R4, RZ, 0x1 ;  /* 0x0000000400007211 */ /* 0x000fc400078f08ff */
[----:B------:R-:W-:Y:S01]  /*02e0*/  LOP3.LUT R7, R2, 0xfffffffc, RZ, 0xc0, !PT ;  /* 0xfffffffc02077812 */ /* 0x000fe200078ec0ff */
[----:B------:R-:W-:Y:S01]  /*02f0*/  IMAD.SHL.U32 R13, R13, 0x40, RZ ;  /* 0x000000400d0d7824 */ /* 0x000fe200078e00ff */
[----:B------:R-:W-:Y:S02]  /*0300*/  LOP3.LUT R3, R3, 0xfffffffe, RZ, 0xc0, !PT ;  /* 0xfffffffe03037812 */ /* 0x000fe400078ec0ff */
[----:B------:R-:W-:Y:S01]  /*0310*/  LOP3.LUT R0, R0, 0xfffffffe, RZ, 0xc0, !PT ;  /* 0xfffffffe00007812 */ /* 0x000fe200078ec0ff */
[----:B------:R-:W-:Y:S01]  /*0320*/  IMAD.IADD R20, R4, 0x1, -R7 ;  /* 0x0000000104147824 */ /* 0x000fe200078e0a07 */
[----:B------:R-:W-:Y:S01]  /*0330*/  LEA.HI R2, R9, R8, RZ, 0x3 ;  /* 0x0000000809027211 */ /* 0x000fe200078f18ff */
[----:B------:R-:W-:Y:S01]  /*0340*/  IMAD.IADD R14, R6, 0x1, -R3 ;  /* 0x00000001060e7824 */ /* 0x000fe200078e0a03 */
[C---:B------:R-:W-:Y:S01]  /*0350*/  LOP3.LUT P4, RZ, R5.reuse, 0x2, RZ, 0xc0, !PT ;  /* 0x0000000205ff7812 */ /* 0x040fe2000788c0ff */
[----:B------:R-:W-:Y:S01]  /*0360*/  IMAD.IADD R15, R4, 0x1, -R0 ;  /* 0x00000001040f7824 */ /* 0x000fe200078e0a00 */
[----:B------:R-:W-:Y:S01]  /*0370*/  LOP3.LUT R2, R2, 0xfffffff8, RZ, 0xc0, !PT ;  /* 0xfffffff802027812 */ /* 0x000fe200078ec0ff */
[----:B------:R-:W-:Y:S01]  /*0380*/  IMAD.SHL.U32 R3, R5, 0x8, RZ ;  /* 0x0000000805037824 */ /* 0x000fe200078e00ff */
[----:B------:R-:W-:Y:S01]  /*0390*/  LOP3.LUT R0, R13, 0x1c0, RZ, 0xc0, !PT ;  /* 0x000001c00d007812 */ /* 0x000fe200078ec0ff */
[----:B------:R-:W-:Y:S01]  /*03a0*/  STL [R1+0x74], R20 ;  /* 0x0000741401007387 */ /* 0x000fe20000100800 */
[----:B------:R-:W-:Y:S01]  /*03b0*/  SHF.R.S32.HI R4, RZ, 0x1f, R10 ;  /* 0x0000001fff047819 */ /* 0x000fe2000001140a */
[----:B------:R-:W-:Y:S01]  /*03c0*/  IMAD.IADD R8, R8, 0x1, -R2 ;  /* 0x0000000108087824 */ /* 0x000fe200078e0a02 */
[----:B------:R-:W-:-:S02]  /*03d0*/  LOP3.LUT R3, R0, 0x38, R3, 0xf8, !PT ;  /* 0x0000003800037812 */ /* 0x000fc400078ef803 */
[----:B------:R-:W-:Y:S01]  /*03e0*/  SHF.R.U32.HI R2, RZ, 0x3, R0 ;  /* 0x00000003ff027819 */ /* 0x000fe20000011600 */
[C---:B------:R-:W-:Y:S01]  /*03f0*/  IMAD.SHL.U32 R0, R5.reuse, 0x40, RZ ;  /* 0x0000004005007824 */ /* 0x040fe200078e00ff */
[----:B------:R-:W-:Y:S02]  /*0400*/  LOP3.LUT P3, RZ, R5, 0x4, RZ, 0xc0, !PT ;  /* 0x0000000405ff7812 */ /* 0x000fe4000786c0ff */
[----:B------:R-:W-:Y:S01]  /*0410*/  LOP3.LUT R9, R3, R2, RZ, 0x3c, !PT ;  /* 0x0000000203097212 */ /* 0x000fe200078e3cff */
[----:B------:R-:W-:Y:S01]  /*0420*/  IMAD.SHL.U32 R2, R15, 0x10, RZ ;  /* 0x000000100f027824 */ /* 0x000fe200078e00ff */
[----:B------:R-:W-:Y:S02]  /*0430*/  LOP3.LUT R0, R0, 0x1c0, RZ, 0xc0, !PT ;  /* 0x000001c000007812 */ /* 0x000fe400078ec0ff */
[----:B------:R-:W-:Y:S02]  /*0440*/  SHF.R.S32.HI R3, RZ, 0x1f, R11 ;  /* 0x0000001fff037819 */ /* 0x000fe4000001140b */
[----:B------:R-:W-:-:S02]  /*0450*/  LOP3.LUT R5, R0, 0x10, R2, 0xf8, !PT ;  /* 0x0000001000057812 */ /* 0x000fc400078ef802 */
[----:B------:R-:W-:Y:S02]  /*0460*/  LEA.HI R19, R4, R10, RZ, 0x2 ;  /* 0x0000000a04137211 */ /* 0x000fe400078f10ff */
[----:B------:R-:W-:Y:S01]  /*0470*/  LEA.HI R13, R3, R11, RZ, 0x3 ;  /* 0x0000000b030d7211 */ /* 0x000fe200078f18ff */
[----:B------:R-:W-:Y:S01]  /*0480*/  IMAD.SHL.U32 R3, R14, 0x200, RZ ;  /* 0x000002000e037824 */ /* 0x000fe200078e00ff */
[----:B------:R-:W-:Y:S02]  /*0490*/  SHF.R.S32.HI R21, RZ, 0x7, R16 ;  /* 0x00000007ff157819 */ /* 0x000fe40000011410 */
[----:B------:R-:W-:Y:S02]  /*04a0*/  LOP3.LUT R4, R0, 0x8, R12, 0xf8, !PT ;  /* 0x0000000800047812 */ /* 0x000fe400078ef80c */
[----:B------:R-:W-:Y:S01]  /*04b0*/  SHF.R.U32.HI R2, RZ, 0x3, R0 ;  /* 0x00000003ff027819 */ /* 0x000fe20000011600 */
[----:B------:R-:W-:Y:S01]  /*04c0*/  IMAD.SHL.U32 R10, R21, 0x20, RZ ;  /* 0x00000020150a7824 */ /* 0x000fe200078e00ff */
[----:B------:R-:W-:-:S02]  /*04d0*/  LOP3.LUT R5, R5, 0x8, R12, 0xf8, !PT ;  /* 0x0000000805057812 */ /* 0x000fc400078ef80c */
[----:B------:R-:W-:Y:S01]  /*04e0*/  LOP3.LUT R0, R4, R2, RZ, 0x3c, !PT ;  /* 0x0000000204007212 */ /* 0x000fe200078e3cff */
[----:B------:R-:W-:Y:S01]  /*04f0*/  IMAD R4, R21, 0x800, R3 ;  /* 0x0000080015047824 */ /* 0x000fe200078e0203 */
[----:B------:R-:W-:Y:S01]  /*0500*/  LOP3.LUT R2, R3, R5, R2, 0xf6, !PT ;  /* 0x0000000503027212 */ /* 0x000fe200078ef602 */
[----:B------:R-:W-:Y:S01]  /*0510*/  IMAD.SHL.U32 R5, R8, 0x40, RZ ;  /* 0x0000004008057824 */ /* 0x000fe200078e00ff */
[----:B------:R-:W-:Y:S01]  /*0520*/  SHF.R.S32.HI R3, RZ, 0x6, R17 ;  /* 0x00000006ff037819 */ /* 0x000fe20000011411 */
[----:B------:R-:W-:Y:S01]  /*0530*/  IMAD.IADD R0, R4, 0x1, R0 ;  /* 0x0000000104007824 */ /* 0x000fe200078e0200 */
[----:B------:R-:W-:Y:S01]  /*0540*/  LOP3.LUT R6, R8, 0x1, RZ, 0xc0, !PT ;  /* 0x0000000108067812 */ /* 0x000fe200078ec0ff */
[----:B------:R1:W-:Y:S01]  /*0550*/  STL [R1+0x78], R10 ;  /* 0x0000780a01007387 */ /* 0x0003e20000100800 */
[----:B------:R-:W-:Y:S01]  /*0560*/  LOP3.LUT R7, R13, 0xfffffff8, RZ, 0xc0, !PT ;  /* 0xfffffff80d077812 */ /* 0x000fe200078ec0ff */
[C---:B------:R-:W-:Y:S01]  /*0570*/  IMAD R17, R3.reuse, 0x200, R9 ;  /* 0x0000020003117824 */ /* 0x040fe200078e0209 */
[----:B------:R-:W-:Y:S01]  /*0580*/  ISETP.NE.U32.AND P0, PT, R6, 0x1, PT ;  /* 0x000000010600780c */ /* 0x000fe20003f05070 */
[----:B------:R-:W-:Y:S01]  /*0590*/  IMAD.SHL.U32 R4, R3, 0x8, RZ ;  /* 0x0000000803047824 */ /* 0x000fe200078e00ff */
[----:B------:R-:W-:Y:S01]  /*05a0*/  LOP3.LUT R3, R5, 0x1c0, RZ, 0xc0, !PT ;  /* 0x000001c005037812 */ /* 0x000fe200078ec0ff */
[----:B------:R-:W-:Y:S01]  /*05b0*/  IMAD.IADD R7, R11, 0x1, -R7 ;  /* 0x000000010b077824 */ /* 0x000fe200078e0a07 */
[----:B------:R-:W-:Y:S01]  /*05c0*/  R2P PR, R8, 0x6 ;  /* 0x0000000608007804 */ /* 0x000fe20000000000 */
[----:B------:R-:W-:Y:S01]  /*05d0*/  IMAD.SHL.U32 R8, R18, 0x2, RZ ;  /* 0x0000000212087824 */ /* 0x000fe200078e00ff */
[----:B------:R-:W-:Y:S01]  /*05e0*/  LOP3.LUT R6, R3, 0x20, R10, 0xf8, !PT ;  /* 0x0000002003067812 */ /* 0x000fe200078ef80a */
[----:B------:R-:W-:Y:S01]  /*05f0*/  IMAD.SHL.U32 R9, R14, 0x20, RZ ;  /* 0x000000200e097824 */ /* 0x000fe200078e00ff */
[----:B------:R-:W-:Y:S01]  /*0600*/  SHF.R.U32.HI R5, RZ, 0x3, R3 ;  /* 0x00000003ff057819 */ /* 0x000fe20000011603 */
[----:B------:R-:W-:Y:S01]  /*0610*/  IMAD R11, R20, 0x400, R8 ;  /* 0x00000400140b7824 */ /* 0x000fe200078e0208 */
[----:B------:R-:W-:-:S02]  /*0620*/  LOP3.LUT P6, RZ, R7, 0x2, RZ, 0xc0, !PT ;  /* 0x0000000207ff7812 */ /* 0x000fc400078cc0ff */
[C---:B------:R-:W-:Y:S01]  /*0630*/  LOP3.LUT P5, RZ, R7.reuse, 0x4, RZ, 0xc0, !PT ;  /* 0x0000000407ff7812 */ /* 0x040fe200078ac0ff */
[----:B------:R-:W-:Y:S01]  /*0640*/  IMAD.SHL.U32 R7, R7, 0x40, RZ ;  /* 0x0000004007077824 */ /* 0x000fe200078e00ff */
[----:B------:R-:W-:Y:S02]  /*0650*/  LOP3.LUT R6, R6, R5, RZ, 0x3c, !PT ;  /* 0x0000000506067212 */ /* 0x000fe400078e3cff */
[----:B------:R-:W-:Y:S02]  /*0660*/  LOP3.LUT R4, R4, 0x18, RZ, 0xc0, !PT ;  /* 0x0000001804047812 */ /* 0x000fe400078ec0ff */
[----:B------:R-:W-:Y:S01]  /*0670*/  LEA R2, R2, UR4, 0x1 ;  /* 0x0000000402027c11 */ /* 0x000fe2000f8e08ff */
[----:B------:R-:W-:Y:S01]  /*0680*/  IMAD.IADD R16, R11, 0x1, R6 ;  /* 0x000000010b107824 */ /* 0x000fe200078e0206 */
[----:B------:R-:W-:Y:S01]  /*0690*/  LOP3.LUT R12, R4, 0x20, R9, 0xf8, !PT ;  /* 0x00000020040c7812 */ /* 0x000fe200078ef809 */
[----:B------:R-:W-:Y:S01]  /*06a0*/  IMAD.SHL.U32 R6, R14, 0x8, RZ ;  /* 0x000000080e067824 */ /* 0x000fe200078e00ff */
[----:B-1----:R-:W-:Y:S01]  /*06b0*/  LOP3.LUT R10, R5, R3, R4, 0x1e, !PT ;  /* 0x00000003050a7212 */ /* 0x002fe200078e1e04 */
[----:B------:R-:W-:Y:S01]  /*06c0*/  IMAD.SHL.U32 R9, R13, 0x40, RZ ;  /* 0x000000400d097824 */ /* 0x000fe200078e00ff */
[----:B------:R-:W-:Y:S01]  /*06d0*/  LOP3.LUT R3, R7, 0x1c0, RZ, 0xc0, !PT ;  /* 0x000001c007037812 */ /* 0x000fe200078ec0ff */
[----:B------:R-:W-:-:S03]  /*06e0*/  IMAD R5, R15, 0x400, R8 ;  /* 0x000004000f057824 */ /* 0x000fc600078e0208 */
[--C-:B------:R-:W-:Y:S01]  /*06f0*/  SHF.R.U32.HI R4, RZ, 0x3, R3.reuse ;  /* 0x00000003ff047819 */ /* 0x100fe20000011603 */
[----:B------:R-:W-:Y:S01]  /*0700*/  IMAD.IADD R11, R5, 0x1, R10 ;  /* 0x00000001050b7824 */ /* 0x000fe200078e020a */
[----:B------:R-:W-:Y:S01]  /*0710*/  LOP3.LUT R6, R3, 0x8, R6, 0xf8, !PT ;  /* 0x0000000803067812 */ /* 0x000fe200078ef806 */
[----:B------:R-:W-:Y:S01]  /*0720*/  IMAD.MOV.U32 R10, RZ, RZ, -0x10 ;  /* 0xfffffff0ff0a7424 */ /* 0x000fe200078e00ff */
[----:B------:R-:W-:Y:S02]  /*0730*/  LOP3.LUT R9, R9, 0xfffffe00, RZ, 0xc0, !PT ;  /* 0xfffffe0009097812 */ /* 0x000fe400078ec0ff */
[----:B------:R-:W-:Y:S01]  /*0740*/  LOP3.LUT R3, R4, R12, R3, 0x1e, !PT ;  /* 0x0000000c04037212 */ /* 0x000fe200078e1e03 */
[----:B------:R-:W-:Y:S01]  /*0750*/  IMAD.MOV.U32 R12, RZ, RZ, 0x40 ;  /* 0x00000040ff0c7424 */ /* 0x000fe200078e00ff */
[----:B------:R-:W-:Y:S01]  /*0760*/  LOP3.LUT R4, R6, R4, RZ, 0x3c, !PT ;  /* 0x0000000406047212 */ /* 0x000fe200078e3cff */
[----:B------:R-:W-:Y:S01]  /*0770*/  IMAD R7, R20, 0x400, R9 ;  /* 0x0000040014077824 */ /* 0x000fe200078e0209 */
[----:B------:R-:W-:Y:S01]  /*0780*/  SHF.R.S32.HI R5, RZ, 0x2, R19 ;  /* 0x00000002ff057819 */ /* 0x000fe20000011413 */
[----:B------:R-:W-:Y:S01]  /*0790*/  IMAD R8, R15, 0x400, R9 ;  /* 0x000004000f087824 */ /* 0x000fe200078e0209 */
[----:B------:R-:W-:Y:S01]  /*07a0*/  LOP3.LUT R9, R3, R9, RZ, 0xfc, !PT ;  /* 0x0000000903097212 */ /* 0x000fe200078efcff */
[----:B------:R-:W-:Y:S01]  /*07b0*/  IMAD.IADD R7, R7, 0x1, R4 ;  /* 0x0000000107077824 */ /* 0x000fe200078e0204 */
[----:B------:R-:W-:Y:S01]  /*07c0*/  SEL R10, R10, 0x10, !P0 ;  /* 0x000000100a0a7807 */ /* 0x000fe20004000000 */
[----:B------:R-:W-:-:S02]  /*07d0*/  IMAD.IADD R8, R4, 0x1, R8 ;  /* 0x0000000104087824 */ /* 0x000fc400078e0208 */
[----:B------:R-:W-:Y:S01]  /*07e0*/  IMAD.U32 R4, RZ, RZ, UR5 ;  /* 0x00000005ff047e24 */ /* 0x000fe2000f8e00ff */
[----:B------:R-:W-:Y:S01]  /*07f0*/  USHF.R.S32.HI UR5, URZ, 0x1f, UR46 ;  /* 0x0000001f3f057899 */ /* 0x000fe2000801142e */
[----:B------:R-:W-:Y:S01]  /*0800*/  IMAD.U32 R3, RZ, RZ, UR6 ;  /* 0x00000006ff037e24 */ /* 0x000fe2000f8e00ff */
[----:B------:R-:W-:Y:S01]  /*0810*/  USHF.R.S32.HI UR6, URZ, 0x1f, UR57 ;  /* 0x0000001f3f067899 */ /* 0x000fe20008011439 */
[----:B------:R-:W-:Y:S01]  /*0820*/  IMAD R13, R20, 0x10, R5 ;  /* 0x00000010140d7824 */ /* 0x000fe200078e0205 */
[----:B------:R-:W-:Y:S01]  /*0830*/  LEA R5, R17, UR4, 0x1 ;  /* 0x0000000411057c11 */ /* 0x000fe2000f8e08ff */
[----:B------:R-:W-:Y:S02]  /*0840*/  IMAD.MOV.U32 R6, RZ, RZ, 0x20 ;  /* 0x00000020ff067424 */ /* 0x000fe400078e00ff */
[----:B------:R-:W-:Y:S01]  /*0850*/  IMAD.U32 R3, RZ, RZ, UR5 ;  /* 0x00000005ff037e24 */ /* 0x000fe2000f8e00ff */
[----:B------:R1:W-:Y:S01]  /*0860*/  STL [R1+0x48], R13 ;  /* 0x0000480d01007387 */ /* 0x0003e20000100800 */
[----:B------:R-:W-:Y:S01]  /*0870*/  IMAD.U32 R3, RZ, RZ, UR6 ;  /* 0x00000006ff037e24 */ /* 0x000fe2000f8e00ff */
[----:B------:R-:W-:Y:S01]  /*0880*/  SEL R4, R6, 0xffffffe0, !P4 ;  /* 0xffffffe006047807 */ /* 0x000fe20006000000 */
[----:B------:R-:W-:Y:S01]  /*0890*/  UIADD3 UR6, UR4, 0xc000, URZ ;  /* 0x0000c00004067890 */ /* 0x000fe2000fffe03f */
[----:B------:R-:W-:Y:S01]  /*08a0*/  SEL R3, R12, 0xffffffc0, !P3 ;  /* 0xffffffc00c037807 */ /* 0x000fe20005800000 */
[----:B------:R2:W-:Y:S01]  /*08b0*/  STL [R1+0x2c], R5 ;  /* 0x00002c0501007387 */ /* 0x0005e20000100800 */
        /* <DEDUP_REMOVED lines=22> */
[----:B----4-:R-:W-:Y:S02]  /*0a20*/  LEA R0, R9, UR4, 0x1 ;  /* 0x0000000409007c11 */ /* 0x010fe4000f8e08ff */
        /* <DEDUP_REMOVED lines=20> */
.L_x_884:
        /* <DEDUP_REMOVED lines=67> */
.L_x_854:
        /* <DEDUP_REMOVED lines=34> */
[----:B------:R-:W-:Y:S02]  /*11c0*/  UIADD3 UR13, UR12, 0x3f, URZ ;  /* 0x0000003f0c0d7890 */ /* 0x000fe4000fffe03f */
[----:B------:R-:W-:Y:S02]  /*11d0*/  UIMAD.WIDE.U32 UR14, UR9, UR34, URZ ;  /* 0x00000022090e72a5 */ /* 0x000fe4000f8e003f */
[----:B------:R-:W-:Y:S01]  /*11e0*/  USHF.R.S32.HI UR20, URZ, 0x1f, UR13 ;  /* 0x0000001f3f147899 */ /* 0x000fe2000801140d */
[----:B-1----:R-:W1:Y:S01]  /*11f0*/  MUFU.RCP R4, R4 ;  /* 0x0000000400047308 */ /* 0x002e620000001000 */
[----:B------:R-:W-:-:S02]  /*1200*/  USEL UR56, UR16, UR14, !UP2 ;  /* 0x0000000e10387287 */ /* 0x000fc4000d000000 */
[----:B------:R-:W-:Y:S02]  /*1210*/  ULEA.HI UR29, UR20, UR13, URZ, 0x6 ;  /* 0x0000000d141d7291 */ /* 0x000fe4000f8f303f */
[----:B------:R-:W-:Y:S01]  /*1220*/  UIADD3 UR13, UR18, 0x3f, URZ ;  /* 0x0000003f120d7890 */ /* 0x000fe2000fffe03f */
[----:B------:R-:W-:Y:S01]  /*1230*/  ULDC UR61, c[0x0][0x270] ;  /* 0x00009c00003d7ab9 */ /* 0x000fe20000000800 */
[----:B------:R-:W-:Y:S02]  /*1240*/  @UP2 UIMAD UR50, UR9, UR11, UR45 ;  /* 0x0000000b093222a4 */ /* 0x000fe4000f8e022d */
[----:B------:R-:W-:Y:S02]  /*1250*/  USHF.R.S32.HI UR14, URZ, 0x1f, UR13 ;  /* 0x0000001f3f0e7899 */ /* 0x000fe4000801140d */
[----:B------:R-:W-:Y:S02]  /*1260*/  @!UP2 UIMAD UR38, UR46, UR7, UR10 ;  /* 0x000000072e26a2a4 */ /* 0x000fe4000f8e020a */
[----:B------:R-:W-:-:S02]  /*1270*/  UIMAD UR23, UR9, UR35, URZ ;  /* 0x00000023091772a4 */ /* 0x000fc4000f8e023f */
[----:B------:R-:W-:Y:S01]  /*1280*/  UIMAD.WIDE UR6, UR27, UR61, URZ ;  /* 0x0000003d1b0672a5 */ /* 0x000fe2000f8e023f */
[----:B-1----:R-:W-:Y:S01]  /*1290*/  VIADD R4, R4, 0xffffffe ;  /* 0x0ffffffe04047836 */ /* 0x002fe20000000000 */
[----:B------:R-:W-:Y:S02]  /*12a0*/  UIMAD.WIDE.U32 UR10, UR46, UR59, URZ ;  /* 0x0000003b2e0a72a5 */ /* 0x000fe4000f8e003f */
[----:B------:R-:W-:Y:S01]  /*12b0*/  ULEA.HI UR20, UR14, UR13, URZ, 0x6 ;  /* 0x0000000d0e147291 */ /* 0x000fe2000f8f303f */
[----:B------:R-:W1:Y:S01]  /*12c0*/  F2I.FTZ.U32.TRUNC.NTZ R5, R4 ;  /* 0x0000000400057305 */ /* 0x000e62000021f000 */
[----:B------:R-:W-:Y:S02]  /*12d0*/  UIMAD UR13, UR32, UR46, URZ ;  /* 0x0000002e200d72a4 */ /* 0x000fe4000f8e023f */
[----:B------:R-:W-:Y:S02]  /*12e0*/  UIADD3 UR47, UR17, UR24, URZ ;  /* 0x00000018112f7290 */ /* 0x000fe4000fffe03f */
[----:B------:R-:W-:-:S02]  /*12f0*/  @UP2 UIADD3 UR47, UR15, UR23, URZ ;  /* 0x000000170f2f2290 */ /* 0x000fc4000fffe03f */
[----:B------:R-:W-:Y:S02]  /*1300*/  UIMAD.WIDE.U32 UR14, UR6, UR10, URZ ;  /* 0x0000000a060e72a5 */ /* 0x000fe4000f8e003f */
[----:B------:R-:W-:Y:S02]  /*1310*/  UIMAD UR17, UR7, UR10, URZ ;  /* 0x0000000a071172a4 */ /* 0x000fe4000f8e023f */
[----:B------:R-:W-:Y:S02]  /*1320*/  UIMAD UR10, UR58, UR59, UR13 ;  /* 0x0000003b3a0a72a4 */ /* 0x000fe4000f8e020d */
[----:B------:R-:W-:Y:S01]  /*1330*/  USHF.L.U64.HI UR19, UR46, 0x7, UR58 ;  /* 0x000000072e137899 */ /* 0x000fe2000801023a */
[----:B-1----:R-:W-:Y:S01]  /*1340*/  IMAD.MOV R4, RZ, RZ, -R5 ;  /* 0x000000ffff047224 */ /* 0x002fe200078e0a05 */
[----:B------:R-:W-:Y:S02]  /*1350*/  USHF.R.S32.HI UR16, URZ, 0x6, UR29 ;  /* 0x000000063f107899 */ /* 0x000fe4000801141d */
[----:B------:R-:W-:Y:S01]  /*1360*/  USHF.R.S32.HI UR13, URZ, 0x6, UR20 ;  /* 0x000000063f0d7899 */ /* 0x000fe20008011414 */
[----:B------:R-:W-:Y:S01]  /*1370*/  IMAD R6, R4, R8, RZ ;  /* 0x0000000804067224 */ /* 0x000fe200078e02ff */
[----:B------:R-:W-:Y:S01]  /*1380*/  UIADD3 UR10, UR11, UR10, URZ ;  /* 0x0000000a0b0a7290 */ /* 0x000fe2000fffe03f */
[----:B------:R-:W-:Y:S01]  /*1390*/  IMAD.MOV.U32 R4, RZ, RZ, RZ ;  /* 0x000000ffff047224 */ /* 0x000fe200078e00ff */
[----:B------:R-:W-:-:S02]  /*13a0*/  USEL UR33, UR19, URZ, UP0 ;  /* 0x0000003f13217287 */ /* 0x000fc40008000000 */
[----:B------:R-:W-:Y:S01]  /*13b0*/  UISETP.LT.AND UP0, UPT, UR16, UR13, UPT ;  /* 0x0000000d1000728c */ /* 0x000fe2000bf01270 */
[----:B------:R-:W-:Y:S01]  /*13c0*/  IMAD.HI.U32 R4, R5, R6, R4 ;  /* 0x0000000605047227 */ /* 0x000fe200078e0004 */
[----:B------:R-:W-:Y:S01]  /*13d0*/  MOV R5, R7 ;  /* 0x0000000700057202 */ /* 0x000fe20000000f00 */
[----:B------:R-:W-:Y:S02]  /*13e0*/  UIMAD UR17, UR6, UR10, UR17 ;  /* 0x0000000a061172a4 */ /* 0x000fe4000f8e0211 */
[----:B------:R-:W-:Y:S02]  /*13f0*/  UIMAD.WIDE.U32 UR10, UR6, UR9, URZ ;  /* 0x00000009060a72a5 */ /* 0x000fe4000f8e003f */
[----:B------:R-:W-:Y:S01]  /*1400*/  IMAD.HI.U32 R4, R4, R5, RZ ;  /* 0x0000000504047227 */ /* 0x000fe200078e00ff */
[----:B------:R-:W-:Y:S02]  /*1410*/  USEL UR32, UR16, UR13, UP0 ;  /* 0x0000000d10207287 */ /* 0x000fe40008000000 */
[----:B------:R-:W-:Y:S01]  /*1420*/  UIMAD UR13, UR7, UR9, URZ ;  /* 0x00000009070d72a4 */ /* 0x000fe2000f8e023f */
[----:B------:R-:W-:Y:S01]  /*1430*/  IMAD.MOV R6, RZ, RZ, -R4 ;  /* 0x000000ffff067224 */ /* 0x000fe200078e0a04 */
[----:B------:R-:W-:-:S02]  /*1440*/  USEL UR55, UR14, UR10, !UP2 ;  /* 0x0000000a0e377287 */ /* 0x000fc4000d000000 */
[----:B------:R-:W-:Y:S01]  /*1450*/  UISETP.NE.AND UP1, UPT, UR43, -0x1, UPT ;  /* 0xffffffff2b00788c */ /* 0x000fe2000bf25270 */
[C---:B------:R-:W-:Y:S01]  /*1460*/  IMAD R5, R8.reuse, R6, R5 ;  /* 0x0000000608057224 */ /* 0x040fe200078e0205 */
[----:B------:R-:W-:Y:S01]  /*1470*/  ULDC.U8 UR25, c[0x0][0x3d8] ;  /* 0x0000f60000197ab9 */ /* 0x000fe20000000000 */
[----:B------:R-:W-:Y:S02]  /*1480*/  ULEA UR14, UR32, 0xffffffc0, 0x6 ;  /* 0xffffffc0200e7891 */ /* 0x000fe4000f8e303f */
[----:B------:R-:W-:Y:S01]  /*1490*/  UISETP.NE.AND UP3, UPT, UR25, URZ, UPT ;  /* 0x0000003f1900728c */ /* 0x000fe2000bf65270 */
[----:B------:R-:W-:Y:S01]  /*14a0*/  ISETP.GT.U32.AND P1, PT, R8, R5, PT ;  /* 0x000000050800720c */ /* 0x000fe20003f24070 */
[----:B------:R-:W-:Y:S02]  /*14b0*/  UIADD3 UR48, UR15, UR17, URZ ;  /* 0x000000110f307290 */ /* 0x000fe4000fffe03f */
[----:B------:R-:W-:Y:S02]  /*14c0*/  @UP2 UIADD3 UR48, UR11, UR13, URZ ;  /* 0x0000000d0b302290 */ /* 0x000fe4000fffe03f */
[----:B------:R-:W-:-:S02]  /*14d0*/  USHF.R.S32.HI UR20, URZ, 0x1f, UR14 ;  /* 0x0000001f3f147899 */ /* 0x000fc4000801140e */
[----:B------:R-:W-:Y:S01]  /*14e0*/  UIADD3 UR13, UP0, UR14, UR36, URZ ;  /* 0x000000240e0d7290 */ /* 0x000fe2000ff1e03f */
[----:B------:R-:W-:Y:S01]  /*14f0*/  ULDC.U8 UR26, c[0x0][0x480] ;  /* 0x00012000001a7ab9 */ /* 0x000fe20000000000 */
[----:B------:R-:W-:Y:S02]  /*1500*/  @UP1 UIADD3 UR22, UR40, UR43, URZ ;  /* 0x0000002b28161290 */ /* 0x000fe4000fffe03f */
[----:B------:R-:W-:Y:S02]  /*1510*/  UIADD3.X UR15, UR20, UR33, URZ, UP0, !UPT ;  /* 0x00000021140f7290 */ /* 0x000fe400087fe43f */
[----:B------:R-:W-:Y:S01]  /*1520*/  @!P1 IMAD.IADD R5, R5, 0x1, -R8 ;  /* 0x0000000105059824 */ /* 0x000fe200078e0a08 */
[----:B------:R-:W-:Y:S01]  /*1530*/  UIMAD UR7, UR7, UR13, URZ ;  /* 0x0000000d070772a4 */ /* 0x000fe2000f8e023f */
[----:B------:R-:W-:Y:S01]  /*1540*/  @!P1 IADD3 R4, R4, 0x1, RZ ;  /* 0x0000000104049810 */ /* 0x000fe20007ffe0ff */
[----:B------:R-:W-:Y:S01]  /*1550*/  ULDC UR36, c[0x0][0x2c4] ;  /* 0x0000b10000247ab9 */ /* 0x000fe20000000800 */
[----:B------:R-:W-:Y:S01]  /*1560*/  PLOP3.LUT P1, PT, PT, PT, UP1, 0x80, 0x0 ;  /* 0x000000000000781c */ /* 0x000fe20003f2f018 */
[----:B------:R-:W-:Y:S01]  /*1570*/  @UP1 UIADD3 UR21, UR40, UR43, URZ ;  /* 0x0000002b28151290 */ /* 0x000fe2000fffe03f */
[----:B------:R-:W-:Y:S01]  /*1580*/  ISETP.GE.U32.AND P0, PT, R5, R8, PT ;  /* 0x000000080500720c */ /* 0x000fe20003f06070 */
[----:B------:R-:W-:Y:S01]  /*1590*/  UIMAD UR16, UR6, UR15, UR7 ;  /* 0x0000000f061072a4 */ /* 0x000fe2000f8e0207 */
[----:B------:R-:W-:Y:S01]  /*15a0*/  LOP3.LUT R5, R9, UR57, RZ, 0x3c, !PT ;  /* 0x0000003909057c12 */ /* 0x000fe2000f8e3cff */
[----:B------:R-:W-:-:S02]  /*15b0*/  UIMAD UR49, UR57, UR27, URZ ;  /* 0x0000001b393172a4 */ /* 0x000fc4000f8e023f */
[----:B------:R-:W-:Y:S01]  /*15c0*/  UISETP.NE.AND UP4, UPT, UR26, URZ, UPT ;  /* 0x0000003f1a00728c */ /* 0x000fe2000bf85270 */
[----:B------:R-:W-:Y:S01]  /*15d0*/  ISETP.GE.AND P2, PT, R5, RZ, PT ;  /* 0x000000ff0500720c */ /* 0x000fe20003f46270 */
[----:B------:R-:W-:Y:S01]  /*15e0*/  @UP1 ULDC.64 UR24, c[0x0][0x250] ;  /* 0x0000940000181ab9 */ /* 0x000fe20000000a00 */
[----:B------:R-:W-:Y:S01]  /*15f0*/  @UP3 UIMAD UR15, UR46, UR36, URZ ;  /* 0x000000242e0f32a4 */ /* 0x000fe2000f8e023f */
[----:B------:R-:W-:Y:S01]  /*1600*/  @UP1 ULDC.64 UR26, c[0x0][0x248] ;  /* 0x00009200001a1ab9 */ /* 0x000fe20000000a00 */
[----:B------:R-:W-:Y:S02]  /*1610*/  @UP1 UIMAD.WIDE.U32 UR10, UR22, UR24, URZ ;  /* 0x00000018160a12a5 */ /* 0x000fe4000f8e003f */
[----:B------:R-:W-:Y:S01]  /*1620*/  @UP1 UIMAD UR17, UR22, UR25, URZ ;  /* 0x00000019161112a4 */ /* 0x000fe2000f8e023f */
[----:B------:R-:W-:Y:S01]  /*1630*/  @P0 VIADD R4, R4, 0x1 ;  /* 0x0000000104040836 */ /* 0x000fe20000000000 */
[----:B------:R-:W-:Y:S01]  /*1640*/  @UP1 UIMAD.WIDE.U32 UR18, UR21, UR26, URZ ;  /* 0x0000001a151212a5 */ /* 0x000fe2000f8e003f */
[----:B------:R-:W-:Y:S01]  /*1650*/  PLOP3.LUT P0, PT, PT, PT, UP3, 0x80, 0x0 ;  /* 0x000000000000781c */ /* 0x000fe20003f0f038 */
[----:B------:R-:W-:Y:S01]  /*1660*/  UIMAD.WIDE.U32 UR22, UR6, UR13, URZ ;  /* 0x0000000d061672a5 */ /* 0x000fe2000f8e003f */
[----:B------:R-:W-:Y:S01]  /*1670*/  IMAD.MOV.U32 R5, RZ, RZ, R4 ;  /* 0x000000ffff057224 */ /* 0x000fe200078e0004 */
[----:B------:R-:W-:-:S02]  /*1680*/  @UP3 USEL UR13, UR15, UR9, !UP2 ;  /* 0x000000090f0d3287 */ /* 0x000fc4000d000000 */
[----:B------:R-:W-:Y:S02]  /*1690*/  @!UP3 UIMAD UR7, UR46, UR61, UR57 ;  /* 0x0000003d2e07b2a4 */ /* 0x000fe4000f8e0239 */
[----:B------:R-:W-:Y:S01]  /*16a0*/  @UP1 UIMAD UR21, UR21, UR27, URZ ;  /* 0x0000001b151512a4 */ /* 0x000fe2000f8e023f */
[----:B------:R-:W-:Y:S01]  /*16b0*/  @!P2 IADD3 R5, -R5, RZ, RZ ;  /* 0x000000ff0505a210 */ /* 0x000fe20007ffe1ff */
[----:B------:R-:W-:Y:S01]  /*16c0*/  @UP3 ULDC UR6, c[0x0][0x2e4] ;  /* 0x0000b90000063ab9 */ /* 0x000fe20000000800 */
[----:B------:R-:W-:Y:S01]  /*16d0*/  @!UP2 UIADD3 UR50, UR31, UR38, URZ ;  /* 0x000000261f32a290 */ /* 0x000fe2000fffe03f */
[----:B------:R-:W-:Y:S01]  /*16e0*/  @!P3 LOP3.LUT R5, RZ, R9, RZ, 0x33, !PT ;  /* 0x00000009ff05b212 */ /* 0x000fe200078e33ff */
[----:B------:R-:W-:Y:S02]  /*16f0*/  @UP3 UIMAD UR15, UR57, UR6, UR13 ;  /* 0x00000006390f32a4 */ /* 0x000fe4000f8e020d */
[----:B------:R-:W-:Y:S02]  /*1700*/  USEL UR52, UR51, URZ, UP4 ;  /* 0x0000003f33347287 */ /* 0x000fe4000a000000 */
[----:B------:R-:W-:-:S02]  /*1710*/  @!UP3 UIMAD UR15, UR7, UR36, URZ ;  /* 0x00000024070fb2a4 */ /* 0x000fc4000f8e023f */
[----:B------:R-:W-:Y:S02]  /*1720*/  USHF.R.S32.HI UR37, URZ, 0x1f, UR41 ;  /* 0x0000001f3f257899 */ /* 0x000fe40008011429 */
[----:B------:R-:W-:Y:S02]  /*1730*/  USEL UR54, UR28, URZ, UP4 ;  /* 0x0000003f1c367287 */ /* 0x000fe4000a000000 */
        /* <DEDUP_REMOVED lines=19> */
.L_x_856:
        /* <DEDUP_REMOVED lines=13> */
.L_x_857:
        /* <DEDUP_REMOVED lines=11> */
.L_x_858:
[----:B------:R-:W-:-:S04]  /*19f0*/  UIMAD UR6, UR46, UR61, UR57 ;  /* 0x0000003d2e0672a4 */ /* 0x000fc8000f8e0239 */
[----:B------:R-:W-:-:S12]  /*1a00*/  UIMAD UR6, UR6, UR59, URZ ;  /* 0x0000003b060672a4 */ /* 0x000fd8000f8e023f */
.L_x_859:
[----:B------:R-:W1:Y:S01]  /*1a10*/  S2R R18, SR_TID.X ;  /* 0x0000000000127919 */ /* 0x000e620000002100 */
[----:B------:R-:W2:Y:S01]  /*1a20*/  LDC.64 R14, c[0x0][0x420] ;  /* 0x00010800ff0e7b82 */ /* 0x000ea20000000a00 */
[----:B------:R-:W-:Y:S01]  /*1a30*/  ULDC UR9, c[0x0][0x2dc] ;  /* 0x0000b70000097ab9 */ /* 0x000fe20000000800 */
[----:B------:R-:W-:Y:S01]  /*1a40*/  UIADD3 UR19, UR14, UR6, URZ ;  /* 0x000000060e137290 */ /* 0x000fe2000fffe03f */
[----:B------:R-:W-:Y:S01]  /*1a50*/  BSSY B1, `(.L_x_855) ;  /* 0x0000726000017945 */ /* 0x000fe20003800000 */
[----:B------:R-:W-:Y:S02]  /*1a60*/  UIADD3 UR21, UR14, UR15, URZ ;  /* 0x0000000f0e157290 */ /* 0x000fe4000fffe03f */
[----:B------:R-:W-:Y:S02]  /*1a70*/  UIMAD UR15, UR9, UR61, URZ ;  /* 0x0000003d090f72a4 */ /* 0x000fe4000f8e023f */
[----:B------:R-:W-:Y:S01]  /*1a80*/  UIADD3 UR6, -UR8, UR12, UR41 ;  /* 0x0000000c08067290 */ /* 0x000fe2000fffe129 */
[----:B------:R-:W-:Y:S01]  /*1a90*/  ULDC UR30, c[0x0][0x398] ;  /* 0x0000e600001e7ab9 */ /* 0x000fe20000000800 */
[----:B------:R-:W-:-:S02]  /*1aa0*/  USHF.R.S32.HI UR31, URZ, 0x1f, UR57 ;  /* 0x0000001f3f1f7899 */ /* 0x000fc40008011439 */
[----:B------:R-:W-:Y:S01]  /*1ab0*/  UIADD3 UR6, UR6, -UR30, URZ ;  /* 0x8000001e06067290 */ /* 0x000fe2000fffe03f */
[----:B------:R-:W-:Y:S01]  /*1ac0*/  ULDC.64 UR10, c[0x0][0x428] ;  /* 0x00010a00000a7ab9 */ /* 0x000fe20000000a00 */
[----:B------:R-:W-:Y:S01]  /*1ad0*/  ULDC.64 UR16, c[0x0][0x258] ;  /* 0x0000960000107ab9 */ /* 0x000fe20000000a00 */
[----:B------:R-:W-:Y:S01]  /*1ae0*/  UIMAD UR13, UR31, UR10, URZ ;  /* 0x0000000a1f0d72a4 */ /* 0x000fe2000f8e023f */
[----:B------:R-:W-:Y:S01]  /*1af0*/  IMAD.U32 R16, RZ, RZ, UR10 ;  /* 0x0000000aff107e24 */ /* 0x000fe2000f8e00ff */
[----:B------:R-:W-:Y:S02]  /*1b00*/  UIMAD UR10, UR31, UR16, URZ ;  /* 0x000000101f0a72a4 */ /* 0x000fe4000f8e023f */
[----:B------:R-:W-:Y:S02]  /*1b10*/  UIMAD UR11, UR57, UR11, UR13 ;  /* 0x0000000b390b72a4 */ /* 0x000fe4000f8e020d */
[----:B------:R-:W-:Y:S01]  /*1b20*/  UIMAD UR17, UR57, UR17, UR10 ;  /* 0x00000011391172a4 */ /* 0x000fe2000f8e020a */
[----:B--2---:R-:W-:Y:S01]  /*1b30*/  IMAD R12, R14, UR20, RZ ;  /* 0x000000140e0c7c24 */ /* 0x004fe2000f8e02ff */
[----:B------:R-:W-:Y:S01]  /*1b40*/  ULDC.64 UR28, c[0x0][0x210] ;  /* 0x00008400001c7ab9 */ /* 0x000fe20000000a00 */
[----:B------:R-:W-:Y:S01]  /*1b50*/  ULDC.64 UR44, c[0x0][0x478] ;  /* 0x00011e00002c7ab9 */ /* 0x000fe20000000a00 */
[----:B------:R-:W-:Y:S01]  /*1b60*/  UIADD3 UR9, UR32, -0x1, URZ ;  /* 0xffffffff20097890 */ /* 0x000fe2000fffe03f */
[----:B------:R-:W-:Y:S01]  /*1b70*/  IMAD R12, R15, UR14, R12 ;  /* 0x0000000e0f0c7c24 */ /* 0x000fe2000f8e020c */
[----:B-1----:R-:W-:-:S04]  /*1b80*/  SHF.R.S32.HI R13, RZ, 0x1f, R18 ;  /* 0x0000001fff0d7819 */ /* 0x002fc80000011412 */
[CC--:B------:R-:W-:Y:S02]  /*1b90*/  LEA.HI R4, R13.reuse, R18.reuse, RZ, 0x3 ;  /* 0x000000120d047211 */ /* 0x0c0fe400078f18ff */
[----:B------:R-:W-:Y:S02]  /*1ba0*/  LEA.HI R13, R13, R18, RZ, 0x5 ;  /* 0x000000120d0d7211 */ /* 0x000fe400078f28ff */
[----:B------:R-:W-:Y:S02]  /*1bb0*/  LOP3.LUT R6, R4, 0xfffffff8, RZ, 0xc0, !PT ;  /* 0xfffffff804067812 */ /* 0x000fe400078ec0ff */
[----:B------:R-:W-:Y:S02]  /*1bc0*/  SHF.R.S32.HI R4, RZ, 0x3, R4 ;  /* 0x00000003ff047819 */ /* 0x000fe40000011404 */
[----:B------:R-:W-:Y:S01]  /*1bd0*/  LOP3.LUT R30, R13, 0xffffffe0, RZ, 0xc0, !PT ;  /* 0xffffffe00d1e7812 */ /* 0x000fe200078ec0ff */
[----:B------:R-:W-:Y:S01]  /*1be0*/  IMAD.IADD R31, R18, 0x1, -R6 ;  /* 0x00000001121f7824 */ /* 0x000fe200078e0a06 */
[----:B------:R-:W-:-:S02]  /*1bf0*/  SHF.R.S32.HI R24, RZ, 0x1f, R4 ;  /* 0x0000001fff187819 */ /* 0x000fc40000011404 */
[----:B------:R-:W-:Y:S01]  /*1c00*/  IADD3 R10, P0, R4, UR14, RZ ;  /* 0x0000000e040a7c10 */ /* 0x000fe2000ff1e0ff */
[----:B------:R-:W-:Y:S01]  /*1c10*/  IMAD.SHL.U32 R6, R31, 0x8, RZ ;  /* 0x000000081f067824 */ /* 0x000fe200078e00ff */
[----:B------:R-:W-:Y:S01]  /*1c20*/  SHF.R.S32.HI R13, RZ, 0x5, R13 ;  /* 0x00000005ff0d7819 */ /* 0x000fe2000001140d */
[----:B------:R-:W-:Y:S01]  /*1c30*/  IMAD.IADD R30, R18, 0x1, -R30 ;  /* 0x00000001121e7824 */ /* 0x000fe200078e0a1e */
[----:B------:R-:W-:Y:S01]  /*1c40*/  IADD3.X R8, R24, UR20, RZ, P0, !PT ;  /* 0x0000001418087c10 */ /* 0x000fe200087fe4ff */
[----:B------:R-:W-:Y:S01]  /*1c50*/  USHF.R.S32.HI UR20, URZ, 0x1f, UR6 ;  /* 0x0000001f3f147899 */ /* 0x000fe20008011406 */
[----:B------:R-:W-:Y:S01]  /*1c60*/  SHF.R.S32.HI R7, RZ, 0x1f, R6 ;  /* 0x0000001fff077819 */ /* 0x000fe20000011406 */
[----:B------:R-:W-:Y:S02]  /*1c70*/  IMAD R13, R13, UR15, R30 ;  /* 0x0000000f0d0d7c24 */ /* 0x000fe4000f8e021e */
[----:B------:R-:W-:Y:S01]  /*1c80*/  IMAD R11, R8, UR34, RZ ;  /* 0x00000022080b7c24 */ /* 0x000fe2000f8e02ff */
[----:B------:R-:W-:Y:S01]  /*1c90*/  ULEA.HI UR20, UR20, UR6, URZ, 0x6 ;  /* 0x0000000614147291 */ /* 0x000fe2000f8f303f */
[----:B------:R-:W-:-:S03]  /*1ca0*/  IMAD.WIDE.U32 R8, R10, UR34, R6 ;  /* 0x000000220a087c25 */ /* 0x000fc6000f8e0006 */
[----:B------:R-:W-:Y:S01]  /*1cb0*/  USHF.R.S32.HI UR20, URZ, 0x6, UR20 ;  /* 0x000000063f147899 */ /* 0x000fe20008011414 */
[----:B------:R-:W-:Y:S01]  /*1cc0*/  IMAD R11, R10, UR35, R11 ;  /* 0x000000230a0b7c24 */ /* 0x000fe2000f8e020b */
[----:B------:R-:W-:-:S04]  /*1cd0*/  IADD3 R10, P0, R8, UR56, RZ ;  /* 0x00000038080a7c10 */ /* 0x000fc8000ff1e0ff */
[----:B------:R-:W-:Y:S02]  /*1ce0*/  IADD3.X R11, R9, UR47, R11, P0, !PT ;  /* 0x0000002f090b7c10 */ /* 0x000fe400087fe40b */
[----:B------:R-:W-:Y:S01]  /*1cf0*/  IADD3 R8, P0, R6, UR7, RZ ;  /* 0x0000000706087c10 */ /* 0x000fe2000ff1e0ff */
[----:B------:R-:W-:-:S03]  /*1d00*/  USHF.L.U32 UR7, UR15, 0x6, URZ ;  /* 0x000000060f077899 */ /* 0x000fc6000800063f */
[----:B------:R-:W-:Y:S01]  /*1d10*/  IADD3.X R9, R7, UR50, RZ, P0, !PT ;  /* 0x0000003207097c10 */ /* 0x000fe200087fe4ff */
[----:B------:R-:W-:Y:S02]  /*1d20*/  UIADD3 UR18, UP2, UP0, UR22, UR7, UR49 ;  /* 0x0000000716127290 */ /* 0x000fe4000f85e031 */
[----:B------:R-:W-:Y:S01]  /*1d30*/  USHF.R.S32.HI UR7, URZ, 0x1f, UR7 ;  /* 0x0000001f3f077899 */ /* 0x000fe20008011407 */
[----:B------:R-:W-:Y:S01]  /*1d40*/  IMAD.WIDE.U32 R8, R14, UR14, R8 ;  /* 0x0000000e0e087c25 */ /* 0x000fe2000f8e0008 */
[----:B------:R-:W-:Y:S02]  /*1d50*/  ULDC.64 UR22, c[0x0][0x3e0] ;  /* 0x0000f80000167ab9 */ /* 0x000fe40000000a00 */
[----:B------:R-:W-:Y:S01]  /*1d60*/  UIADD3.X UR6, UR51, UR7, UR53, UP2, UP0 ;  /* 0x0000000733067290 */ /* 0x000fe200097e0435 */
[----:B------:R-:W-:Y:S01]  /*1d70*/  IMAD.IADD R9, R9, 0x1, R12 ;  /* 0x0000000109097824 */ /* 0x000fe200078e020c */
[----:B------:R-:W-:Y:S01]  /*1d80*/  UIADD3 UR7, UP2, UP0, UR54, UR18, UR55 ;  /* 0x0000001236077290 */ /* 0x000fe2000f85e037 */
[----:B------:R-:W-:Y:S01]  /*1d90*/  IMAD.U32 R12, RZ, RZ, UR16 ;  /* 0x00000010ff0c7e24 */ /* 0x000fe2000f8e00ff */
[----:B------:R-:W-:Y:S01]  /*1da0*/  ULDC.64 UR50, c[0x0][0x2b0] ;  /* 0x0000ac0000327ab9 */ /* 0x000fe20000000a00 */
[----:B------:R-:W-:Y:S01]  /*1db0*/  IMAD.WIDE.U32 R8, R16, UR57, R8 ;  /* 0x0000003910087c25 */ /* 0x000fe2000f8e0008 */
[----:B------:R-:W-:-:S02]  /*1dc0*/  UIADD3.X UR10, UR52, UR6, UR48, UP2, UP0 ;  /* 0x00000006340a7290 */ /* 0x000fc400097e0430 */
[----:B------:R-:W-:Y:S01]  /*1dd0*/  UISETP.LT.AND UP0, UPT, URZ, UR20, UPT ;  /* 0x000000143f00728c */ /* 0x000fe2000bf01270 */
[----:B------:R-:W-:Y:S02]  /*1de0*/  VIADD R9, R9, UR11 ;  /* 0x0000000b09097c36 */ /* 0x000fe40008000000 */
[-C--:B------:R-:W-:Y:S01]  /*1df0*/  IMAD R16, R24, R14.reuse, RZ ;  /* 0x0000000e18107224 */ /* 0x080fe200078e02ff */
[----:B------:R-:W-:Y:S01]  /*1e00*/  USEL UR20, URZ, UR20, !UP0 ;  /* 0x000000143f147287 */ /* 0x000fe2000c000000 */
[----:B------:R-:W-:Y:S01]  /*1e10*/  IMAD.WIDE.U32 R10, R12, UR57, R10 ;  /* 0x000000390c0a7c25 */ /* 0x000fe2000f8e000a */
[C---:B------:R-:W-:Y:S01]  /*1e20*/  IADD3 R12, P0, R13.reuse, UR7, RZ ;  /* 0x000000070d0c7c10 */ /* 0x040fe2000ff1e0ff */
[----:B------:R-:W-:Y:S01]  /*1e30*/  ULDC.64 UR6, c[0x0][0x400] ;  /* 0x0001000000067ab9 */ /* 0x000fe20000000a00 */
[----:B------:R-:W-:Y:S01]  /*1e40*/  UISETP.GT.AND UP0, UPT, UR32, UR20, UPT ;  /* 0x000000142000728c */ /* 0x000fe2000bf04270 */
[C---:B------:R-:W-:Y:S01]  /*1e50*/  IMAD R16, R4.reuse, R15, R16 ;  /* 0x0000000f04107224 */ /* 0x040fe200078e0210 */
[----:B------:R-:W-:Y:S01]  /*1e60*/  LEA.HI.X.SX32 R13, R13, UR10, 0x1, P0 ;  /* 0x0000000a0d0d7c11 */ /* 0x000fe200080f0eff */
[----:B------:R-:W-:Y:S01]  /*1e70*/  IMAD.WIDE.U32 R8, R4, R14, R8 ;  /* 0x0000000e04087225 */ /* 0x000fe200078e0008 */
[----:B------:R-:W-:Y:S01]  /*1e80*/  LEA R20, P0, R12, UR6, 0x2 ;  /* 0x000000060c147c11 */ /* 0x000fe2000f8010ff */
[----:B------:R-:W-:Y:S01]  /*1e90*/  UIMAD.WIDE UR10, UR19, 0x4, UR44 ;  /* 0x00000004130a78a5 */ /* 0x000fe2000f8e022c */
[----:B------:R-:W-:Y:S01]  /*1ea0*/  LEA R36, P3, R10, UR28, 0x1 ;  /* 0x0000001c0a247c11 */ /* 0x000fe2000f8608ff */
[----:B------:R-:W-:Y:S01]  /*1eb0*/  VIADD R11, R11, UR17 ;  /* 0x000000110b0b7c36 */ /* 0x000fe20008000000 */
[----:B------:R-:W-:Y:S01]  /*1ec0*/  LEA R38, P2, R8, UR22, 0x1 ;  /* 0x0000001608267c11 */ /* 0x000fe2000f8408ff */
[----:B------:R-:W-:Y:S01]  /*1ed0*/  IMAD.IADD R9, R9, 0x1, R16 ;  /* 0x0000000109097824 */ /* 0x000fe200078e0210 */
[----:B------:R-:W-:Y:S01]  /*1ee0*/  LEA.HI.X R21, R12, UR7, R13, 0x2, P0 ;  /* 0x000000070c157c11 */ /* 0x000fe200080f140d */
[----:B------:R-:W-:Y:S01]  /*1ef0*/  UIMAD.WIDE UR6, UR21, 0x4, UR50 ;  /* 0x00000004150678a5 */ /* 0x000fe2000f8e0232 */
[----:B------:R-:W-:Y:S01]  /*1f00*/  LEA.HI.X R37, R10, UR29, R11, 0x1, P3 ;  /* 0x0000001d0a257c11 */ /* 0x000fe200098f0c0b */
[----:B------:R-:W-:Y:S01]  /*1f10*/  UMOV UR16, UR10 ;  /* 0x0000000a00107c82 */ /* 0x000fe20008000000 */
[----:B------:R-:W-:Y:S01]  /*1f20*/  LEA.HI.X R39, R8, UR23, R9, 0x1, P2 ;  /* 0x0000001708277c11 */ /* 0x000fe200090f0c09 */
[----:B------:R1:W-:Y:S01]  /*1f30*/  STL.64 [R1+0x30], R20 ;  /* 0x0000301401007387 */ /* 0x0003e20000100a00 */
[----:B------:R-:W-:Y:S01]  /*1f40*/  PLOP3.LUT P0, PT, PT, PT, UP0, 0x80, 0x0 ;  /* 0x000000000000781c */ /* 0x000fe20003f0f008 */
[----:B------:R-:W-:-:S02]  /*1f50*/  UMOV UR15, UR11 ;  /* 0x0000000b000f7c82 */ /* 0x000fc40008000000 */
[----:B------:R1:W-:Y:S04]  /*1f60*/  STL.64 [R1+0x40], R36 ;  /* 0x0000402401007387 */ /* 0x0003e80000100a00 */
[----:B------:R1:W-:Y:S06]  /*1f70*/  STL.64 [R1+0x38], R38 ;  /* 0x0000382601007387 */ /* 0x0003ec0000100a00 */
        /* <DEDUP_REMOVED lines=20> */
.L_x_861:
        /* <DEDUP_REMOVED lines=19> */
.L_x_862:
        /* <DEDUP_REMOVED lines=8> */
[----:B------:R-:W-:Y:S02]  /*2270*/  ISETP.GE.AND P1, PT, R4, UR8, PT ;  /* 0x0000000804007c0c */ /* 0x000fe4000bf26270 */
[----:B------:R-:W-:Y:S01]  /*2280*/  MOV R5, UR9 ;  /* 0x0000000900057c02 */ /* 0x000fe20008000f00 */
[----:B------:R-:W-:Y:S01]  /*2290*/  UIMAD UR9, UR18, UR10, URZ ;  /* 0x0000000a120972a4 */ /* 0x000fe2000f8e023f */
[----:B------:R-:W-:Y:S01]  /*22a0*/  IADD3 R10, P0, R8, UR16, RZ ;  /* 0x00000010080a7c10 */ /* 0x000fe2000ff1e0ff */
[----:B------:R-:W-:-:S02]  /*22b0*/  VIADD R8, R4, 0x20 ;  /* 0x0000002004087836 */ /* 0x000fc40000000000 */
[----:B------:R-:W-:Y:S01]  /*22c0*/  UIMAD UR11, UR57, UR11, UR9 ;  /* 0x0000000b390b72a4 */ /* 0x000fe2000f8e0209 */
[----:B------:R-:W-:Y:S02]  /*22d0*/  IADD3.X R11, R9, UR17, R5, P0, !PT ;  /* 0x00000011090b7c10 */ /* 0x000fe400087fe405 */
        /* <DEDUP_REMOVED lines=17> */
.L_x_864:
[----:B------:R-:W-:Y:S05]  /*23f0*/  BSYNC B0 ;  /* 0x0000000000007941 */ /* 0x000fea0003800000 */
.L_x_863:
        /* <DEDUP_REMOVED lines=15> */
.L_x_866:
[----:B------:R-:W-:Y:S05]  /*24f0*/  BSYNC B0 ;  /* 0x0000000000007941 */ /* 0x000fea0003800000 */
.L_x_865:
[----:B------:R-:W-:Y:S01]  /*2500*/  UIMAD UR8, UR37, UR6, URZ ;  /* 0x00000006250872a4 */ /* 0x000fe2000f8e023f */
[----:B------:R-:W-:Y:S01]  /*2510*/  IMAD.U32 R5, RZ, RZ, UR6 ;  /* 0x00000006ff057e24 */ /* 0x000fe2000f8e00ff */
[----:B------:R-:W-:Y:S01]  /*2520*/  USHF.R.S32.HI UR10, URZ, 0x1f, UR57 ;  /* 0x0000001f3f0a7899 */ /* 0x000fe20008011439 */
[----:B------:R-:W-:Y:S01]  /*2530*/  BSSY B0, `(.L_x_867) ;  /* 0x0000019000007945 */ /* 0x000fe20003800000 */
[----:B------:R-:W-:Y:S01]  /*2540*/  UIMAD UR8, UR41, UR7, UR8 ;  /* 0x00000007290872a4 */ /* 0x000fe2000f8e0208 */
[----:B------:R-:W-:-:S05]  /*2550*/  IMAD.WIDE.U32 R6, R5, UR41, R6 ;  /* 0x0000002905067c25 */ /* 0x000fca000f8e0006 */
[----:B------:R-:W-:Y:S01]  /*2560*/  IMAD.U32 R5, RZ, RZ, UR8 ;  /* 0x00000008ff057e24 */ /* 0x000fe2000f8e00ff */
[----:B--23--:R-:W-:Y:S01]  /*2570*/  IADD3 R8, P2, R6, UR14, RZ ;  /* 0x0000000e06087c10 */ /* 0x00cfe2000ff5e0ff */
        /* <DEDUP_REMOVED lines=20> */
.L_x_868:
[----:B------:R-:W-:Y:S05]  /*26c0*/  BSYNC B0 ;  /* 0x0000000000007941 */ /* 0x000fea0003800000 */
.L_x_867:
        /* <DEDUP_REMOVED lines=16> */
.L_x_860:
[----:B------:R-:W2:Y:S01]  /*27d0*/  LDL R34, [R1+0x2c] ;  /* 0x00002c0001227983 */ /* 0x000ea20000100800 */
[----:B------:R-:W-:Y:S01]  /*27e0*/  UIMAD UR13, UR37, UR24, URZ ;  /* 0x00000018250d72a4 */ /* 0x000fe2000f8e023f */
[----:B------:R-:W-:Y:S01]  /*27f0*/  VIADD R12, R4, 0x20 ;  /* 0x00000020040c7836 */ /* 0x000fe20000000000 */
[----:B------:R-:W-:Y:S01]  /*2800*/  UIMAD UR10, UR37, UR26, URZ ;  /* 0x0000001a250a72a4 */ /* 0x000fe2000f8e023f */
[----:B------:R-:W-:Y:S01]  /*2810*/  IMAD.U32 R8, RZ, RZ, UR24 ;  /* 0x00000018ff087e24 */ /* 0x000fe2000f8e00ff */
[----:B------:R-:W-:Y:S01]  /*2820*/  UIMAD UR14, UR41, UR25, UR13 ;  /* 0x00000019290e72a4 */ /* 0x000fe2000f8e020d */
[----:B------:R-:W-:Y:S01]  /*2830*/  IMAD.SHL.U32 R15, R15, 0x40, RZ ;  /* 0x000000400f0f7824 */ /* 0x000fe200078e00ff */
[----:B------:R-:W-:Y:S01]  /*2840*/  UIMAD UR13, UR41, UR27, UR10 ;  /* 0x0000001b290d72a4 */ /* 0x000fe2000f8e020a */
[----:B------:R-:W-:Y:S01]  /*2850*/  IMAD.WIDE.U32 R8, R8, UR41, R6 ;  /* 0x0000002908087c25 */ /* 0x000fe2000f8e0006 */
[----:B------:R-:W-:Y:S02]  /*2860*/  UIMAD UR10, UR9, -0x40, UR12 ;  /* 0xffffffc0090a78a4 */ /* 0x000fe4000f8e020c */
[----:B------:R-:W-:Y:S01]  /*2870*/  UIMAD UR11, UR39, -0x40, UR8 ;  /* 0xffffffc0270b78a4 */ /* 0x000fe2000f8e0208 */
[----:B------:R-:W-:Y:S01]  /*2880*/  IMAD.U32 R11, RZ, RZ, UR14 ;  /* 0x0000000eff0b7e24 */ /* 0x000fe2000f8e00ff */
[----:B------:R-:W-:Y:S01]  /*2890*/  IADD3 R8, P3, R8, UR33, RZ ;  /* 0x0000002108087c10 */ /* 0x000fe2000ff7e0ff */
[----:B------:R-:W-:Y:S01]  /*28a0*/  IMAD.U32 R10, RZ, RZ, UR26 ;  /* 0x0000001aff0a7e24 */ /* 0x000fe2000f8e00ff */
[C---:B------:R-:W-:Y:S01]  /*28b0*/  ISETP.GE.AND P0, PT, R12.reuse, UR10, PT ;  /* 0x0000000a0c007c0c */ /* 0x040fe2000bf06270 */
[----:B------:R-:W-:Y:S01]  /*28c0*/  ULDC.64 UR22, c[0x0][0x268] ;  /* 0x00009a0000167ab9 */ /* 0x000fe20000000a00 */
[----:B------:R-:W-:Y:S01]  /*28d0*/  ISETP.GE.AND P2, PT, R12, UR11, PT ;  /* 0x0000000b0c007c0c */ /* 0x000fe2000bf46270 */
[----:B------:R-:W-:Y:S01]  /*28e0*/  IMAD.WIDE.U32 R12, R14, 0x40, RZ ;  /* 0x000000400e0c7825 */ /* 0x000fe200078e00ff */
[----:B------:R-:W-:Y:S01]  /*28f0*/  IADD3.X R9, R9, UR42, R11, P3, !PT ;  /* 0x0000002a09097c10 */ /* 0x000fe20009ffe40b */
[----:B------:R-:W-:Y:S01]  /*2900*/  ULDC.64 UR18, c[0x0][0x260] ;  /* 0x0000980000127ab9 */ /* 0x000fe20000000a00 */
[----:B------:R-:W-:Y:S01]  /*2910*/  ISETP.GE.AND P3, PT, R4, UR11, PT ;  /* 0x0000000b04007c0c */ /* 0x000fe2000bf66270 */
[----:B------:R-:W-:Y:S01]  /*2920*/  IMAD.WIDE.U32 R6, R10, UR41, R6 ;  /* 0x000000290a067c25 */ /* 0x000fe2000f8e0006 */
[----:B------:R-:W-:-:S03]  /*2930*/  USHF.L.U32 UR11, UR35, 0x6, URZ ;  /* 0x00000006230b7899 */ /* 0x000fc6000800063f */
[----:B------:R-:W-:Y:S01]  /*2940*/  IMAD.MOV.U32 R240, RZ, RZ, 0x20 ;  /* 0x00000020fff07424 */ /* 0x000fe200078e00ff */
[----:B------:R-:W-:Y:S01]  /*2950*/  IADD3 R6, P1, R6, UR36, RZ ;  /* 0x0000002406067c10 */ /* 0x000fe2000ff3e0ff */
[----:B------:R-:W-:Y:S01]  /*2960*/  IMAD.U32 R10, RZ, RZ, UR13 ;  /* 0x0000000dff0a7e24 */ /* 0x000fe2000f8e00ff */
[----:B------:R-:W-:Y:S01]  /*2970*/  @!P0 IADD3 R12, P4, R38, R12, RZ ;  /* 0x0000000c260c8210 */ /* 0x000fe20007f9e0ff */
[----:B------:R-:W-:Y:S01]  /*2980*/  IMAD R11, R17, UR18, RZ ;  /* 0x00000012110b7c24 */ /* 0x000fe2000f8e02ff */
[----:B------:R-:W3:Y:S01]  /*2990*/  @!P2 LDC.64 R22, c[0x0][0x220] ;  /* 0x00008800ff16ab82 */ /* 0x000ee20000000a00 */
[----:B------:R-:W-:Y:S01]  /*29a0*/  IMAD.WIDE.U32 R8, R5, UR22, R8 ;  /* 0x0000001605087c25 */ /* 0x000fe2000f8e0008 */
[----:B------:R-:W-:Y:S01]  /*29b0*/  @!P0 IADD3.X R13, R39, R13, R15, P4, !PT ;  /* 0x0000000d270d8210 */ /* 0x000fe200027fe40f */
[----:B------:R-:W-:Y:S01]  /*29c0*/  UIADD3 UR21, UR41, UR12, URZ ;  /* 0x0000000c29157290 */ /* 0x000fe2000fffe03f */
[----:B------:R-:W-:Y:S01]  /*29d0*/  PLOP3.LUT P4, PT, PT, PT, UP4, 0x80, 0x0 ;  /* 0x000000000000781c */ /* 0x000fe20003f8f048 */
[----:B------:R-:W-:Y:S01]  /*29e0*/  IMAD R11, R5, UR19, R11 ;  /* 0x00000013050b7c24 */ /* 0x000fe2000f8e020b */
[----:B------:R-:W-:Y:S01]  /*29f0*/  IADD3.X R7, R7, UR38, R10, P1, !PT ;  /* 0x0000002607077c10 */ /* 0x000fe20008ffe40a */
[----:B------:R-:W-:Y:S01]  /*2a00*/  IMAD R10, R17, UR22, RZ ;  /* 0x00000016110a7c24 */ /* 0x000fe2000f8e02ff */
[----:B------:R-:W4:Y:S01]  /*2a10*/  @!P3 LDC.64 R32, c[0x0][0x220] ;  /* 0x00008800ff20bb82 */ /* 0x000f220000000a00 */
[----:B------:R-:W-:Y:S01]  /*2a20*/  @!P2 IADD3 R18, P1, R4, 0x20, RZ ;  /* 0x000000200412a810 */ /* 0x000fe20007f3e0ff */
[----:B------:R-:W-:Y:S01]  /*2a30*/  @!P3 IMAD R15, R24, UR24, RZ ;  /* 0x00000018180fbc24 */ /* 0x000fe2000f8e02ff */
[----:B------:R-:W-:Y:S01]  /*2a40*/  CS2R R142, SRZ ;  /* 0x00000000008e7805 */ /* 0x000fe2000001ff00 */
[C---:B------:R-:W-:Y:S01]  /*2a50*/  IMAD R10, R5.reuse, UR23, R10 ;  /* 0x00000017050a7c24 */ /* 0x040fe2000f8e020a */
[----:B------:R-:W-:Y:S01]  /*2a60*/  CS2R R140, SRZ ;  /* 0x00000000008c7805 */ /* 0x000fe2000001ff00 */
[----:B------:R-:W-:Y:S01]  /*2a70*/  IMAD.WIDE.U32 R6, R5, UR18, R6 ;  /* 0x0000001205067c25 */ /* 0x000fe2000f8e0006 */
[----:B------:R-:W-:Y:S01]  /*2a80*/  UIMAD.WIDE.U32 UR18, UR34, 0x40, URZ ;  /* 0x00000040221278a5 */ /* 0x000fe2000f8e003f */
[----:B------:R-:W5:Y:S08]  /*2a90*/  @!P3 LDC.64 R28, c[0x0][0x218] ;  /* 0x00008600ff1cbb82 */ /* 0x000f700000000a00 */
[----:B------:R-:W-:Y:S01]  /*2aa0*/  @P4 BAR.SYNC.DEFER_BLOCKING 0x0 ;  /* 0x0000000000004b1d */ /* 0x000fe20000010000 */
[----:B------:R-:W-:Y:S01]  /*2ab0*/  @!P2 IMAD.X R5, RZ, RZ, R24, P1 ;  /* 0x000000ffff05a224 */ /* 0x000fe200008e0618 */
[----:B------:R-:W-:Y:S01]  /*2ac0*/  @!P2 IADD3 R14, P1, R4, 0x20, RZ ;  /* 0x00000020040ea810 */ /* 0x000fe20007f3e0ff */
[----:B------:R-:W-:-:S02]  /*2ad0*/  IMAD.IADD R9, R9, 0x1, R10 ;  /* 0x0000000109097824 */ /* 0x000fc400078e020a */
[----:B------:R-:W-:-:S03]  /*2ae0*/  IMAD.IADD R7, R7, 0x1, R11 ;  /* 0x0000000107077824 */ /* 0x000fc600078e020b */
[----:B------:R-:W2:Y:S01]  /*2af0*/  @!P2 LDC.64 R26, c[0x0][0x218] ;  /* 0x00008600ff1aab82 */ /* 0x000ea20000000a00 */
[----:B------:R-:W-:Y:S01]  /*2b00*/  @!P2 IMAD R5, R5, UR24, RZ ;  /* 0x000000180505ac24 */ /* 0x000fe2000f8e02ff */
[----:B------:R-:W-:Y:S01]  /*2b10*/  CS2R R146, SRZ ;  /* 0x0000000000927805 */ /* 0x000fe2000001ff00 */
[----:B------:R-:W-:Y:S01]  /*2b20*/  @!P2 IMAD.MOV.U32 R10, RZ, RZ, R8 ;  /* 0x000000ffff0aa224 */ /* 0x000fe200078e0008 */
[----:B------:R-:W-:Y:S01]  /*2b30*/  CS2R R144, SRZ ;  /* 0x0000000000907805 */ /* 0x000fe2000001ff00 */
[----:B------:R-:W-:Y:S01]  /*2b40*/  @!P2 IMAD.MOV.U32 R11, RZ, RZ, R9 ;  /* 0x000000ffff0ba224 */ /* 0x000fe200078e0009 */
[----:B------:R-:W-:Y:S01]  /*2b50*/  CS2R R138, SRZ ;  /* 0x00000000008a7805 */ /* 0x000fe2000001ff00 */
[C---:B------:R-:W-:Y:S01]  /*2b60*/  @!P2 IMAD R25, R18.reuse, UR25, R5 ;  /* 0x000000191219ac24 */ /* 0x040fe2000f8e0205 */
[----:B------:R-:W-:Y:S01]  /*2b70*/  CS2R R136, SRZ ;  /* 0x0000000000887805 */ /* 0x000fe2000001ff00 */
[----:B------:R-:W-:Y:S01]  /*2b80*/  @!P2 IMAD.WIDE.U32 R18, R18, UR24, R10 ;  /* 0x000000181212ac25 */ /* 0x000fe2000f8e000a */
[----:B------:R-:W-:-:S02]  /*2b90*/  CS2R R134, SRZ ;  /* 0x0000000000867805 */ /* 0x000fc4000001ff00 */
[----:B------:R-:W-:Y:S02]  /*2ba0*/  CS2R R132, SRZ ;  /* 0x0000000000847805 */ /* 0x000fe4000001ff00 */
[----:B------:R-:W-:Y:S01]  /*2bb0*/  CS2R R126, SRZ ;  /* 0x00000000007e7805 */ /* 0x000fe2000001ff00 */
[----:B------:R-:W-:Y:S01]  /*2bc0*/  @!P3 IMAD R5, R24, UR26, RZ ;  /* 0x0000001a1805bc24 */ /* 0x000fe2000f8e02ff */
[----:B------:R-:W-:Y:S01]  /*2bd0*/  CS2R R124, SRZ ;  /* 0x00000000007c7805 */ /* 0x000fe2000001ff00 */
[C---:B------:R-:W-:Y:S01]  /*2be0*/  @!P3 IMAD R15, R4.reuse, UR25, R15 ;  /* 0x00000019040fbc24 */ /* 0x040fe2000f8e020f */
[----:B------:R-:W-:Y:S01]  /*2bf0*/  CS2R R130, SRZ ;  /* 0x0000000000827805 */ /* 0x000fe2000001ff00 */
[----:B------:R-:W-:Y:S01]  /*2c00*/  @!P3 IMAD.WIDE.U32 R8, R4, UR24, R8 ;  /* 0x000000180408bc25 */ /* 0x000fe2000f8e0008 */
[----:B------:R-:W-:Y:S02]  /*2c10*/  CS2R R128, SRZ ;  /* 0x0000000000807805 */ /* 0x000fe4000001ff00 */
[----:B------:R-:W-:-:S02]  /*2c20*/  CS2R R122, SRZ ;  /* 0x00000000007a7805 */ /* 0x000fc4000001ff00 */
[----:B------:R-:W-:Y:S01]  /*2c30*/  CS2R R120, SRZ ;  /* 0x0000000000787805 */ /* 0x000fe2000001ff00 */
[----:B------:R-:W-:Y:S01]  /*2c40*/  @!P2 IMAD.X R10, RZ, RZ, R24, P1 ;  /* 0x000000ffff0aa224 */ /* 0x000fe200008e0618 */
[C---:B------:R-:W-:Y:S01]  /*2c50*/  ISETP.GE.AND P1, PT, R4.reuse, UR10, PT ;  /* 0x0000000a04007c0c */ /* 0x040fe2000bf26270 */
[--C-:B-1----:R-:W-:Y:S01]  /*2c60*/  @!P2 IMAD.MOV.U32 R20, RZ, RZ, R6.reuse ;  /* 0x000000ffff14a224 */ /* 0x102fe200078e0006 */
[----:B------:R-:W-:Y:S01]  /*2c70*/  CS2R R118, SRZ ;  /* 0x0000000000767805 */ /* 0x000fe2000001ff00 */
[C---:B------:R-:W-:Y:S01]  /*2c80*/  @!P3 IMAD R24, R4.reuse, UR27, R5 ;  /* 0x0000001b0418bc24 */ /* 0x040fe2000f8e0205 */
[----:B------:R-:W-:Y:S01]  /*2c90*/  CS2R R116, SRZ ;  /* 0x0000000000747805 */ /* 0x000fe2000001ff00 */
[----:B------:R-:W-:Y:S01]  /*2ca0*/  @!P3 IMAD.WIDE.U32 R16, R4, UR26, R6 ;  /* 0x0000001a0410bc25 */ /* 0x000fe2000f8e0006 */
[----:B----4-:R-:W-:Y:S02]  /*2cb0*/  @!P3 LEA R4, P5, R8, R32, 0x1 ;  /* 0x000000200804b211 */ /* 0x010fe400078a08ff */
[----:B------:R-:W-:-:S02]  /*2cc0*/  CS2R R110, SRZ ;  /* 0x00000000006e7805 */ /* 0x000fc4000001ff00 */
[----:B------:R-:W-:Y:S01]  /*2cd0*/  CS2R R108, SRZ ;  /* 0x00000000006c7805 */ /* 0x000fe2000001ff00 */
[----:B------:R-:W-:Y:S01]  /*2ce0*/  @!P2 IMAD R5, R10, UR26, RZ ;  /* 0x0000001a0a05ac24 */ /* 0x000fe2000f8e02ff */
[----:B---3--:R-:W-:Y:S01]  /*2cf0*/  @!P2 LEA R10, P4, R18, R22, 0x1 ;  /* 0x00000016120aa211 */ /* 0x008fe200078808ff */
[----:B------:R-:W-:Y:S01]  /*2d00*/  @!P3 IMAD.IADD R6, R9, 0x1, R15 ;  /* 0x000000010906b824 */ /* 0x000fe200078e020f */
[----:B------:R-:W-:Y:S01]  /*2d10*/  CS2R R114, SRZ ;  /* 0x0000000000727805 */ /* 0x000fe2000001ff00 */
[----:B------:R-:W-:Y:S01]  /*2d20*/  @!P2 IMAD.MOV.U32 R21, RZ, RZ, R7 ;  /* 0x000000ffff15a224 */ /* 0x000fe200078e0007 */
[----:B------:R-:W-:Y:S01]  /*2d30*/  CS2R R112, SRZ ;  /* 0x0000000000707805 */ /* 0x000fe2000001ff00 */
[----:B------:R-:W-:Y:S01]  /*2d40*/  @!P2 IMAD R7, R14, UR27, R5 ;  /* 0x0000001b0e07ac24 */ /* 0x000fe2000f8e0205 */
[----:B------:R-:W-:Y:S01]  /*2d50*/  @!P3 LEA.HI.X R5, R8, R33, R6, 0x1, P5 ;  /* 0x000000210805b211 */ /* 0x000fe200028f0c06 */
[----:B------:R-:W-:Y:S01]  /*2d60*/  @!P2 IMAD.IADD R6, R19, 0x1, R25 ;  /* 0x000000011306a824 */ /* 0x000fe200078e0219 */
[----:B------:R-:W-:Y:S01]  /*2d70*/  @!P0 IADD3 R8, P6, R36, UR18, RZ ;  /* 0x0000001224088c10 */ /* 0x000fe2000ffde0ff */
[----:B------:R-:W-:Y:S01]  /*2d80*/  IMAD.U32 R9, RZ, RZ, UR11 ;  /* 0x0000000bff097e24 */ /* 0x000fe2000f8e00ff */
[----:B------:R-:W-:Y:S01]  /*2d90*/  CS2R R106, SRZ ;  /* 0x00000000006a7805 */ /* 0x000fe2000001ff00 */
[----:B------:R-:W-:Y:S01]  /*2da0*/  @!P2 IMAD.WIDE.U32 R14, R14, UR26, R20 ;  /* 0x0000001a0e0eac25 */ /* 0x000fe2000f8e0014 */
[----:B------:R-:W-:-:S02]  /*2db0*/  @!P2 LEA.HI.X R11, R18, R23, R6, 0x1, P4 ;  /* 0x00000017120ba211 */ /* 0x000fc400020f0c06 */
[----:B------:R-:W-:Y:S02]  /*2dc0*/  CS2R R104, SRZ ;  /* 0x0000000000687805 */ /* 0x000fe4000001ff00 */
[----:B------:R-:W-:Y:S01]  /*2dd0*/  @!P0 IADD3.X R9, R37, UR19, R9, P6, !PT ;  /* 0x0000001325098c10 */ /* 0x000fe2000b7fe409 */
[----:B------:R-:W-:Y:S01]  /*2de0*/  @!P2 IMAD.IADD R15, R15, 0x1, R7 ;  /* 0x000000010f0fa824 */ /* 0x000fe200078e0207 */
[----:B-----5:R-:W-:Y:S02]  /*2df0*/  @!P3 LEA R6, P5, R16, R28, 0x1 ;  /* 0x0000001c1006b211 */ /* 0x020fe400078a08ff */
        /* <DEDUP_REMOVED lines=16> */
[----:B------:R-:W-:Y:S01]  /*2f00*/  UMOV UR13, UR60 ;  /* 0x0000003c000d7c82 */ /* 0x000fe20008000000 */
[----:B------:R-:W-:Y:S01]  /*2f10*/  ULDC UR38, c[0x0][0x398] ;  /* 0x0000e60000267ab9 */ /* 0x000fe20000000800 */
[----:B------:R-:W-:Y:S01]  /*2f20*/  ULDC UR42, c[0x0][0x2dc] ;  /* 0x0000b700002a7ab9 */ /* 0x000fe20000000800 */
[----:B--2---:R-:W-:Y:S01]  /*2f30*/  @P3 STS.128 [R34+0x12000], RZ ;  /* 0x012000ff22003388 */ /* 0x004fe20000000c00 */
[----:B------:R-:W-:Y:S01]  /*2f40*/  UIADD3 UR24, -UR8, 0x40, UR21 ;  /* 0x0000004008187890 */ /* 0x000fe2000fffe115 */
[----:B------:R-:W-:Y:S02]  /*2f50*/  CS2R R32, SRZ ;  /* 0x0000000000207805 */ /* 0x000fe4000001ff00 */
[----:B------:R-:W-:Y:S01]  /*2f60*/  CS2R R22, SRZ ;  /* 0x0000000000167805 */ /* 0x000fe2000001ff00 */
[----:B------:R-:W-:Y:S01]  /*2f70*/  @P3 STS.128 [R34+0x14000], RZ ;  /* 0x014000ff22003388 */ /* 0x000fe20000000c00 */
[----:B------:R-:W-:Y:S01]  /*2f80*/  CS2R R20, SRZ ;  /* 0x0000000000147805 */ /* 0x000fe2000001ff00 */
[----:B------:R-:W-:-:S02]  /*2f90*/  UIADD3 UR37, UR41, 0x40, URZ ;  /* 0x0000004029257890 */ /* 0x000fc4000fffe03f */
[----:B------:R-:W-:Y:S01]  /*2fa0*/  @P3 STS.128 [R34+0x16000], RZ ;  /* 0x016000ff22003388 */ /* 0x000fe20000000c00 */
[----:B------:R-:W-:Y:S01]  /*2fb0*/  ULDC.U8 UR19, c[0x0][0x388] ;  /* 0x0000e20000137ab9 */ /* 0x000fe20000000000 */
[----:B------:R-:W-:Y:S02]  /*2fc0*/  ULDC UR18, c[0x0][0x2ec] ;  /* 0x0000bb0000127ab9 */ /* 0x000fe40000000800 */
        /* <DEDUP_REMOVED lines=14> */
[----:B------:R-:W-:Y:S01]  /*30b0*/  @!P2 LDGSTS.E.BYPASS.LTC128B.128 [R34+0x17000], desc[UR4][R10.64+0x100] ;  /* 0x170001000a22afae */ /* 0x000fe2000b901d44 */
[----:B-1----:R-:W-:-:S03]  /*30c0*/  @!P3 IMAD.IADD R5, R17, 0x1, R24 ;  /* 0x000000011105b824 */ /* 0x002fc600078e0218 */
[----:B------:R-:W0:Y:S01]  /*30d0*/  LDGDEPBAR ;  /* 0x00000000000079af */ /* 0x000e220000000000 */
[----:B------:R-:W-:-:S03]  /*30e0*/  @!P2 LEA R4, P4, R14, R26, 0x1 ;  /* 0x0000001a0e04a211 */ /* 0x000fc600078808ff */
[----:B------:R-:W-:Y:S01]  /*30f0*/  @P1 STS.128 [R34+0x6000], RZ ;  /* 0x006000ff22001388 */ /* 0x000fe20000000c00 */
[----:B------:R-:W-:Y:S02]  /*3100*/  @!P3 LEA.HI.X R7, R16, R29, R5, 0x1, P5 ;  /* 0x0000001d1007b211 */ /* 0x000fe400028f0c05 */
[----:B------:R-:W-:Y:S01]  /*3110*/  @!P2 LEA.HI.X R5, R14, R27, R15, 0x1, P4 ;  /* 0x0000001b0e05a211 */ /* 0x000fe200020f0c0f */
        /* <DEDUP_REMOVED lines=55> */
[----:B-1----:R-:W-:-:S02]  /*3490*/  IMAD.MOV.U32 R9, RZ, RZ, 0x7f800000 ;  /* 0x7f800000ff097424 */ /* 0x002fc400078e00ff */
[----:B------:R-:W-:Y:S01]  /*34a0*/  IMAD.MOV.U32 R8, RZ, RZ, 0x7f800000 ;  /* 0x7f800000ff087424 */ /* 0x000fe200078e00ff */
[----:B---3--:R-:W1:Y:S01]  /*34b0*/  LDC.64 R6, c[0x0][0x3b8] ;  /* 0x0000ee00ff067b82 */ /* 0x008e620000000a00 */
[----:B------:R-:W-:-:S04]  /*34c0*/  DEPBAR.LE SB0, 0x1 ;  /* 0x000080400000791a */ /* 0x000fc80000000000 */
[C---:B--2---:R-:W-:Y:S01]  /*34d0*/  VIADD R4, R10.reuse, 0x8 ;  /* 0x000000080a047836 */ /* 0x044fe20000000000 */
[----:B------:R-:W-:-:S04]  /*34e0*/  ISETP.GE.AND P1, PT, R10, UR10, PT ;  /* 0x0000000a0a007c0c */ /* 0x000fc8000bf26270 */
[----:B------:R-:W-:Y:S01]  /*34f0*/  ISETP.GE.AND P0, PT, R4, UR10, PT ;  /* 0x0000000a04007c0c */ /* 0x000fe2000bf06270 */
[----:B------:R-:W-:-:S04]  /*3500*/  IMAD.MOV.U32 R4, RZ, RZ, 0x4 ;  /* 0x00000004ff047424 */ /* 0x000fc800078e00ff */
[----:B------:R-:W-:-:S05]  /*3510*/  IMAD.WIDE R4, R10, R4, UR6 ;  /* 0x000000060a047e25 */ /* 0x000fca000f8e0204 */
[----:B------:R-:W2:Y:S04]  /*3520*/  @!P1 LDG.E R9, desc[UR4][R4.64] ;  /* 0x0000000404099981 */ /* 0x000ea8000c1e1900 */
[----:B------:R-:W3:Y:S01]  /*3530*/  @!P0 LDG.E R8, desc[UR4][R4.64+0x20] ;  /* 0x0000200404088981 */ /* 0x000ee2000c1e1900 */
[----:B------:R-:W-:Y:S06]  /*3540*/  BAR.SYNC.DEFER_BLOCKING 0x0 ;  /* 0x0000000000007b1d */ /* 0x000fec0000010000 */
[----:B-1----:R-:W4:Y:S01]  /*3550*/  LDG.E.64 R4, desc[UR4][R6.64+0x8] ;  /* 0x0000080406047981 */ /* 0x002f22000c1e1b00 */
[----:B------:R-:W-:Y:S01]  /*3560*/  UIMAD UR10, UR46, UR61, UR57 ;  /* 0x0000003d2e0a72a4 */ /* 0x000fe2000f8e0239 */
[----:B------:R-:W-:-:S02]  /*3570*/  LOP3.LUT P0, RZ, R31, 0x2, RZ, 0xc0, !PT ;  /* 0x000000021fff7812 */ /* 0x000fc4000780c0ff */
[----:B------:R-:W1:Y:S01]  /*3580*/  LDSM.16.M88.4 R164, [R252+0x12000] ;  /* 0x01200000fca4783b */ /* 0x000e620000000200 */
[----:B------:R-:W-:-:S03]  /*3590*/  USHF.L.U32 UR10, UR10, 0x5, URZ ;  /* 0x000000050a0a7899 */ /* 0x000fc6000800063f */
[----:B------:R-:W1:Y:S04]  /*35a0*/  LDSM.16.M88.4 R168, [R252+0x12800] ;  /* 0x01280000fca8783b */ /* 0x000e680000000200 */
[----:B------:R-:W1:Y:S04]  /*35b0*/  LDSM.16.M88.4 R196, [R252+0x14000] ;  /* 0x01400000fcc4783b */ /* 0x000e680000000200 */
[----:B------:R-:W1:Y:S04]  /*35c0*/  LDSM.16.M88.4 R200, [R252+0x14800] ;  /* 0x01480000fcc8783b */ /* 0x000e680000000200 */
[----:B------:R-:W1:Y:S04]  /*35d0*/  LDSM.16.M88.4 R228, [R252+0x16000] ;  /* 0x01600000fce4783b */ /* 0x000e680000000200 */
[----:B------:R-:W1:Y:S04]  /*35e0*/  LDSM.16.M88.4 R232, [R252+0x16800] ;  /* 0x01680000fce8783b */ /* 0x000e680000000200 */
[----:B------:R-:W5:Y:S04]  /*35f0*/  LDG.E.64 R6, desc[UR4][R6.64] ;  /* 0x0000000406067981 */ /* 0x000f68000c1e1b00 */
[----:B---3--:R-:W-:Y:S04]  /*3600*/  STL [R1+0x60], R8 ;  /* 0x0000600801007387 */ /* 0x008fe80000100800 */
[----:B--2---:R4:W-:Y:S02]  /*3610*/  STL [R1+0x5c], R9 ;  /* 0x00005c0901007387 */ /* 0x0049e40000100800 */
[----:B----4-:R-:W-:-:S05]  /*3620*/  IADD3 R9, P2, P1, R4, UR10, R30 ;  /* 0x0000000a04097c10 */ /* 0x010fca000f95e01e */
[----:B------:R2:W-:Y:S04]  /*3630*/  STL [R1+0x6c], R9 ;  /* 0x00006c0901007387 */ /* 0x0005e80000100800 */
[----:B------:R-:W3:Y:S04]  /*3640*/  LDL R10, [R1] ;  /* 0x00000000010a7983 */ /* 0x000ee80000100800 */
[----:B--2---:R-:W2:Y:S01]  /*3650*/  LDL R9, [R1+0x4] ;  /* 0x0000040001097983 */ /* 0x004ea20000100800 */
[----:B------:R-:W-:-:S05]  /*3660*/  SEL R240, R240, 0xffffffe0, !P0 ;  /* 0xffffffe0f0f07807 */ /* 0x000fca0004000000 */
[----:B------:R-:W-:-:S05]  /*3670*/  IMAD.IADD R240, R240, 0x1, R252 ;  /* 0x00000001f0f07824 */ /* 0x000fca00078e02fc */
[----:B------:R4:W1:Y:S04]  /*3680*/  LDSM.16.M88.4 R172, [R240+0x12000] ;  /* 0x01200000f0ac783b */ /* 0x0008680000000200 */
[----:B------:R4:W1:Y:S04]  /*3690*/  LDSM.16.M88.4 R176, [R240+0x12800] ;  /* 0x01280000f0b0783b */ /* 0x0008680000000200 */
[----:B------:R4:W1:Y:S04]  /*36a0*/  LDSM.16.M88.4 R204, [R240+0x14000] ;  /* 0x01400000f0cc783b */ /* 0x0008680000000200 */
[----:B------:R4:W1:Y:S04]  /*36b0*/  LDSM.16.M88.4 R208, [R240+0x14800] ;  /* 0x01480000f0d0783b */ /* 0x0008680000000200 */
[----:B------:R4:W1:Y:S04]  /*36c0*/  LDSM.16.M88.4 R236, [R240+0x16000] ;  /* 0x01600000f0ec783b */ /* 0x0008680000000200 */
[----:B------:R-:W1:Y:S01]  /*36d0*/  LDSM.16.M88.4 R240, [R240+0x16800] ;  /* 0x01680000f0f0783b */ /* 0x000e620000000200 */
[----:B------:R-:W-:Y:S01]  /*36e0*/  USHF.R.S32.HI UR11, URZ, 0x1f, UR10 ;  /* 0x0000001f3f0b7899 */ /* 0x000fe2000801140a */
[----:B------:R-:W-:-:S05]  /*36f0*/  SHF.R.S32.HI R8, RZ, 0x1f, R30 ;  /* 0x0000001fff087819 */ /* 0x000fca000001141e */
[----:B------:R-:W-:-:S05]  /*3700*/  IADD3.X R4, R5, UR11, R8, P2, P1 ;  /* 0x0000000b05047c10 */ /* 0x000fca00097e2408 */
[----:B------:R4:W-:Y:S01]  /*3710*/  STL [R1+0x70], R4 ;  /* 0x0000700401007387 */ /* 0x0009e20000100800 */
[----:B-----5:R-:W-:Y:S02]  /*3720*/  R2UR UR22, R7 ;  /* 0x00000000071672ca */ /* 0x020fe400000e0000 */
[----:B------:R-:W-:Y:S02]  /*3730*/  R2UR UR23, R6 ;  /* 0x00000000061772ca */ /* 0x000fe400000e0000 */
[----:B------:R-:W-:Y:S02]  /*3740*/  CS2R R38, SRZ ;  /* 0x0000000000267805 */ /* 0x000fe4000001ff00 */
[----:B------:R-:W-:Y:S02]  /*3750*/  CS2R R36, SRZ ;  /* 0x0000000000247805 */ /* 0x000fe4000001ff00 */
[----:B------:R-:W-:Y:S02]  /*3760*/  CS2R R30, SRZ ;  /* 0x00000000001e7805 */ /* 0x000fe4000001ff00 */
[----:B------:R-:W-:-:S02]  /*3770*/  CS2R R28, SRZ ;  /* 0x00000000001c7805 */ /* 0x000fc4000001ff00 */
[----:B------:R-:W-:Y:S02]  /*3780*/  CS2R R34, SRZ ;  /* 0x0000000000227805 */ /* 0x000fe4000001ff00 */
[----:B------:R-:W-:Y:S02]  /*3790*/  CS2R R26, SRZ ;  /* 0x00000000001a7805 */ /* 0x000fe4000001ff00 */
[----:B------:R-:W-:Y:S01]  /*37a0*/  CS2R R24, SRZ ;  /* 0x0000000000187805 */ /* 0x000fe2000001ff00 */
[----:B------:R-:W-:Y:S02]  /*37b0*/  UIADD3 UR24, UR24, -UR30, URZ ;  /* 0x8000001e18187290 */ /* 0x000fe4000fffe03f */
[----:B------:R-:W-:Y:S02]  /*37c0*/  UIADD3 UR35, UR22, -0x4498517b, URZ ;  /* 0xbb67ae8516237890 */ /* 0x000fe4000fffe03f */
[----:B------:R-:W-:Y:S02]  /*37d0*/  UIADD3 UR36, UR23, -0x61c88647, URZ ;  /* 0x9e3779b917247890 */ /* 0x000fe4000fffe03f */
[----:B------:R-:W-:-:S02]  /*37e0*/  UIADD3 UR34, UR23, 0x3c6ef372, URZ ;  /* 0x3c6ef37217227890 */ /* 0x000fc4000fffe03f */
[----:B------:R-:W-:Y:S02]  /*37f0*/  UIADD3 UR33, UR22, 0x76cf5d0a, URZ ;  /* 0x76cf5d0a16217890 */ /* 0x000fe4000fffe03f */
[----:B------:R-:W-:Y:S02]  /*3800*/  UIADD3 UR32, UR23, -0x255992d5, URZ ;  /* 0xdaa66d2b17207890 */ /* 0x000fe4000fffe03f */
[----:B------:R-:W-:Y:S02]  /*3810*/  UIADD3 UR31, UR22, 0x32370b8f, URZ ;  /* 0x32370b8f161f7890 */ /* 0x000fe4000fffe03f */
[----:B------:R-:W-:Y:S02]  /*3820*/  UIADD3 UR30, UR23, 0x78dde6e4, URZ ;  /* 0x78dde6e4171e7890 */ /* 0x000fe4000fffe03f */
[----:B------:R-:W-:Y:S02]  /*3830*/  UIADD3 UR29, UR22, -0x126145ec, URZ ;  /* 0xed9eba14161d7890 */ /* 0x000fe4000fffe03f */
[----:B------:R-:W-:-:S02]  /*3840*/  UIADD3 UR28, UR23, 0x1715609d, URZ ;  /* 0x1715609d171c7890 */ /* 0x000fc4000fffe03f */
[----:B------:R-:W-:Y:S02]  /*3850*/  UIADD3 UR27, UR22, -0x56f99767, URZ ;  /* 0xa9066899161b7890 */ /* 0x000fe4000fffe03f */
[----:B------:R-:W-:Y:S02]  /*3860*/  UIADD3 UR26, UR23, -0x4ab325aa, URZ ;  /* 0xb54cda56171a7890 */ /* 0x000fe4000fffe03f */
[----:B------:R-:W-:Y:S01]  /*3870*/  UIADD3 UR25, UR22, 0x646e171e, URZ ;  /* 0x646e171e16197890 */ /* 0x000fe2000fffe03f */
[----:B---3--:R4:W3:Y:S04]  /*3880*/  LDSM.16.M88.4 R148, [R10+0x12000] ;  /* 0x012000000a94783b */ /* 0x0088e80000000200 */
[----:B------:R4:W1:Y:S04]  /*3890*/  LDSM.16.M88.4 R152, [R10+0x12800] ;  /* 0x012800000a98783b */ /* 0x0008680000000200 */
[----:B------:R4:W1:Y:S04]  /*38a0*/  LDSM.16.M88.4 R180, [R10+0x14000] ;  /* 0x014000000ab4783b */ /* 0x0008680000000200 */
[----:B------:R4:W1:Y:S04]  /*38b0*/  LDSM.16.M88.4 R184, [R10+0x14800] ;  /* 0x014800000ab8783b */ /* 0x0008680000000200 */
[----:B------:R4:W1:Y:S04]  /*38c0*/  LDSM.16.M88.4 R212, [R10+0x16000] ;  /* 0x016000000ad4783b */ /* 0x0008680000000200 */
[----:B------:R4:W1:Y:S04]  /*38d0*/  LDSM.16.M88.4 R216, [R10+0x16800] ;  /* 0x016800000ad8783b */ /* 0x0008680000000200 */
[----:B--2---:R4:W2:Y:S04]  /*38e0*/  LDSM.16.M88.4 R156, [R9+0x12000] ;  /* 0x01200000099c783b */ /* 0x0048a80000000200 */
[----:B------:R4:W1:Y:S04]  /*38f0*/  LDSM.16.M88.4 R160, [R9+0x12800] ;  /* 0x0128000009a0783b */ /* 0x0008680000000200 */
[----:B------:R4:W1:Y:S04]  /*3900*/  LDSM.16.M88.4 R188, [R9+0x14000] ;  /* 0x0140000009bc783b */ /* 0x0008680000000200 */
[----:B------:R4:W1:Y:S04]  /*3910*/  LDSM.16.M88.4 R192, [R9+0x14800] ;  /* 0x0148000009c0783b */ /* 0x0008680000000200 */
[----:B------:R4:W1:Y:S04]  /*3920*/  LDSM.16.M88.4 R220, [R9+0x16000] ;  /* 0x0160000009dc783b */ /* 0x0008680000000200 */
[----:B---3--:R4:W1:Y:S02]  /*3930*/  LDSM.16.M88.4 R224, [R9+0x16800] ;  /* 0x0168000009e0783b */ /* 0x0088640000000200 */
.L_x_874:
[----:B------:R-:W4:Y:S01]  /*3940*/  LDL R79, [R1] ;  /* 0x00000000014f7983 */ /* 0x000f220000100800 */
[----:B------:R-:W-:Y:S01]  /*3950*/  USHF.L.U32 UR11, UR9, 0x6, URZ ;  /* 0x00000006090b7899 */ /* 0x000fe2000800063f */
[----:B------:R-:W-:Y:S02]  /*3960*/  UMOV UR10, UR60 ;  /* 0x0000003c000a7c82 */ /* 0x000fe40008000000 */
[----:B------:R-:W3:Y:S01]  /*3970*/  LDL R249, [R1+0x8] ;  /* 0x0000080001f97983 */ /* 0x000ee20000100800 */
[----:B------:R-:W-:Y:S03]  /*3980*/  UISETP.GE.AND UP0, UPT, UR11, UR24, UPT ;  /* 0x000000180b00728c */ /* 0x000fe6000bf06270 */
[----:B------:R-:W2:Y:S04]  /*3990*/  LDL R78, [R1+0x4] ;  /* 0x00000400014e7983 */ /* 0x000ea80000100800 */
[----:B------:R-:W2:Y:S04]  /*39a0*/  LDL R248, [R1+0xc] ;  /* 0x00000c0001f87983 */ /* 0x000ea80000100800 */
[----:B-1----:R-:W2:Y:S04]  /*39b0*/  LDL R247, [R1+0x18] ;  /* 0x0000180001f77983 */ /* 0x002ea80000100800 */
[----:B------:R-:W2:Y:S04]  /*39c0*/  LDL R77, [R1+0x10] ;  /* 0x00001000014d7983 */ /* 0x000ea80000100800 */
[----:B------:R-:W2:Y:S04]  /*39d0*/  LDL R246, [R1+0x14] ;  /* 0x0000140001f67983 */ /* 0x000ea80000100800 */
[----:B------:R-:W0:Y:S04]  /*39e0*/  LDGDEPBAR ;  /* 0x00000000000079af */ /* 0x000e280000000000 */
[----:B------:R-:W2:Y:S01]  /*39f0*/  LDL R76, [R1+0x48] ;  /* 0x00004800014c7983 */ /* 0x000ea20000100800 */
[----:B------:R-:W-:Y:S04]  /*3a00*/  DEPBAR.LE SB0, 0x0 ;  /* 0x000080000000791a */ /* 0x000fe80000000000 */
[----:B------:R-:W-:Y:S06]  /*3a10*/  BAR.SYNC.DEFER_BLOCKING 0x0 ;  /* 0x0000000000007b1d */ /* 0x000fec0000010000 */
[----:B----4-:R-:W-:Y:S04]  /*3a20*/  LDSM.16.M88.4 R8, [R79+0xc000] ;  /* 0x00c000004f08783b */ /* 0x010fe80000000200 */
[----:B---3--:R-:W3:Y:S04]  /*3a30*/  LDSM.16.M88.4 R16, [R249] ;  /* 0x00000000f910783b */ /* 0x008ee80000000200 */
[----:B------:R-:W4:Y:S04]  /*3a40*/  LDSM.16.M88.4 R68, [R79+0xc800] ;  /* 0x00c800004f44783b */ /* 0x000f280000000200 */
[----:B--2---:R-:W-:Y:S01]  /*3a50*/  LDSM.16.M88.4 R72, [R248] ;  /* 0x00000000f848783b */ /* 0x004fe20000000200 */
[C---:B---3--:R-:W-:Y:S06]  /*3a60*/  HMMA.16816.F32 R4, R16.reuse, R8, RZ ;  /* 0x000000081004723c */ /* 0x048fec00000018ff */
[C---:B------:R-:W-:Y:S06]  /*3a70*/  HMMA.16816.F32 R8, R16.reuse, R10, RZ ;  /* 0x0000000a1008723c */ /* 0x040fec00000018ff */
[C---:B----4-:R-:W-:Y:S06]  /*3a80*/  HMMA.16816.F32 R12, R16.reuse, R68, RZ ;  /* 0x00000044100c723c */ /* 0x050fec00000018ff */
        /* <DEDUP_REMOVED lines=94> */
.L_x_870:
        /* <DEDUP_REMOVED lines=76> */
.L_x_871:
        /* <DEDUP_REMOVED lines=395> */
.L_x_872:
        /* <DEDUP_REMOVED lines=21> */
[----:B------:R-:W-:Y:S04]  /*5f30*/  STL.64 [R1+0x98], R22 ;  /* 0x0000981601007387 */ /* 0x000fe80000100a00 */
[----:B------:R-:W-:Y:S04]  /*5f40*/  STL.64 [R1+0x90], R26 ;  /* 0x0000901a01007387 */ /* 0x000fe80000100a00 */
[----:B------:R4:W-:Y:S04]  /*5f50*/  STL.64 [R1+0x88], R24 ;  /* 0x0000881801007387 */ /* 0x0009e80000100a00 */
[----:B------:R-:W-:Y:S04]  /*5f60*/  STL.64 [R1+0x80], R20 ;  /* 0x0000801401007387 */ /* 0x000fe80000100a00 */
        /* <DEDUP_REMOVED lines=51> */
[-C--:B------:R-:W-:Y:S06]  /*62a0*/  HMMA.16816.F32 R76, R36, R246.reuse, R76 ;  /* 0x000000f6244c723c */ /* 0x080fec000000184c */
[C---:B------:R-:W-:Y:S01]  /*62b0*/  HMMA.16816.F32 R80, R20.reuse, R246, R80 ;  /* 0x000000f61450723c */ /* 0x040fe20000001850 */
[----:B------:R-:W1:Y:S05]  /*62c0*/  LDSM.16.M88.4 R244, [R24] ;  /* 0x0000000018f4783b */ /* 0x000e6a0000000200 */
[-C--:B---3--:R-:W-:Y:S06]  /*62d0*/  HMMA.16816.F32 R84, R20, R248.reuse, R84 ;  /* 0x000000f81454723c */ /* 0x088fec0000001854 */
[C---:B------:R-:W-:Y:S06]  /*62e0*/  HMMA.16816.F32 R88, R36.reuse, R248, R88 ;  /* 0x000000f82458723c */ /* 0x040fec0000001858 */
[-C--:B------:R-:W-:Y:S01]  /*62f0*/  HMMA.16816.F32 R92, R36, R250.reuse, R92 ;  /* 0x000000fa245c723c */ /* 0x080fe2000000185c */
[----:B------:R-:W3:Y:S04]  /*6300*/  LDSM.16.M88.4 R36, [R24+0x1000] ;  /* 0x001000001824783b */ /* 0x000ee80000000200 */
[----:B------:R-:W-:Y:S01]  /*6310*/  LDSM.16.MT88.4 R24, [R0+0x11800] ;  /* 0x011800000018783b */ /* 0x000fe20000004200 */
[----:B------:R-:W-:Y:S01]  /*6320*/  HMMA.16816.F32 R96, R20, R250, R96 ;  /* 0x000000fa1460723c */ /* 0x000fe20000001860 */
[----:B------:R-:W3:Y:S02]  /*6330*/  LDC R22, c[0x0][0x270] ;  /* 0x00009c00ff167b82 */ /* 0x000ee40000000800 */
[----:B------:R-:W3:Y:S04]  /*6340*/  LDSM.16.MT88.4 R248, [R0+0xf800] ;  /* 0x00f8000000f8783b */ /* 0x000ee80000004200 */
[----:B------:R-:W4:Y:S01]  /*6350*/  LDL.LU.64 R20, [R1+0x30] ;  /* 0x0000300001147983 */ /* 0x000f220000300a00 */
[-C--:B-1----:R-:W-:Y:S05]  /*6360*/  HMMA.16816.F32 R4, R244, R40.reuse, R4 ;  /* 0x00000028f404723c */ /* 0x082fea0000001804 */
[----:B---3--:R-:W-:Y:S06]  /*6370*/  IMAD R23, R22, UR42, RZ ;  /* 0x0000002a16177c24 */ /* 0x008fec000f8e02ff */
[C---:B------:R-:W-:Y:S01]  /*6380*/  IMAD R22, R23.reuse, 0x28, RZ ;  /* 0x0000002817167824 */ /* 0x040fe200078e02ff */
[C---:B------:R-:W-:Y:S06]  /*6390*/  HMMA.16816.F32 R8, R36.reuse, R40, R8 ;  /* 0x000000282408723c */ /* 0x040fec0000001808 */
        /* <DEDUP_REMOVED lines=8> */
[C---:B------:R-:W-:Y:S01]  /*6420*/  IMAD.U32 R248, R23.reuse, -0x40, RZ ;  /* 0xffffffc017f87824 */ /* 0x040fe200078e00ff */
[C---:B------:R-:W-:Y:S06]  /*6430*/  HMMA.16816.F32 R80, R244.reuse, R250, R80 ;  /* 0x000000faf450723c */ /* 0x040fec0000001850 */
[-C--:B------:R-:W-:Y:S06]  /*6440*/  HMMA.16816.F32 R84, R244, R24.reuse, R84 ;  /* 0x00000018f454723c */ /* 0x080fec0000001854 */
[C---:B------:R-:W-:Y:S01]  /*6450*/  HMMA.16816.F32 R88, R36.reuse, R24, R88 ;  /* 0x000000182458723c */ /* 0x040fe20000001858 */
[----:B------:R-:W1:Y:S05]  /*6460*/  LDC R24, c[0x0][0x270] ;  /* 0x00009c00ff187b82 */ /* 0x000e6a0000000800 */
[-C--:B------:R-:W-:Y:S05]  /*6470*/  HMMA.16816.F32 R92, R36, R26.reuse, R92 ;  /* 0x0000001a245c723c */ /* 0x080fea000000185c */
[----:B------:R-:W-:Y:S01]  /*6480*/  IMAD.MOV.U32 R25, RZ, RZ, R30 ;  /* 0x000000ffff197224 */ /* 0x000fe200078e001e */
[----:B------:R-:W-:Y:S05]  /*6490*/  HMMA.16816.F32 R96, R244, R26, R96 ;  /* 0x0000001af460723c */ /* 0x000fea0000001860 */
[----:B------:R-:W-:Y:S06]  /*64a0*/  IMAD R30, R23, 0x18, RZ ;  /* 0x00000018171e7824 */ /* 0x000fec00078e02ff */
[----:B--2---:R-:W-:Y:S04]  /*64b0*/  @P3 IMAD.WIDE R28, R29, R249, UR6 ;  /* 0x000000061d1c3e25 */ /* 0x004fe8000f8e02f9 */
[C---:B------:R-:W-:Y:S01]  /*64c0*/  IMAD.SHL.U32 R249, R23.reuse, 0x10, RZ ;  /* 0x0000001017f97824 */ /* 0x040fe200078e00ff */
[----:B----4-:R-:W2:Y:S04]  /*64d0*/  @P3 LDG.E R33, desc[UR4][R28.64+0x20] ;  /* 0x000020041c213981 */ /* 0x010ea8000c1e1900 */
[----:B------:R3:W4:Y:S02]  /*64e0*/  @P3 LDG.E R32, desc[UR4][R28.64] ;  /* 0x000000041c203981 */ /* 0x000724000c1e1900 */
[C---:B---3--:R-:W-:Y:S02]  /*64f0*/  IMAD.SHL.U32 R28, R23.reuse, 0x20, RZ ;  /* 0x00000020171c7824 */ /* 0x048fe400078e00ff */
[----:B-1----:R-:W-:Y:S02]  /*6500*/  IMAD R29, R24, UR42, RZ ;  /* 0x0000002a181d7c24 */ /* 0x002fe4000f8e02ff */
[----:B------:R-:W-:Y:S02]  /*6510*/  IMAD R24, R23, 0x38, RZ ;  /* 0x0000003817187824 */ /* 0x000fe400078e02ff */
[----:B------:R-:W-:Y:S01]  /*6520*/  IMAD.SHL.U32 R29, R29, 0x20, RZ ;  /* 0x000000201d1d7824 */ /* 0x000fe200078e00ff */
[C---:B------:R-:W-:Y:S04]  /*6530*/  LEA R251, P0, R248.reuse, R20, 0x2 ;  /* 0x00000014f8fb7211 */ /* 0x040fe800078010ff */
        /* <DEDUP_REMOVED lines=11> */
[-C--:B---3--:R-:W-:Y:S01]  /*65f0*/  LEA.HI.X.SX32 R5, R30, R21.reuse, 0x2, P1 ;  /* 0x000000151e057211 */ /* 0x088fe200008f16ff */
        /* <DEDUP_REMOVED lines=258> */
.L_x_873:
        /* <DEDUP_REMOVED lines=226> */
.L_x_875:
[----:B------:R-:W-:Y:S01]  /*8440*/  @UP0 UIADD3 UR9, UR40, UR43, URZ ;  /* 0x0000002b28090290 */ /* 0x000fe2000fffe03f */
[----:B------:R-:W-:Y:S01]  /*8450*/  LEA.HI R5, R5, R19, RZ, 0x3 ;  /* 0x0000001305057211 */ /* 0x000fe200078f18ff */
[----:B------:R-:W-:Y:S02]  /*8460*/  @UP0 ULDC.64 UR6, c[0x0][0x458] ;  /* 0x0001160000060ab9 */ /* 0x000fe40000000a00 */
[----:B------:R-:W-:Y:S01]  /*8470*/  @UP0 UIMAD.WIDE.U32 UR10, UR9, UR6, URZ ;  /* 0x00000006090a02a5 */ /* 0x000fe2000f8e003f */
[----:B--2---:R-:W-:Y:S01]  /*8480*/  LOP3.LUT R4, R5, 0xfffffff8, RZ, 0xc0, !PT ;  /* 0xfffffff805047812 */ /* 0x004fe200078ec0ff */
        /* <DEDUP_REMOVED lines=18> */
.L_x_876:
        /* <DEDUP_REMOVED lines=13> */
[----:B------:R-:W-:Y:S01]  /*8680*/  ISETP.GE.AND P1, PT, R10, UR8, PT ;  /* 0x000000080a007c0c */ /* 0x000fe2000bf26270 */
[----:B------:R-:W-:Y:S01]  /*8690*/  BSSY B0, `(.L_x_877) ;  /* 0x0000021000007945 */ /* 0x000fe20003800000 */
[----:B------:R-:W-:Y:S01]  /*86a0*/  SHF.R.S32.HI R52, RZ, 0x1f, R4 ;  /* 0x0000001fff347819 */ /* 0x000fe20000011404 */
[----:B------:R-:W-:Y:S01]  /*86b0*/  IMAD.U32 R5, RZ, RZ, UR10 ;  /* 0x0000000aff057e24 */ /* 0x000fe2000f8e00ff */
[----:B------:R-:W-:Y:S01]  /*86c0*/  IADD3 R6, P0, R6, UR17, RZ ;  /* 0x0000001106067c10 */ /* 0x000fe2000ff1e0ff */
[----:B------:R-:W-:-:S02]  /*86d0*/  ULDC.64 UR10, c[0x0][0x468] ;  /* 0x00011a00000a7ab9 */ /* 0x000fc40000000a00 */
[----:B------:R-:W-:Y:S01]  /*86e0*/  UIMAD UR15, UR15, UR10, URZ ;  /* 0x0000000a0f0f72a4 */ /* 0x000fe2000f8e023f */
[----:B------:R-:W-:Y:S01]  /*86f0*/  IADD3.X R7, R7, UR18, R5, P0, !PT ;  /* 0x0000001207077c10 */ /* 0x000fe200087fe405 */
[----:B------:R-:W-:Y:S01]  /*8700*/  IMAD.U32 R5, RZ, RZ, UR10 ;  /* 0x0000000aff057e24 */ /* 0x000fe2000f8e00ff */
[----:B------:R1:W2:Y:S01]  /*8710*/  LDS.128 R36, [R247+0xd000] ;  /* 0x00d00000f7247984 */ /* 0x0002a20000000c00 */
[----:B------:R-:W-:Y:S02]  /*8720*/  UIMAD UR11, UR57, UR11, UR15 ;  /* 0x0000000b390b72a4 */ /* 0x000fe4000f8e020f */
[----:B------:R-:W-:Y:S01]  /*8730*/  IMAD.WIDE.U32 R10, R5, UR57, R6 ;  /* 0x00000039050a7c25 */ /* 0x000fe2000f8e0006 */
[----:B------:R1:W3:Y:S04]  /*8740*/  LDS.128 R32, [R247+0xf000] ;  /* 0x00f00000f7207984 */ /* 0x0002e80000000c00 */
        /* <DEDUP_REMOVED lines=21> */
.L_x_878:
[----:B------:R-:W-:Y:S05]  /*88a0*/  BSYNC B0 ;  /* 0x0000000000007941 */ /* 0x000fea0003800000 */
.L_x_877:
        /* <DEDUP_REMOVED lines=16> */
.L_x_880:
[----:B------:R-:W-:Y:S05]  /*89b0*/  BSYNC B0 ;  /* 0x0000000000007941 */ /* 0x000fea0003800000 */
.L_x_879:
[----:B-1----:R1:W1:Y:S01]  /*89c0*/  LDS.128 R20, [R247+0x12000] ;  /* 0x01200000f7147984 */ /* 0x0022620000000c00 */
[----:B------:R-:W-:Y:S01]  /*89d0*/  UIMAD UR8, UR9, UR6, URZ ;  /* 0x00000006090872a4 */ /* 0x000fe2000f8e023f */
[----:B--2---:R-:W-:Y:S01]  /*89e0*/  IMAD.U32 R6, RZ, RZ, UR6 ;  /* 0x00000006ff067e24 */ /* 0x004fe2000f8e00ff */
        /* <DEDUP_REMOVED lines=28> */
.L_x_882:
[----:B------:R-:W-:Y:S05]  /*8bb0*/  BSYNC B0 ;  /* 0x0000000000007941 */ /* 0x000fea0003800000 */
.L_x_881:
        /* <DEDUP_REMOVED lines=15> */
.L_x_869:
[----:B------:R-:W-:Y:S05]  /*8cb0*/  BSYNC B1 ;  /* 0x0000000000017941 */ /* 0x000fea0003800000 */
.L_x_855:
        /* <DEDUP_REMOVED lines=8> */
.L_x_883:
[----:B------:R-:W-:Y:S05]  /*8d40*/  EXIT ;  /* 0x000000000000794d */ /* 0x000fea0003800000 */
.L_x_885:
        /* <DEDUP_REMOVED lines=11> */
.L_x_1603:


//--------------------- .text._ZN5flash44flash_bwd_dq_dk_dv_loop_seqk_parallel_kernelI23Flash_bwd_kernel_traitsILi192ELi64ELi64ELi8ELi4ELi2ELi2ELb1ELb1EN7cutlass6half_tE19Flash_kernel_traitsILi192ELi64ELi64ELi8ES3_EELb0ELb0ELb1ELb0ELb0ELb1ELb1EEEvNS_16Flash_bwd_paramsE --------------------------
	.section	.text._ZN5flash44flash_bwd_dq_dk_dv_loop_seqk_parallel_kernelI23Flash_bwd_kernel_traitsILi192ELi64ELi64ELi8ELi4ELi2ELi2ELb1ELb1EN7cutlass6half_tE19Flash_kernel_traitsILi192ELi64ELi64ELi8ES3_EELb0ELb0ELb1ELb0ELb0ELb1ELb1EEEvNS_16Flash_bwd_paramsE,"ax",@progbits
	.align	128
        .global         _ZN5flash44flash_bwd_dq_dk_dv_loop_seqk_parallel_kernelI23Flash_bwd_kernel_traitsILi192ELi64ELi64ELi8ELi4ELi2ELi2ELb1ELb1EN7cutlass6half_tE19Flash_kernel_traitsILi192ELi64ELi64ELi8ES3_EELb0ELb0ELb1ELb0ELb0ELb1ELb1EEEvNS_16Flash_bwd_paramsE
        .type           _ZN5flash44flash_bwd_dq_dk_dv_loop_seqk_parallel_kernelI23Flash_bwd_kernel_traitsILi192ELi64ELi64ELi8ELi4ELi2ELi2ELb1ELb1EN7cutlass6half_tE19Flash_kernel_traitsILi192ELi64ELi64ELi8ES3_EELb0ELb0ELb1ELb0ELb0ELb1ELb1EEEvNS_16Flash_bwd_paramsE,@function
        .size           _ZN5flash44flash_bwd_dq_dk_dv_loop_seqk_parallel_kernelI23Flash_bwd_kernel_traitsILi192ELi64ELi64ELi8ELi4ELi2ELi2ELb1ELb1EN7cutlass6half_tE19Flash_kernel_traitsILi192ELi64ELi64ELi8ES3_EELb0ELb0ELb1ELb0ELb0ELb1ELb1EEEvNS_16Flash_bwd_paramsE,(.L_x_1604 - _ZN5flash44flash_bwd_dq_dk_dv_loop_seqk_parallel_kernelI23Flash_bwd_kernel_traitsILi192ELi64ELi64ELi8ELi4ELi2ELi2ELb1ELb1EN7cutlass6half_tE19Flash_kernel_traitsILi192ELi64ELi64ELi8ES3_EELb0ELb0ELb1ELb0ELb0ELb1ELb1EEEvNS_16Flash_bwd_paramsE)
        .other          _ZN5flash44flash_bwd_dq_dk_dv_loop_seqk_parallel_kernelI23Flash_bwd_kernel_traitsILi192ELi64ELi64ELi8ELi4ELi2ELi2ELb1ELb1EN7cutlass6half_tE19Flash_kernel_traitsILi192ELi64ELi64ELi8ES3_EELb0ELb0ELb1ELb0ELb0ELb1ELb1EEEvNS_16Flash_bwd_paramsE,@"STO_CUDA_ENTRY STV_DEFAULT"
_ZN5flash44flash_bwd_dq_dk_dv_loop_seqk_parallel_kernelI23Flash_bwd_kernel_traitsILi192ELi64ELi64ELi8ELi4ELi2ELi2ELb1ELb1EN7cutlass6half_tE19Flash_kernel_traitsILi192ELi64ELi64ELi8ES3_EELb0ELb0ELb1ELb0ELb0ELb1ELb1EEEvNS_16Flash_bwd_paramsE:
.text._ZN5flash44flash_bwd_dq_dk_dv_loop_seqk_parallel_kernelI23Flash_bwd_kernel_traitsILi192ELi64ELi64ELi8ELi4ELi2ELi2ELb1ELb1EN7cutlass6half_tE19Flash_kernel_traitsILi192ELi64ELi64ELi8ES3_EELb0ELb0ELb1ELb0ELb0ELb1ELb1EEEvNS_16Flash_bwd_paramsE:
        /* <DEDUP_REMOVED lines=44> */
[----:B------:R-:W-:Y:S02]  /*02c0*/  LOP3.LUT R5, R6, 0xfffffff0, RZ, 0xc0, !PT ;  /* 0xfffffff006057812 */ /* 0x000fe400078ec0ff */
[----:B------:R-:W-:Y:S02]  /*02d0*/  SHF.R.S32.HI R3, RZ, 0x3, R20 ;  /* 0x00000003ff037819 */ /* 0x000fe40000011414 */
[----:B------:R-:W-:Y:S02]  /*02e0*/  LOP3.LUT R6, R20, 0xfffffff8, RZ, 0xc0, !PT ;  /* 0xfffffff814067812 */ /* 0x000fe400078ec0ff */
[----:B------:R-:W-:Y:S01]  /*02f0*/  LEA.HI R4, R2, R10, RZ, 0x3 ;  /* 0x0000000a02047211 */ /* 0x000fe200078f18ff */
[----:B------:R-:W-:-:S02]  /*0300*/  IMAD.IADD R2, R17, 0x1, -R0 ;  /* 0x0000000111027824 */ /* 0x000fc400078e0a00 */
[----:B------:R-:W-:Y:S01]  /*0310*/  IMAD.SHL.U32 R3, R3, 0x40, RZ ;  /* 0x0000004003037824 */ /* 0x000fe200078e00ff */
[----:B------:R-:W-:Y:S01]  /*0320*/  LOP3.LUT R4, R4, 0xfffffff8, RZ, 0xc0, !PT ;  /* 0xfffffff804047812 */ /* 0x000fe200078ec0ff */
[----:B------:R-:W-:Y:S01]  /*0330*/  IMAD.IADD R0, R17, 0x1, -R6 ;  /* 0x0000000111007824 */ /* 0x000fe200078e0a06 */
[----:B------:R-:W-:Y:S02]  /*0340*/  SHF.R.S32.HI R6, RZ, 0x1f, R2 ;  /* 0x0000001fff067819 */ /* 0x000fe40000011402 */
[----:B------:R-:W-:Y:S01]  /*0350*/  LOP3.LUT R3, R3, 0x1c0, RZ, 0xc0, !PT ;  /* 0x000001c003037812 */ /* 0x000fe200078ec0ff */
[----:B------:R-:W-:Y:S01]  /*0360*/  IMAD.SHL.U32 R7, R0, 0x8, RZ ;  /* 0x0000000800077824 */ /* 0x000fe200078e00ff */
[----:B------:R-:W-:Y:S01]  /*0370*/  LEA.HI R21, R6, R2, RZ, 0x2 ;  /* 0x0000000206157211 */ /* 0x000fe200078f10ff */
[----:B------:R-:W-:Y:S01]  /*0380*/  IMAD.IADD R10, R10, 0x1, -R4 ;  /* 0x000000010a0a7824 */ /* 0x000fe200078e0a04 */
[----:B------:R-:W-:Y:S01]  /*0390*/  LOP3.LUT P4, RZ, R0, 0x2, RZ, 0xc0, !PT ;  /* 0x0000000200ff7812 */ /* 0x000fe2000788c0ff */
[----:B------:R-:W-:Y:S01]  /*03a0*/  IMAD.IADD R4, R17, 0x1, -R5 ;  /* 0x0000000111047824 */ /* 0x000fe200078e0a05 */
[----:B------:R-:W-:-:S02]  /*03b0*/  LOP3.LUT R2, R3, 0x38, R7, 0xf8, !PT ;  /* 0x0000003803027812 */ /* 0x000fc400078ef807 */
[----:B------:R-:W-:Y:S02]  /*03c0*/  SHF.R.U32.HI R3, RZ, 0x3, R3 ;  /* 0x00000003ff037819 */ /* 0x000fe40000011603 */
[C---:B------:R-:W-:Y:S01]  /*03d0*/  LOP3.LUT P3, RZ, R0.reuse, 0x4, RZ, 0xc0, !PT ;  /* 0x0000000400ff7812 */ /* 0x040fe2000786c0ff */
[----:B------:R-:W-:Y:S01]  /*03e0*/  IMAD.SHL.U32 R0, R0, 0x40, RZ ;  /* 0x0000004000007824 */ /* 0x000fe200078e00ff */
[----:B------:R-:W-:Y:S01]  /*03f0*/  LOP3.LUT R12, R2, R3, RZ, 0x3c, !PT ;  /* 0x00000003020c7212 */ /* 0x000fe200078e3cff */
[----:B------:R-:W-:Y:S01]  /*0400*/  IMAD.SHL.U32 R2, R15, 0x10, RZ ;  /* 0x000000100f027824 */ /* 0x000fe200078e00ff */
[----:B------:R-:W-:Y:S02]  /*0410*/  SHF.R.S32.HI R5, RZ, 0x1f, R4 ;  /* 0x0000001fff057819 */ /* 0x000fe40000011404 */
[----:B------:R-:W-:Y:S02]  /*0420*/  LOP3.LUT R0, R0, 0x1c0, RZ, 0xc0, !PT ;  /* 0x000001c000007812 */ /* 0x000fe400078ec0ff */
[----:B------:R-:W-:-:S02]  /*0430*/  LEA.HI R3, R18, R17, RZ, 0x7 ;  /* 0x0000001112037211 */ /* 0x000fc400078f38ff */
[----:B------:R-:W-:Y:S02]  /*0440*/  LEA.HI R13, R5, R4, RZ, 0x3 ;  /* 0x00000004050d7211 */ /* 0x000fe400078f18ff */
[C---:B------:R-:W-:Y:S02]  /*0450*/  LOP3.LUT R5, R0.reuse, 0x8, R20, 0xf8, !PT ;  /* 0x0000000800057812 */ /* 0x040fe400078ef814 */
[----:B------:R-:W-:Y:S02]  /*0460*/  LOP3.LUT R8, R0, 0x10, R2, 0xf8, !PT ;  /* 0x0000001000087812 */ /* 0x000fe400078ef802 */
[----:B------:R-:W-:Y:S01]  /*0470*/  SHF.R.S32.HI R9, RZ, 0x7, R3 ;  /* 0x00000007ff097819 */ /* 0x000fe20000011403 */
[----:B------:R-:W-:Y:S01]  /*0480*/  IMAD.SHL.U32 R3, R14, 0x200, RZ ;  /* 0x000002000e037824 */ /* 0x000fe200078e00ff */
[----:B------:R-:W-:Y:S02]  /*0490*/  SHF.R.U32.HI R0, RZ, 0x3, R0 ;  /* 0x00000003ff007819 */ /* 0x000fe40000011600 */
[----:B------:R-:W-:Y:S01]  /*04a0*/  LOP3.LUT R7, R13, 0xfffffff8, RZ, 0xc0, !PT ;  /* 0xfffffff80d077812 */ /* 0x000fe200078ec0ff */
[----:B------:R-:W-:Y:S01]  /*04b0*/  IMAD R6, R9, 0x800, R3 ;  /* 0x0000080009067824 */ /* 0x000fe200078e0203 */
[----:B------:R-:W-:-:S02]  /*04c0*/  LOP3.LUT R2, R10, 0x1, RZ, 0xc0, !PT ;  /* 0x000000010a027812 */ /* 0x000fc400078ec0ff */
[----:B------:R-:W-:Y:S01]  /*04d0*/  LOP3.LUT R5, R5, R0, RZ, 0x3c, !PT ;  /* 0x0000000005057212 */ /* 0x000fe200078e3cff */
[----:B------:R-:W-:Y:S01]  /*04e0*/  IMAD.IADD R11, R4, 0x1, -R7 ;  /* 0x00000001040b7824 */ /* 0x000fe200078e0a07 */
[----:B------:R-:W-:Y:S02]  /*04f0*/  ISETP.NE.U32.AND P0, PT, R2, 0x1, PT ;  /* 0x000000010200780c */ /* 0x000fe40003f05070 */
[----:B------:R-:W-:Y:S01]  /*0500*/  LOP3.LUT R2, R8, 0x8, R20, 0xf8, !PT ;  /* 0x0000000808027812 */ /* 0x000fe200078ef814 */
[----:B------:R-:W-:Y:S01]  /*0510*/  IMAD.IADD R20, R6, 0x1, R5 ;  /* 0x0000000106147824 */ /* 0x000fe200078e0205 */
[----:B------:R-:W-:Y:S02]  /*0520*/  LOP3.LUT R4, R19, 0x7ffffffc, RZ, 0xc0, !PT ;  /* 0x7ffffffc13047812 */ /* 0x000fe400078ec0ff */
[----:B------:R-:W-:Y:S02]  /*0530*/  LEA.HI R5, R18, R17, RZ, 0x6 ;  /* 0x0000001112057211 */ /* 0x000fe400078f30ff */
[----:B------:R-:W-:Y:S01]  /*0540*/  LOP3.LUT R3, R3, R2, R0, 0xf6, !PT ;  /* 0x0000000203037212 */ /* 0x000fe200078ef600 */
[C---:B------:R-:W-:Y:S01]  /*0550*/  IMAD.IADD R6, R17.reuse, 0x1, -R4 ;  /* 0x0000000111067824 */ /* 0x040fe200078e0a04 */
[----:B------:R-:W-:Y:S01]  /*0560*/  SHF.R.S32.HI R2, RZ, 0x6, R5 ;  /* 0x00000006ff027819 */ /* 0x000fe20000011405 */
[C---:B------:R-:W-:Y:S01]  /*0570*/  IMAD.SHL.U32 R4, R10.reuse, 0x40, RZ ;  /* 0x000000400a047824 */ /* 0x040fe200078e00ff */
[----:B------:R-:W-:Y:S01]  /*0580*/  R2P PR, R10, 0x6 ;  /* 0x000000060a007804 */ /* 0x000fe20000000000 */
[----:B------:R-:W-:Y:S01]  /*0590*/  IMAD.SHL.U32 R17, R17, 0x2, RZ ;  /* 0x0000000211117824 */ /* 0x000fe200078e00ff */
[----:B------:R-:W-:Y:S01]  /*05a0*/  LOP3.LUT P6, RZ, R11, 0x2, RZ, 0xc0, !PT ;  /* 0x000000020bff7812 */ /* 0x000fe200078cc0ff */
[----:B------:R-:W-:Y:S01]  /*05b0*/  IMAD.SHL.U32 R0, R9, 0x20, RZ ;  /* 0x0000002009007824 */ /* 0x000fe200078e00ff */
[----:B------:R-:W-:Y:S01]  /*05c0*/  LOP3.LUT R4, R4, 0x1c0, RZ, 0xc0, !PT ;  /* 0x000001c004047812 */ /* 0x000fe200078ec0ff */
[C---:B------:R-:W-:Y:S01]  /*05d0*/  IMAD.SHL.U32 R5, R2.reuse, 0x8, RZ ;  /* 0x0000000802057824 */ /* 0x040fe200078e00ff */
[----:B------:R-:W-:Y:S01]  /*05e0*/  LOP3.LUT P5, RZ, R11, 0x4, RZ, 0xc0, !PT ;  /* 0x000000040bff7812 */ /* 0x000fe200078ac0ff */
[----:B------:R-:W-:Y:S01]  /*05f0*/  IMAD R10, R2, 0x200, R12 ;  /* 0x00000200020a7824 */ /* 0x000fe200078e020c */
[----:B------:R-:W-:Y:S01]  /*0600*/  LOP3.LUT R8, R0, 0x6, R17, 0xf8, !PT ;  /* 0x0000000600087812 */ /* 0x000fe200078ef811 */
[----:B------:R-:W-:Y:S01]  /*0610*/  IMAD.SHL.U32 R6, R6, 0x2, RZ ;  /* 0x0000000206067824 */ /* 0x000fe200078e00ff */
[----:B------:R-:W-:Y:S01]  /*0620*/  LOP3.LUT R7, R4, 0x20, R0, 0xf8, !PT ;  /* 0x0000002004077812 */ /* 0x000fe200078ef800 */
[----:B------:R-:W-:Y:S01]  /*0630*/  IMAD.SHL.U32 R9, R13, 0x40, RZ ;  /* 0x000000400d097824 */ /* 0x000fe200078e00ff */
[----:B------:R-:W-:Y:S01]  /*0640*/  LOP3.LUT R0, R5, 0x18, RZ, 0xc0, !PT ;  /* 0x0000001805007812 */ /* 0x000fe200078ec0ff */
[----:B------:R-:W-:Y:S01]  /*0650*/  IMAD.SHL.U32 R5, R14, 0x20, RZ ;  /* 0x000000200e057824 */ /* 0x000fe200078e00ff */
[----:B------:R-:W-:Y:S01]  /*0660*/  SHF.R.U32.HI R2, RZ, 0x3, R4 ;  /* 0x00000003ff027819 */ /* 0x000fe20000011604 */
[----:B------:R1:W-:Y:S01]  /*0670*/  STL [R1+0x74], R8 ;  /* 0x0000740801007387 */ /* 0x0003e20000100800 */
[----:B------:R-:W-:-:S02]  /*0680*/  LOP3.LUT R9, R9, 0xfffffe00, RZ, 0xc0, !PT ;  /* 0xfffffe0009097812 */ /* 0x000fc400078ec0ff */
[----:B------:R-:W-:Y:S02]  /*0690*/  LOP3.LUT R5, R0, 0x20, R5, 0xf8, !PT ;  /* 0x0000002000057812 */ /* 0x000fe400078ef805 */
[----:B------:R-:W-:Y:S02]  /*06a0*/  LOP3.LUT R7, R7, R2, RZ, 0x3c, !PT ;  /* 0x0000000207077212 */ /* 0x000fe400078e3cff */
[----:B------:R-:W-:Y:S01]  /*06b0*/  LOP3.LUT R0, R2, R4, R0, 0x1e, !PT ;  /* 0x0000000402007212 */ /* 0x000fe200078e1e00 */
[----:B------:R-:W-:Y:S01]  /*06c0*/  IMAD R2, R15, 0x400, R6 ;  /* 0x000004000f027824 */ /* 0x000fe200078e0206 */
[----:B------:R-:W-:Y:S01]  /*06d0*/  LEA R13, R10, UR5, 0x1 ;  /* 0x000000050a0d7c11 */ /* 0x000fe2000f8e08ff */
[----:B------:R-:W-:Y:S01]  /*06e0*/  IMAD.SHL.U32 R4, R11, 0x40, RZ ;  /* 0x000000400b047824 */ /* 0x000fe200078e00ff */
[----:B------:R-:W-:Y:S01]  /*06f0*/  LEA R3, R3, UR5, 0x1 ;  /* 0x0000000503037c11 */ /* 0x000fe2000f8e08ff */
[----:B------:R-:W-:-:S03]  /*0700*/  IMAD.IADD R11, R2, 0x1, R0 ;  /* 0x00000001020b7824 */ /* 0x000fc600078e0200 */
[----:B------:R-:W-:Y:S01]  /*0710*/  LOP3.LUT R0, R4, 0x1c0, RZ, 0xc0, !PT ;  /* 0x000001c004007812 */ /* 0x000fe200078ec0ff */
[----:B------:R-:W-:-:S03]  /*0720*/  IMAD.SHL.U32 R4, R14, 0x8, RZ ;  /* 0x000000080e047824 */ /* 0x000fc600078e00ff */
[----:B------:R-:W-:Y:S02]  /*0730*/  SHF.R.U32.HI R2, RZ, 0x3, R0 ;  /* 0x00000003ff027819 */ /* 0x000fe40000011600 */
[----:B------:R-:W-:Y:S02]  /*0740*/  LOP3.LUT R4, R0, 0x8, R4, 0xf8, !PT ;  /* 0x0000000800047812 */ /* 0x000fe400078ef804 */
[----:B------:R-:W-:Y:S02]  /*0750*/  LOP3.LUT R5, R2, R5, R0, 0x1e, !PT ;  /* 0x0000000502057212 */ /* 0x000fe400078e1e00 */
[----:B------:R-:W-:Y:S01]  /*0760*/  SHF.R.S32.HI R0, RZ, 0x2, R21 ;  /* 0x00000002ff007819 */ /* 0x000fe20000011415 */
[----:B-1----:R-:W-:Y:S01]  /*0770*/  IMAD R8, R16, 0x400, R6 ;  /* 0x0000040010087824 */ /* 0x002fe200078e0206 */
[----:B------:R-:W-:Y:S01]  /*0780*/  LOP3.LUT R2, R4, R2, RZ, 0x3c, !PT ;  /* 0x0000000204027212 */ /* 0x000fe200078e3cff */
[----:B------:R-:W-:Y:S02]  /*0790*/  IMAD.MOV.U32 R6, RZ, RZ, 0x20 ;  /* 0x00000020ff067424 */ /* 0x000fe400078e00ff */
[----:B------:R-:W-:-:S02]  /*07a0*/  IMAD R4, R16, 0x10, R0 ;  /* 0x0000001010047824 */ /* 0x000fc400078e0200 */
[----:B------:R-:W-:Y:S01]  /*07b0*/  IMAD.U32 R0, RZ, RZ, UR4 ;  /* 0x00000004ff007e24 */ /* 0x000fe2000f8e00ff */
[----:B-----5:R-:W-:Y:S01]  /*07c0*/  USHF.L.U32 UR4, UR47, 0x7, URZ ;  /* 0x000000072f047899 */ /* 0x020fe2000800063f */
[----:B------:R-:W-:Y:S01]  /*07d0*/  IMAD.IADD R12, R8, 0x1, R7 ;  /* 0x00000001080c7824 */ /* 0x000fe200078e0207 */
[----:B------:R1:W-:Y:S01]  /*07e0*/  STL [R1+0x70], R4 ;  /* 0x0000700401007387 */ /* 0x0003e20000100800 */
[--C-:B------:R-:W-:Y:S02]  /*07f0*/  IMAD R7, R16, 0x400, R9.reuse ;  /* 0x0000040010077824 */ /* 0x100fe400078e0209 */
[----:B------:R-:W-:Y:S01]  /*0800*/  IMAD R8, R15, 0x400, R9 ;  /* 0x000004000f087824 */ /* 0x000fe200078e0209 */
[----:B------:R-:W-:Y:S01]  /*0810*/  LOP3.LUT R9, R5, R9, RZ, 0xfc, !PT ;  /* 0x0000000905097212 */ /* 0x000fe200078efcff */
[----:B------:R-:W-:Y:S01]  /*0820*/  IMAD.U32 R0, RZ, RZ, UR4 ;  /* 0x00000004ff007e24 */ /* 0x000fe2000f8e00ff */
[----:B------:R-:W-:Y:S01]  /*0830*/  ULEA UR4, UR7, UR6, 0x18 ;  /* 0x0000000607047291 */ /* 0x000fe2000f8ec03f */
[----:B------:R-:W-:Y:S01]  /*0840*/  IMAD.IADD R7, R7, 0x1, R2 ;  /* 0x0000000107077824 */ /* 0x000fe200078e0202 */
[----:B------:R-:W-:Y:S01]  /*0850*/  USHF.R.S32.HI UR6, URZ, 0x1f, UR47 ;  /* 0x0000001f3f067899 */ /* 0x000fe2000801142f */
[----:B------:R-:W-:Y:S01]  /*0860*/  IMAD.IADD R8, R2, 0x1, R8 ;  /* 0x0000000102087824 */ /* 0x000fe200078e0208 */
[----:B------:R-:W-:Y:S01]  /*0870*/  USHF.R.S32.HI UR7, URZ, 0x1f, UR57 ;  /* 0x0000001f3f077899 */ /* 0x000fe20008011439 */
[----:B------:R-:W-:Y:S01]  /*0880*/  IMAD.MOV.U32 R5, RZ, RZ, 0x40 ;  /* 0x00000040ff057424 */ /* 0x000fe200078e00ff */
[----:B------:R2:W-:Y:S01]  /*0890*/  STL [R1+0x2c], R13 ;  /* 0x00002c0d01007387 */ /* 0x0005e20000100800 */
[----:B------:R-:W-:Y:S01]  /*08a0*/  LEA R14, R12, UR5, 0x1 ;  /* 0x000000050c0e7c11 */ /* 0x000fe2000f8e08ff */
[----:B------:R-:W-:Y:S01]  /*08b0*/  IMAD.U32 R0, RZ, RZ, UR6 ;  /* 0x00000006ff007e24 */ /* 0x000fe2000f8e00ff */
[----:B------:R-:W-:Y:S01]  /*08c0*/  UIADD3 UR6, UR5, 0x12000, URZ ;  /* 0x0001200005067890 */ /* 0x000fe2000fffe03f */
[----:B------:R-:W-:-:S02]  /*08d0*/  IMAD.MOV.U32 R0, RZ, RZ, -0x10 ;  /* 0xfffffff0ff007424 */ /* 0x000fc400078e00ff */
[----:B------:R-:W-:Y:S01]  /*08e0*/  IMAD.U32 R2, RZ, RZ, UR7 ;  /* 0x00000007ff027e24 */ /* 0x000fe2000f8e00ff */
[----:B------:R-:W-:Y:S01]  /*08f0*/  SEL R2, R6, 0xffffffe0, !P4 ;  /* 0xffffffe006027807 */ /* 0x000fe20006000000 */
[----:B------:R-:W-:Y:S01]  /*0900*/  UIADD3 UR7, UR5, 0xc000, URZ ;  /* 0x0000c00005077890 */ /* 0x000fe2000fffe03f */
[----:B------:R-:W-:Y:S01]  /*0910*/  SEL R10, R0, 0x10, !P0 ;  /* 0x00000010000a7807 */ /* 0x000fe20004000000 */
[----:B------:R-:W-:Y:S01]  /*0920*/  VIADD R12, R14, 0x20 ;  /* 0x000000200e0c7836 */ /* 0x000fe20000000000 */
[----:B------:R-:W-:Y:S01]  /*0930*/  LEA R0, R20, UR6, 0x1 ;  /* 0x0000000614007c11 */ /* 0x000fe2000f8e08ff */
[----:B------:R-:W-:Y:S01]  /*0940*/  @P1 VIADD R12, R14, 0xffffffe0 ;  /* 0xffffffe00e0c1836 */ /* 0x000fe20000000000 */
[C---:B-1----:R-:W-:Y:S02]  /*0950*/  SEL R4, R5.reuse, 0xffffffc0, !P3 ;  /* 0xffffffc005047807 */ /* 0x042fe40005800000 */
[----:B------:R-:W-:Y:S02]  /*0960*/  LEA R8, R8, UR6, 0x1 ;  /* 0x0000000608087c11 */ /* 0x000fe4000f8e08ff */
[----:B------:R-:W-:Y:S01]  /*0970*/  SEL R6, R6, 0xffffffe0, !P6 ;  /* 0xffffffe006067807 */ /* 0x000fe20007000000 */
[C---:B------:R-:W-:Y:S01]  /*0980*/  IMAD.IADD R252, R0.reuse, 0x1, R4 ;  /* 0x0000000100fc7824 */ /* 0x040fe200078e0204 */
[----:B------:R-:W-:Y:S01]  /*0990*/  SEL R5, R5, 0xffffffc0, !P5 ;  /* 0xffffffc005057807 */ /* 0x000fe20006800000 */
[----:B--2---:R-:W-:Y:S01]  /*09a0*/  IMAD.IADD R13, R0, 0x1, R2 ;  /* 0x00000001000d7824 */ /* 0x004fe200078e0202 */
[----:B------:R-:W-:-:S04]  /*09b0*/  IADD3 R2, R2, -0x6000, R0 ;  /* 0xffffa00002027810 */ /* 0x000fc80007ffe000 */
[----:B------:R1:W-:Y:S01]  /*09c0*/  STL [R1+0x4], R13 ;  /* 0x0000040d01007387 */ /* 0x0003e20000100800 */
[C---:B------:R-:W-:Y:S02]  /*09d0*/  IMAD.IADD R0, R4.reuse, 0x1, R2 ;  /* 0x0000000104007824 */ /* 0x040fe400078e0202 */
[----:B------:R-:W-:Y:S01]  /*09e0*/  IMAD.IADD R2, R4, 0x1, R3 ;  /* 0x0000000104027824 */ /* 0x000fe200078e0203 */
[----:B------:R-:W-:Y:S04]  /*09f0*/  STL [R1+0x48], R14 ;  /* 0x0000480e01007387 */ /* 0x000fe80000100800 */
[----:B------:R2:W-:Y:S01]  /*0a00*/  STL [R1+0x10], R0 ;  /* 0x0000100001007387 */ /* 0x0005e20000100800 */
[----:B-1----:R-:W-:Y:S02]  /*0a10*/  LEA R13, R11, UR7, 0x1 ;  /* 0x000000070b0d7c11 */ /* 0x002fe4000f8e08ff */
        /* <DEDUP_REMOVED lines=25> */
.L_x_916:
        /* <DEDUP_REMOVED lines=67> */
.L_x_886:
        /* <DEDUP_REMOVED lines=20> */
[----:B------:R-:W-:Y:S01]  /*1120*/  USHF.L.U32 UR16, UR47, 0x7, URZ ;  /* 0x000000072f107899 */ /* 0x000fe2000800063f */
[----:B------:R-:W-:Y:S01]  /*1130*/  ULDC UR10, c[0x0][0x394] ;  /* 0x0000e500000a7ab9 */ /* 0x000fe20000000800 */
[----:B------:R-:W-:Y:S01]  /*1140*/  ULDC.64 UR42, c[0x0][0x240] ;  /* 0x00009000002a7ab9 */ /* 0x000fe20000000a00 */
[----:B------:R-:W-:Y:S01]  /*1150*/  ULDC UR31, c[0x0][0x2dc] ;  /* 0x0000b700001f7ab9 */ /* 0x000fe20000000800 */
[----:B-1----:R-:W-:Y:S01]  /*1160*/  IABS R8, R9 ;  /* 0x0000000900087213 */ /* 0x002fe20000000000 */
[----:B------:R-:W-:Y:S01]  /*1170*/  ULDC UR53, c[0x0][0x270] ;  /* 0x00009c0000357ab9 */ /* 0x000fe20000000800 */
[----:B------:R-:W-:Y:S01]  /*1180*/  USEL UR45, UR16, URZ, UP0 ;  /* 0x0000003f102d7287 */ /* 0x000fe20008000000 */
[----:B------:R-:W-:Y:S01]  /*1190*/  ISETP.NE.AND P3, PT, R9, RZ, PT ;  /* 0x000000ff0900720c */ /* 0x000fe20003f65270 */
[----:B------:R-:W1:Y:S01]  /*11a0*/  I2F.RP R4, R8 ;  /* 0x0000000800047306 */ /* 0x000e620000209400 */
[----:B------:R-:W-:-:S02]  /*11b0*/  UIMAD.WIDE.U32 UR16, UR6, UR42, URZ ;  /* 0x0000002a061072a5 */ /* 0x000fc4000f8e003f */
[----:B------:R-:W-:Y:S02]  /*11c0*/  UIMAD UR22, UR6, UR43, URZ ;  /* 0x0000002b061672a4 */ /* 0x000fe4000f8e023f */
[----:B--2---:R-:W-:Y:S02]  /*11d0*/  UIMAD.WIDE.U32 UR34, UR13, UR14, URZ ;  /* 0x0000000e0d2272a5 */ /* 0x004fe4000f8e003f */
[----:B------:R-:W-:Y:S02]  /*11e0*/  UIADD3 UR49, UR19, UR23, URZ ;  /* 0x0000001713317290 */ /* 0x000fe4000fffe03f */
[----:B------:R-:W-:Y:S02]  /*11f0*/  UIMAD UR46, UR13, UR15, UR35 ;  /* 0x0000000f0d2e72a4 */ /* 0x000fe4000f8e0223 */
[----:B------:R-:W-:Y:S02]  /*1200*/  @!UP2 UIMAD UR35, UR47, UR11, UR7 ;  /* 0x0000000b2f23a2a4 */ /* 0x000fe4000f8e0207 */
[----:B------:R-:W-:Y:S01]  /*1210*/  UIADD3 UR13, UR12, 0x3f, URZ ;  /* 0x0000003f0c0d7890 */ /* 0x000fe2000fffe03f */
[----:B-1----:R-:W1:Y:S01]  /*1220*/  MUFU.RCP R4, R4 ;  /* 0x0000000400047308 */ /* 0x002e620000001000 */
[----:B------:R-:W-:-:S02]  /*1230*/  UIADD3 UR7, UR12, 0x40, UR27 ;  /* 0x000000400c077890 */ /* 0x000fc4000fffe01b */
[----:B------:R-:W-:Y:S02]  /*1240*/  USHF.R.S32.HI UR21, URZ, 0x1f, UR13 ;  /* 0x0000001f3f157899 */ /* 0x000fe4000801140d */
[----:B------:R-:W-:Y:S01]  /*1250*/  UIADD3 UR7, UR7, UR10, -UR5 ;  /* 0x0000000a07077290 */ /* 0x000fe2000fffe805 */
[----:B------:R-:W-:Y:S01]  /*1260*/  @UP2 ULDC.64 UR14, c[0x0][0x420] ;  /* 0x00010800000e2ab9 */ /* 0x000fe20000000a00 */
[----:B------:R-:W-:Y:S02]  /*1270*/  ULEA.HI UR21, UR21, UR13, URZ, 0x6 ;  /* 0x0000000d15157291 */ /* 0x000fe4000f8f303f */
[----:B------:R-:W-:Y:S02]  /*1280*/  @UP2 UIMAD.WIDE.U32 UR40, UR6, UR14, URZ ;  /* 0x0000000e062822a5 */ /* 0x000fe4000f8e003f */
[----:B------:R-:W-:Y:S02]  /*1290*/  UIADD3 UR13, UR7, 0x3f, URZ ;  /* 0x0000003f070d7890 */ /* 0x000fe4000fffe03f */
[----:B------:R-:W-:-:S02]  /*12a0*/  UIMAD UR7, UR28, UR47, URZ ;  /* 0x0000002f1c0772a4 */ /* 0x000fc4000f8e023f */
[----:B------:R-:W-:Y:S01]  /*12b0*/  @UP2 UIMAD UR51, UR6, UR15, UR41 ;  /* 0x0000000f063322a4 */ /* 0x000fe2000f8e0229 */
[----:B-1----:R-:W-:Y:S01]  /*12c0*/  VIADD R4, R4, 0xffffffe ;  /* 0x0ffffffe04047836 */ /* 0x002fe20000000000 */
[----:B------:R-:W-:Y:S02]  /*12d0*/  UIMAD.WIDE UR10, UR31, UR53, URZ ;  /* 0x000000351f0a72a5 */ /* 0x000fe4000f8e023f */
[----:B------:R-:W-:Y:S01]  /*12e0*/  UIMAD.WIDE.U32 UR14, UR47, UR60, URZ ;  /* 0x0000003c2f0e72a5 */ /* 0x000fe2000f8e003f */
[----:B------:R-:W1:Y:S01]  /*12f0*/  F2I.FTZ.U32.TRUNC.NTZ R5, R4 ;  /* 0x0000000400057305 */ /* 0x000e62000021f000 */
[----:B------:R-:W-:Y:S02]  /*1300*/  UIMAD UR7, UR59, UR60, UR7 ;  /* 0x0000003c3b0772a4 */ /* 0x000fe4000f8e0207 */
[----:B------:R-:W-:Y:S02]  /*1310*/  @UP2 UIADD3 UR49, UR17, UR22, URZ ;  /* 0x0000001611312290 */ /* 0x000fe4000fffe03f */
[----:B------:R-:W-:-:S02]  /*1320*/  USEL UR56, UR18, UR16, !UP2 ;  /* 0x0000001012387287 */ /* 0x000fc4000d000000 */
[----:B------:R-:W-:Y:S02]  /*1330*/  UIMAD UR17, UR11, UR14, URZ ;  /* 0x0000000e0b1172a4 */ /* 0x000fe4000f8e023f */
[----:B------:R-:W-:Y:S02]  /*1340*/  UIADD3 UR7, UR15, UR7, URZ ;  /* 0x000000070f077290 */ /* 0x000fe4000fffe03f */
[----:B------:R-:W-:Y:S01]  /*1350*/  USHF.R.S32.HI UR16, URZ, 0x1f, UR13 ;  /* 0x0000001f3f107899 */ /* 0x000fe2000801140d */
[----:B------:R-:W-:Y:S01]  /*1360*/  ULDC.U8 UR29, c[0x0][0x3d8] ;  /* 0x0000f600001d7ab9 */ /* 0x000fe20000000000 */
[----:B------:R-:W-:Y:S01]  /*1370*/  UIMAD.WIDE.U32 UR18, UR10, UR14, URZ ;  /* 0x0000000e0a1272a5 */ /* 0x000fe2000f8e003f */
[----:B-1----:R-:W-:Y:S01]  /*1380*/  IMAD.MOV R4, RZ, RZ, -R5 ;  /* 0x000000ffff047224 */ /* 0x002fe200078e0a05 */
[----:B------:R-:W-:Y:S02]  /*1390*/  UIMAD UR7, UR10, UR7, UR17 ;  /* 0x000000070a0772a4 */ /* 0x000fe4000f8e0211 */
[----:B------:R-:W-:Y:S01]  /*13a0*/  UISETP.NE.AND UP3, UPT, UR29, URZ, UPT ;  /* 0x0000003f1d00728c */ /* 0x000fe2000bf65270 */
[----:B------:R-:W-:Y:S01]  /*13b0*/  IMAD R6, R4, R8, RZ ;  /* 0x0000000804067224 */ /* 0x000fe200078e02ff */
[----:B------:R-:W-:Y:S01]  /*13c0*/  ULEA.HI UR16, UR16, UR13, URZ, 0x6 ;  /* 0x0000000d10107291 */ /* 0x000fe2000f8f303f */
[----:B------:R-:W-:Y:S01]  /*13d0*/  IMAD.MOV.U32 R4, RZ, RZ, RZ ;  /* 0x000000ffff047224 */ /* 0x000fe200078e00ff */
[----:B------:R-:W-:-:S02]  /*13e0*/  USHF.L.U64.HI UR20, UR47, 0x7, UR59 ;  /* 0x000000072f147899 */ /* 0x000fc4000801023b */
[----:B------:R-:W-:Y:S01]  /*13f0*/  UIADD3 UR48, UR19, UR7, URZ ;  /* 0x0000000713307290 */ /* 0x000fe2000fffe03f */
[----:B------:R-:W-:Y:S01]  /*1400*/  IMAD.HI.U32 R4, R5, R6, R4 ;  /* 0x0000000605047227 */ /* 0x000fe200078e0004 */
[----:B------:R-:W-:Y:S01]  /*1410*/  MOV R5, R7 ;  /* 0x0000000700057202 */ /* 0x000fe20000000f00 */
[----:B------:R-:W-:Y:S02]  /*1420*/  USHF.R.S32.HI UR13, URZ, 0x6, UR21 ;  /* 0x000000063f0d7899 */ /* 0x000fe40008011415 */
[----:B------:R-:W-:Y:S02]  /*1430*/  USHF.R.S32.HI UR7, URZ, 0x6, UR16 ;  /* 0x000000063f077899 */ /* 0x000fe40008011410 */
[----:B------:R-:W-:Y:S01]  /*1440*/  IMAD.HI.U32 R4, R4, R5, RZ ;  /* 0x0000000504047227 */ /* 0x000fe200078e00ff */
[----:B------:R-:W-:Y:S02]  /*1450*/  USEL UR44, UR20, URZ, UP0 ;  /* 0x0000003f142c7287 */ /* 0x000fe40008000000 */
[----:B------:R-:W-:Y:S01]  /*1460*/  UISETP.LT.AND UP0, UPT, UR13, UR7, UPT ;  /* 0x000000070d00728c */ /* 0x000fe2000bf01270 */
[----:B------:R-:W-:Y:S01]  /*1470*/  IMAD.MOV R6, RZ, RZ, -R4 ;  /* 0x000000ffff067224 */ /* 0x000fe200078e0a04 */
[----:B------:R-:W-:Y:S01]  /*1480*/  ULDC UR52, c[0x0][0x2c4] ;  /* 0x0000b10000347ab9 */ /* 0x000fe20000000800 */
[----:B------:R-:W-:-:S02]  /*1490*/  UISETP.NE.AND UP1, UPT, UR32, -0x1, UPT ;  /* 0xffffffff2000788c */ /* 0x000fc4000bf25270 */
[C---:B------:R-:W-:Y:S01]  /*14a0*/  IMAD R5, R8.reuse, R6, R5 ;  /* 0x0000000608057224 */ /* 0x040fe200078e0205 */
[----:B------:R-:W-:Y:S02]  /*14b0*/  @UP3 UIMAD UR16, UR47, UR52, URZ ;  /* 0x000000342f1032a4 */ /* 0x000fe4000f8e023f */
[----:B------:R-:W-:Y:S02]  /*14c0*/  USEL UR36, UR13, UR7, UP0 ;  /* 0x000000070d247287 */ /* 0x000fe40008000000 */
[----:B------:R-:W-:Y:S01]  /*14d0*/  ISETP.GT.U32.AND P1, PT, R8, R5, PT ;  /* 0x000000050800720c */ /* 0x000fe20003f24070 */
[----:B------:R-:W-:Y:S02]  /*14e0*/  @UP3 USEL UR13, UR16, UR6, !UP2 ;  /* 0x00000006100d3287 */ /* 0x000fe4000d000000 */
[----:B------:R-:W-:Y:S01]  /*14f0*/  ULEA UR16, UR36, 0xffffffc0, 0x6 ;  /* 0xffffffc024107891 */ /* 0x000fe2000f8e303f */
[----:B------:R-:W-:Y:S01]  /*1500*/  @UP3 ULDC UR7, c[0x0][0x2e4] ;  /* 0x0000b90000073ab9 */ /* 0x000fe20000000800 */
[----:B------:R-:W-:-:S02]  /*1510*/  UIMAD.WIDE.U32 UR14, UR10, UR6, URZ ;  /* 0x000000060a0e72a5 */ /* 0x000fc4000f8e003f */
[----:B------:R-:W-:Y:S02]  /*1520*/  @UP3 UIMAD UR21, UR57, UR7, UR13 ;  /* 0x00000007391532a4 */ /* 0x000fe4000f8e020d */
[----:B------:R-:W-:Y:S02]  /*1530*/  USHF.R.S32.HI UR20, URZ, 0x1f, UR16 ;  /* 0x0000001f3f147899 */ /* 0x000fe40008011410 */
[----:B------:R-:W-:Y:S02]  /*1540*/  UIADD3 UR7, UP0, UR16, UR45, URZ ;  /* 0x0000002d10077290 */ /* 0x000fe4000ff1e03f */
[----:B------:R-:W-:Y:S01]  /*1550*/  @!P1 IMAD.IADD R5, R5, 0x1, -R8 ;  /* 0x0000000105059824 */ /* 0x000fe200078e0a08 */
[----:B------:R-:W-:Y:S01]  /*1560*/  @!P1 IADD3 R4, R4, 0x1, RZ ;  /* 0x0000000104049810 */ /* 0x000fe20007ffe0ff */
[----:B------:R-:W-:Y:S01]  /*1570*/  USEL UR58, UR18, UR14, !UP2 ;  /* 0x0000000e123a7287 */ /* 0x000fe2000d000000 */
[----:B------:R-:W-:Y:S01]  /*1580*/  PLOP3.LUT P1, PT, PT, PT, UP3, 0x80, 0x0 ;  /* 0x000000000000781c */ /* 0x000fe20003f2f038 */
[----:B------:R-:W-:Y:S01]  /*1590*/  UIMAD UR14, UR11, UR6, URZ ;  /* 0x000000060b0e72a4 */ /* 0x000fe2000f8e023f */
[----:B------:R-:W-:Y:S01]  /*15a0*/  ISETP.GE.U32.AND P0, PT, R5, R8, PT ;  /* 0x000000080500720c */ /* 0x000fe20003f06070 */
[----:B------:R-:W-:Y:S01]  /*15b0*/  ULDC.U8 UR30, c[0x0][0x480] ;  /* 0x00012000001e7ab9 */ /* 0x000fe20000000000 */
[----:B------:R-:W-:Y:S01]  /*15c0*/  LOP3.LUT R5, R9, UR57, RZ, 0x3c, !PT ;  /* 0x0000003909057c12 */ /* 0x000fe2000f8e3cff */
[----:B------:R-:W-:-:S02]  /*15d0*/  UIADD3.X UR13, UR20, UR44, URZ, UP0, !UPT ;  /* 0x0000002c140d7290 */ /* 0x000fc400087fe43f */
[----:B------:R-:W-:Y:S01]  /*15e0*/  UIMAD UR11, UR11, UR7, URZ ;  /* 0x000000070b0b72a4 */ /* 0x000fe2000f8e023f */
[----:B------:R-:W-:Y:S01]  /*15f0*/  ISETP.GE.AND P2, PT, R5, RZ, PT ;  /* 0x000000ff0500720c */ /* 0x000fe20003f46270 */
[----:B------:R-:W-:Y:S02]  /*1600*/  @UP1 UIADD3 UR24, UR25, UR32, URZ ;  /* 0x0000002019181290 */ /* 0x000fe4000fffe03f */
[----:B------:R-:W-:Y:S02]  /*1610*/  @UP1 UIADD3 UR33, UR25, UR32, URZ ;  /* 0x0000002019211290 */ /* 0x000fe4000fffe03f */
[----:B------:R-:W-:Y:S02]  /*1620*/  UIMAD UR50, UR57, UR31, URZ ;  /* 0x0000001f393272a4 */ /* 0x000fe4000f8e023f */
[----:B------:R-:W-:Y:S01]  /*1630*/  @P0 VIADD R4, R4, 0x1 ;  /* 0x0000000104040836 */ /* 0x000fe20000000000 */
[----:B------:R-:W-:Y:S01]  /*1640*/  PLOP3.LUT P0, PT, PT, PT, UP1, 0x80, 0x0 ;  /* 0x000000000000781c */ /* 0x000fe20003f0f018 */
[----:B------:R-:W-:Y:S01]  /*1650*/  UISETP.NE.AND UP4, UPT, UR30, URZ, UPT ;  /* 0x0000003f1e00728c */ /* 0x000fe2000bf85270 */
[----:B------:R-:W-:-:S02]  /*1660*/  @UP1 ULDC.64 UR28, c[0x0][0x250] ;  /* 0x00009400001c1ab9 */ /* 0x000fc40000000a00 */
[----:B------:R-:W-:Y:S01]  /*1670*/  @UP1 ULDC.64 UR30, c[0x0][0x248] ;  /* 0x00009200001e1ab9 */ /* 0x000fe20000000a00 */
[----:B------:R-:W-:Y:S01]  /*1680*/  UIMAD.WIDE.U32 UR22, UR10, UR7, URZ ;  /* 0x000000070a1672a5 */ /* 0x000fe2000f8e003f */
[----:B------:R-:W-:Y:S01]  /*1690*/  IMAD.MOV.U32 R5, RZ, RZ, R4 ;  /* 0x000000ffff057224 */ /* 0x000fe200078e0004 */
[----:B------:R-:W-:Y:S02]  /*16a0*/  @UP2 UIADD3 UR48, UR15, UR14, URZ ;  /* 0x0000000e0f302290 */ /* 0x000fe4000fffe03f */
[----:B------:R-:W-:Y:S02]  /*16b0*/  UIMAD UR7, UR10, UR13, UR11 ;  /* 0x0000000d0a0772a4 */ /* 0x000fe4000f8e020b */
[----:B------:R-:W-:Y:S01]  /*16c0*/  @UP1 UIMAD.WIDE.U32 UR14, UR24, UR30, URZ ;  /* 0x0000001e180e12a5 */ /* 0x000fe2000f8e003f */
[----:B------:R-:W-:Y:S01]  /*16d0*/  @!P2 IADD3 R5, -R5, RZ, RZ ;  /* 0x000000ff0505a210 */ /* 0x000fe20007ffe1ff */
[----:B------:R-:W-:Y:S01]  /*16e0*/  @UP1 UIMAD.WIDE.U32 UR10, UR33, UR28, URZ ;  /* 0x0000001c210a12a5 */ /* 0x000fe2000f8e003f */
[----:B------:R-:W-:Y:S01]  /*16f0*/  @!P3 LOP3.LUT R5, RZ, R9, RZ, 0x33, !PT ;  /* 0x00000009ff05b212 */ /* 0x000fe200078e33ff */
[----:B------:R-:W-:-:S02]  /*1700*/  @!UP3 UIMAD UR17, UR47, UR53, UR57 ;  /* 0x000000352f11b2a4 */ /* 0x000fc4000f8e0239 */
[----:B------:R-:W-:Y:S02]  /*1710*/  @UP1 UIMAD UR18, UR24, UR31, URZ ;  /* 0x0000001f181212a4 */ /* 0x000fe4000f8e023f */
[----:B------:R-:W-:Y:S02]  /*1720*/  @UP1 UIMAD UR13, UR33, UR29, URZ ;  /* 0x0000001d210d12a4 */ /* 0x000fe4000f8e023f */
[----:B------:R-:W-:Y:S02]  /*1730*/  @!UP3 UIMAD UR21, UR17, UR52, URZ ;  /* 0x000000341115b2a4 */ /* 0x000fe4000f8e023f */
[----:B------:R-:W-:Y:S02]  /*1740*/  USEL UR53, UR46, URZ, UP4 ;  /* 0x0000003f2e357287 */ /* 0x000fe4000a000000 */
[----:B------:R-:W-:Y:S02]  /*1750*/  USHF.R.S32.HI UR37, URZ, 0x1f, UR27 ;  /* 0x0000001f3f257899 */ /* 0x000fe4000801141b */
[----:B------:R-:W-:-:S02]  /*1760*/  @!UP2 UIADD3 UR51, UR39, UR35, URZ ;  /* 0x000000232733a290 */ /* 0x000fc4000fffe03f */
[----:B------:R-:W-:Y:S02]  /*1770*/  USHF.R.S32.HI UR55, URZ, 0x1f, UR50 ;  /* 0x0000001f3f377899 */ /* 0x000fe40008011432 */
[----:B------:R-:W-:Y:S02]  /*1780*/  USEL UR54, UR34, URZ, UP4 ;  /* 0x0000003f22367287 */ /* 0x000fe4000a000000 */
        /* <DEDUP_REMOVED lines=18> */
.L_x_888:
        /* <DEDUP_REMOVED lines=13> */
.L_x_889:
        /* <DEDUP_REMOVED lines=11> */
.L_x_890:
[----:B------:R-:W-:Y:S02]  /*1a30*/  ULDC UR6, c[0x0][0x270] ;  /* 0x00009c0000067ab9 */ /* 0x000fe40000000800 */
[----:B------:R-:W-:-:S04]  /*1a40*/  UIMAD UR6, UR47, UR6, UR57 ;  /* 0x000000062f0672a4 */ /* 0x000fc8000f8e0239 */
[----:B------:R-:W-:-:S12]  /*1a50*/  UIMAD UR6, UR6, UR60, URZ ;  /* 0x0000003c060672a4 */ /* 0x000fd8000f8e023f */
.L_x_891:
[----:B------:R-:W1:Y:S01]  /*1a60*/  S2R R26, SR_TID.X ;  /* 0x00000000001a7919 */ /* 0x000e620000002100 */
[----:B------:R-:W2:Y:S01]  /*1a70*/  LDC.64 R12, c[0x0][0x420] ;  /* 0x00010800ff0c7b82 */ /* 0x000ea20000000a00 */
[----:B------:R-:W-:Y:S01]  /*1a80*/  ULDC UR10, c[0x0][0x2dc] ;  /* 0x0000b700000a7ab9 */ /* 0x000fe20000000800 */
[----:B------:R-:W-:Y:S01]  /*1a90*/  ULDC UR11, c[0x0][0x270] ;  /* 0x00009c00000b7ab9 */ /* 0x000fe20000000800 */
[----:B------:R-:W-:Y:S01]  /*1aa0*/  UIADD3 UR24, UR16, UR6, URZ ;  /* 0x0000000610187290 */ /* 0x000fe2000fffe03f */
[----:B------:R-:W-:Y:S01]  /*1ab0*/  BSSY B1, `(.L_x_887) ;  /* 0x00006ec000017945 */ /* 0x000fe20003800000 */
        /* <DEDUP_REMOVED lines=9> */
[----:B------:R-:W-:Y:S02]  /*1b50*/  UIADD3 UR21, UR16, UR21, URZ ;  /* 0x0000001510157290 */ /* 0x000fe4000fffe03f */
[----:B------:R-:W-:Y:S01]  /*1b60*/  UIMAD UR11, UR57, UR11, UR13 ;  /* 0x0000000b390b72a4 */ /* 0x000fe2000f8e020d */
[----:B------:R-:W-:Y:S01]  /*1b70*/  ULDC.64 UR34, c[0x0][0x210] ;  /* 0x0000840000227ab9 */ /* 0x000fe20000000a00 */
[----:B------:R-:W-:Y:S01]  /*1b80*/  ULDC.64 UR40, c[0x0][0x2b0] ;  /* 0x0000ac0000287ab9 */ /* 0x000fe20000000a00 */
[----:B--2---:R-:W-:-:S04]  /*1b90*/  IMAD R14, R12, UR20, RZ ;  /* 0x000000140c0e7c24 */ /* 0x004fc8000f8e02ff */
[----:B------:R-:W-:Y:S01]  /*1ba0*/  IMAD R14, R13, UR16, R14 ;  /* 0x000000100d0e7c24 */ /* 0x000fe2000f8e020e */
[----:B-1----:R-:W-:-:S04]  /*1bb0*/  SHF.R.S32.HI R27, RZ, 0x1f, R26 ;  /* 0x0000001fff1b7819 */ /* 0x002fc8000001141a */
[CC--:B------:R-:W-:Y:S02]  /*1bc0*/  LEA.HI R25, R27.reuse, R26.reuse, RZ, 0x3 ;  /* 0x0000001a1b197211 */ /* 0x0c0fe400078f18ff */
[----:B------:R-:W-:Y:S02]  /*1bd0*/  LEA.HI R17, R27, R26, RZ, 0x5 ;  /* 0x0000001a1b117211 */ /* 0x000fe400078f28ff */
[----:B------:R-:W-:Y:S02]  /*1be0*/  SHF.R.S32.HI R4, RZ, 0x3, R25 ;  /* 0x00000003ff047819 */ /* 0x000fe40000011419 */
[----:B------:R-:W-:Y:S02]  /*1bf0*/  LOP3.LUT R6, R25, 0xfffffff8, RZ, 0xc0, !PT ;  /* 0xfffffff819067812 */ /* 0x000fe400078ec0ff */
[----:B------:R-:W-:Y:S02]  /*1c00*/  SHF.R.S32.HI R19, RZ, 0x1f, R4 ;  /* 0x0000001fff137819 */ /* 0x000fe40000011404 */
[----:B------:R-:W-:Y:S01]  /*1c10*/  IADD3 R10, P1, R4, UR16, RZ ;  /* 0x00000010040a7c10 */ /* 0x000fe2000ff3e0ff */
[----:B------:R-:W-:-:S03]  /*1c20*/  IMAD.IADD R24, R26, 0x1, -R6 ;  /* 0x000000011a187824 */ /* 0x000fc600078e0a06 */
[----:B------:R-:W-:Y:S01]  /*1c30*/  IADD3.X R7, R19, UR20, RZ, P1, !PT ;  /* 0x0000001413077c10 */ /* 0x000fe20008ffe4ff */
[----:B------:R-:W-:Y:S01]  /*1c40*/  IMAD.SHL.U32 R6, R24, 0x8, RZ ;  /* 0x0000000818067824 */ /* 0x000fe200078e00ff */
[----:B------:R-:W-:-:S03]  /*1c50*/  USHF.R.S32.HI UR20, URZ, 0x1f, UR6 ;  /* 0x0000001f3f147899 */ /* 0x000fc60008011406 */
[----:B------:R-:W-:Y:S01]  /*1c60*/  IMAD R8, R7, UR42, RZ ;  /* 0x0000002a07087c24 */ /* 0x000fe2000f8e02ff */
[----:B------:R-:W-:Y:S01]  /*1c70*/  SHF.R.S32.HI R7, RZ, 0x1f, R6 ;  /* 0x0000001fff077819 */ /* 0x000fe20000011406 */
[----:B------:R-:W-:Y:S02]  /*1c80*/  ULEA.HI UR20, UR20, UR6, URZ, 0x6 ;  /* 0x0000000614147291 */ /* 0x000fe4000f8f303f */
[----:B------:R-:W-:Y:S01]  /*1c90*/  IMAD R15, R10, UR43, R8 ;  /* 0x0000002b0a0f7c24 */ /* 0x000fe2000f8e0208 */
[----:B------:R-:W-:Y:S01]  /*1ca0*/  IADD3 R8, P1, R6, UR7, RZ ;  /* 0x0000000706087c10 */ /* 0x000fe2000ff3e0ff */
[----:B------:R-:W-:Y:S01]  /*1cb0*/  IMAD.WIDE.U32 R10, R10, UR42, R6 ;  /* 0x0000002a0a0a7c25 */ /* 0x000fe2000f8e0006 */
[----:B------:R-:W-:Y:S02]  /*1cc0*/  USHF.L.U32 UR7, UR14, 0x6, URZ ;  /* 0x000000060e077899 */ /* 0x000fe4000800063f */
[----:B------:R-:W-:Y:S01]  /*1cd0*/  IADD3.X R9, R7, UR51, RZ, P1, !PT ;  /* 0x0000003307097c10 */ /* 0x000fe20008ffe4ff */
[----:B------:R-:W-:Y:S01]  /*1ce0*/  USHF.R.S32.HI UR20, URZ, 0x6, UR20 ;  /* 0x000000063f147899 */ /* 0x000fe20008011414 */
[----:B------:R-:W-:Y:S01]  /*1cf0*/  IADD3 R10, P2, R10, UR56, RZ ;  /* 0x000000380a0a7c10 */ /* 0x000fe2000ff5e0ff */
[----:B------:R-:W-:Y:S01]  /*1d00*/  UIADD3 UR15, UP2, UP0, UR22, UR7, UR50 ;  /* 0x00000007160f7290 */ /* 0x000fe2000f85e032 */
[----:B------:R-:W-:-:S02]  /*1d10*/  IMAD.WIDE.U32 R8, R12, UR16, R8 ;  /* 0x000000100c087c25 */ /* 0x000fc4000f8e0008 */
[----:B------:R-:W-:Y:S01]  /*1d20*/  IADD3.X R11, R11, UR49, R15, P2, !PT ;  /* 0x000000310b0b7c10 */ /* 0x000fe200097fe40f */
[----:B------:R-:W-:Y:S01]  /*1d30*/  USHF.R.S32.HI UR7, URZ, 0x1f, UR7 ;  /* 0x0000001f3f077899 */ /* 0x000fe20008011407 */
[----:B------:R-:W-:Y:S01]  /*1d40*/  IMAD.IADD R9, R9, 0x1, R14 ;  /* 0x0000000109097824 */ /* 0x000fe200078e020e */
[----:B------:R-:W-:Y:S01]  /*1d50*/  LOP3.LUT R14, R17, 0xffffffe0, RZ, 0xc0, !PT ;  /* 0xffffffe0110e7812 */ /* 0x000fe200078ec0ff */
[----:B------:R-:W-:Y:S01]  /*1d60*/  IMAD.U32 R15, RZ, RZ, UR10 ;  /* 0x0000000aff0f7e24 */ /* 0x000fe2000f8e00ff */
[----:B------:R-:W-:Y:S01]  /*1d70*/  SHF.R.S32.HI R17, RZ, 0x5, R17 ;  /* 0x00000005ff117819 */ /* 0x000fe20000011411 */
[----:B------:R-:W-:Y:S01]  /*1d80*/  UIADD3.X UR6, UR52, UR7, UR55, UP2, UP0 ;  /* 0x0000000734067290 */ /* 0x000fe200097e0437 */
[----:B------:R-:W-:Y:S01]  /*1d90*/  IMAD.WIDE.U32 R10, R16, UR57, R10 ;  /* 0x00000039100a7c25 */ /* 0x000fe2000f8e000a */
[----:B------:R-:W-:Y:S02]  /*1da0*/  UIADD3 UR7, UP3, UP2, UR54, UR15, UR58 ;  /* 0x0000000f36077290 */ /* 0x000fe4000fa7e03a */
[----:B------:R-:W-:Y:S01]  /*1db0*/  UIMAD UR10, UR17, UR18, URZ ;  /* 0x00000012110a72a4 */ /* 0x000fe2000f8e023f */
[----:B------:R-:W-:Y:S01]  /*1dc0*/  IMAD.IADD R14, R26, 0x1, -R14 ;  /* 0x000000011a0e7824 */ /* 0x000fe200078e0a0e */
[----:B------:R-:W-:Y:S01]  /*1dd0*/  UIADD3.X UR6, UR53, UR6, UR48, UP3, UP2 ;  /* 0x0000000635067290 */ /* 0x000fe20009fe4430 */
[----:B------:R-:W-:Y:S01]  /*1de0*/  IMAD.WIDE.U32 R8, R15, UR57, R8 ;  /* 0x000000390f087c25 */ /* 0x000fe2000f8e0008 */
[----:B------:R-:W-:Y:S01]  /*1df0*/  UIMAD UR19, UR57, UR19, UR10 ;  /* 0x00000013391372a4 */ /* 0x000fe2000f8e020a */
[----:B------:R-:W-:Y:S01]  /*1e00*/  LEA R30, P3, R10, UR34, 0x1 ;  /* 0x000000220a1e7c11 */ /* 0x000fe2000f8608ff */
[----:B------:R-:W-:Y:S01]  /*1e10*/  ULDC.64 UR16, c[0x0][0x400] ;  /* 0x0001000000107ab9 */ /* 0x000fe20000000a00 */
[----:B------:R-:W-:Y:S01]  /*1e20*/  IMAD R15, R17, UR14, R14 ;  /* 0x0000000e110f7c24 */ /* 0x000fe2000f8e020e */
[----:B------:R-:W-:Y:S01]  /*1e30*/  ULDC.64 UR22, c[0x0][0x3e0] ;  /* 0x0000f80000167ab9 */ /* 0x000fe20000000a00 */
[----:B------:R-:W-:Y:S01]  /*1e40*/  VIADD R9, R9, UR11 ;  /* 0x0000000b09097c36 */ /* 0x000fe20008000000 */
[----:B------:R-:W-:Y:S01]  /*1e50*/  UISETP.LT.AND UP0, UPT, URZ, UR20, UPT ;  /* 0x000000143f00728c */ /* 0x000fe2000bf01270 */
[-C--:B------:R-:W-:Y:S01]  /*1e60*/  IMAD R16, R19, R12.reuse, RZ ;  /* 0x0000000c13107224 */ /* 0x080fe200078e02ff */
[----:B------:R-:W-:Y:S01]  /*1e70*/  IADD3 R14, P1, R15, UR7, RZ ;  /* 0x000000070f0e7c10 */ /* 0x000fe2000ff3e0ff */
[----:B------:R-:W-:Y:S01]  /*1e80*/  IMAD.WIDE.U32 R8, R4, R12, R8 ;  /* 0x0000000c04087225 */ /* 0x000fe200078e0008 */
[----:B------:R-:W-:-:S02]  /*1e90*/  USEL UR20, URZ, UR20, !UP0 ;  /* 0x000000143f147287 */ /* 0x000fc4000c000000 */
[----:B------:R-:W-:Y:S01]  /*1ea0*/  LEA.HI.X.SX32 R15, R15, UR6, 0x1, P1 ;  /* 0x000000060f0f7c11 */ /* 0x000fe200088f0eff */
[----:B------:R-:W-:Y:S01]  /*1eb0*/  IMAD R16, R4, R13, R16 ;  /* 0x0000000d04107224 */ /* 0x000fe200078e0210 */
[----:B------:R-:W-:Y:S01]  /*1ec0*/  LEA R20, P1, R14, UR16, 0x2 ;  /* 0x000000100e147c11 */ /* 0x000fe2000f8210ff */
[----:B------:R-:W-:Y:S01]  /*1ed0*/  VIADD R11, R11, UR19 ;  /* 0x000000130b0b7c36 */ /* 0x000fe20008000000 */
[----:B------:R-:W-:Y:S01]  /*1ee0*/  LEA R32, P2, R8, UR22, 0x1 ;  /* 0x0000001608207c11 */ /* 0x000fe2000f8408ff */
[----:B------:R-:W-:Y:S01]  /*1ef0*/  IMAD.IADD R9, R9, 0x1, R16 ;  /* 0x0000000109097824 */ /* 0x000fe200078e0210 */
[----:B------:R-:W-:Y:S01]  /*1f00*/  LEA.HI.X R21, R14, UR17, R15, 0x2, P1 ;  /* 0x000000110e157c11 */ /* 0x000fe200088f140f */
[----:B------:R-:W-:Y:S01]  /*1f10*/  UISETP.GT.AND UP0, UPT, UR36, UR20, UPT ;  /* 0x000000142400728c */ /* 0x000fe2000bf04270 */
[----:B------:R-:W-:Y:S01]  /*1f20*/  LEA.HI.X R31, R10, UR35, R11, 0x1, P3 ;  /* 0x000000230a1f7c11 */ /* 0x000fe200098f0c0b */
[----:B------:R-:W-:Y:S01]  /*1f30*/  ULDC.64 UR50, c[0x0][0x478] ;  /* 0x00011e0000327ab9 */ /* 0x000fe20000000a00 */
[----:B------:R-:W-:Y:S01]  /*1f40*/  LEA.HI.X R33, R8, UR23, R9, 0x1, P2 ;  /* 0x0000001708217c11 */ /* 0x000fe200090f0c09 */
[----:B------:R1:W-:Y:S01]  /*1f50*/  STL.64 [R1+0x30], R20 ;  /* 0x0000301401007387 */ /* 0x0003e20000100a00 */
[----:B------:R-:W-:Y:S01]  /*1f60*/  UIMAD.WIDE UR10, UR21, 0x4, UR40 ;  /* 0x00000004150a78a5 */ /* 0x000fe2000f8e0228 */
[----:B------:R-:W-:Y:S01]  /*1f70*/  PLOP3.LUT P1, PT, PT, PT, UP0, 0x80, 0x0 ;  /* 0x000000000000781c */ /* 0x000fe20003f2f008 */
[----:B------:R-:W-:Y:S01]  /*1f80*/  UIMAD.WIDE UR18, UR24, 0x4, UR50 ;  /* 0x00000004181278a5 */ /* 0x000fe2000f8e0232 */
[----:B------:R1:W-:Y:S01]  /*1f90*/  STL.64 [R1+0x40], R30 ;  /* 0x0000401e01007387 */ /* 0x0003e20000100a00 */
[----:B------:R-:W-:-:S03]  /*1fa0*/  UIADD3 UR6, UR36, -0x1, URZ ;  /* 0xffffffff24067890 */ /* 0x000fc6000fffe03f */
[----:B------:R1:W-:Y:S01]  /*1fb0*/  STL.64 [R1+0x38], R32 ;  /* 0x0000382001007387 */ /* 0x0003e20000100a00 */
[----:B------:R-:W-:Y:S01]  /*1fc0*/  UMOV UR16, UR10 ;  /* 0x0000000a00107c82 */ /* 0x000fe20008000000 */
[----:B------:R-:W-:Y:S01]  /*1fd0*/  UMOV UR15, UR11 ;  /* 0x0000000b000f7c82 */ /* 0x000fe20008000000 */
[----:B------:R-:W-:-:S04]  /*1fe0*/  UMOV UR17, UR19 ;  /* 0x0000001300117c82 */ /* 0x000fc80008000000 */
        /* <DEDUP_REMOVED lines=20> */
.L_x_893:
        /* <DEDUP_REMOVED lines=19> */
.L_x_894:
        /* <DEDUP_REMOVED lines=32> */
.L_x_896:
[----:B------:R-:W-:Y:S05]  /*2460*/  BSYNC B0 ;  /* 0x0000000000007941 */ /* 0x000fea0003800000 */
.L_x_895:
        /* <DEDUP_REMOVED lines=15> */
.L_x_898:
[----:B------:R-:W-:Y:S05]  /*2560*/  BSYNC B0 ;  /* 0x0000000000007941 */ /* 0x000fea0003800000 */
.L_x_897:
        /* <DEDUP_REMOVED lines=28> */
.L_x_900:
[----:B------:R-:W-:Y:S05]  /*2730*/  BSYNC B0 ;  /* 0x0000000000007941 */ /* 0x000fea0003800000 */
.L_x_899:
        /* <DEDUP_REMOVED lines=16> */
.L_x_892:
        /* <DEDUP_REMOVED lines=23> */
[----:B------:R-:W-:Y:S01]  /*29b0*/  UIADD3 UR21, UR27, UR12, URZ ;  /* 0x0000000c1b157290 */ /* 0x000fe2000fffe03f */
        /* <DEDUP_REMOVED lines=43> */
[----:B------:R-:W-:Y:S01]  /*2c70*/  ULDC UR24, c[0x0][0x398] ;  /* 0x0000e60000187ab9 */ /* 0x000fe20000000800 */
        /* <DEDUP_REMOVED lines=14> */
[----:B------:R-:W-:Y:S01]  /*2d60*/  IADD3.X R17, R11, UR46, R10, P1, !PT ;  /* 0x0000002e0b117c10 */ /* 0x000fe20008ffe40a */
[----:B------:R-:W-:-:S02]  /*2d70*/  UIMAD.WIDE.U32 UR10, UR42, 0x40, URZ ;  /* 0x000000402a0a78a5 */ /* 0x000fc4000f8e003f */
[----:B------:R-:W-:Y:S02]  /*2d80*/  IMAD R8, R18, UR22, RZ ;  /* 0x0000001612087c24 */ /* 0x000fe4000f8e02ff */
        /* <DEDUP_REMOVED lines=14> */
[----:B------:R-:W-:Y:S01]  /*2e70*/  UIADD3 UR22, -UR5, 0x40, UR21 ;  /* 0x0000004005167890 */ /* 0x000fe2000fffe115 */
        /* <DEDUP_REMOVED lines=50> */
[----:B------:R3:W-:Y:S01]  /*31a0*/  @!P1 LDGSTS.E.BYPASS.LTC128B.128 [R28+0xa000], desc[UR8][R32.64+0x100] ;  /* 0x0a000100201c9fae */ /* 0x0007e2000b901d48 */
        /* <DEDUP_REMOVED lines=22> */
[----:B------:R-:W-:-:S02]  /*3310*/  ISETP.GE.AND P1, PT, R29, UR7, PT ;  /* 0x000000071d007c0c */ /* 0x000fc4000bf26270 */
[----:B---3--:R-:W-:Y:S01]  /*3320*/  CS2R R32, SRZ ;  /* 0x0000000000207805 */ /* 0x008fe2000001ff00 */
[C---:B-1----:R-:W-:Y:S01]  /*3330*/  IMAD.SHL.U32 R13, R29.reuse, 0x4, RZ ;  /* 0x000000041d0d7824 */ /* 0x042fe200078e00ff */
[----:B------:R-:W-:Y:S01]  /*3340*/  @P2 STS.128 [R28+0x1000], RZ ;  /* 0x001000ff1c002388 */ /* 0x000fe20000000c00 */
[----:B------:R-:W-:Y:S01]  /*3350*/  SHF.L.U64.HI R12, R29, 0x2, R8 ;  /* 0x000000021d0c7819 */ /* 0x000fe20000010208 */
[----:B------:R-:W-:Y:S01]  /*3360*/  IMAD.MOV.U32 R8, RZ, RZ, 0x7f800000 ;  /* 0x7f800000ff087424 */ /* 0x000fe200078e00ff */
[----:B------:R-:W-:Y:S01]  /*3370*/  CS2R R22, SRZ ;  /* 0x0000000000167805 */ /* 0x000fe2000001ff00 */
[----:B------:R-:W-:Y:S01]  /*3380*/  @P2 STS.128 [R28+0x3000], RZ ;  /* 0x003000ff1c002388 */ /* 0x000fe20000000c00 */
[----:B------:R-:W-:Y:S01]  /*3390*/  CS2R R20, SRZ ;  /* 0x0000000000147805 */ /* 0x000fe2000001ff00 */
[----:B------:R-:W-:Y:S01]  /*33a0*/  UMOV UR13, UR14 ;  /* 0x0000000e000d7c82 */ /* 0x000fe20008000000 */
[----:B------:R-:W-:Y:S01]  /*33b0*/  UIADD3 UR23, UR27, 0x40, URZ ;  /* 0x000000401b177890 */ /* 0x000fe2000fffe03f */
[----:B------:R-:W-:Y:S01]  /*33c0*/  @P2 STS.128 [R28+0x5000], RZ ;  /* 0x005000ff1c002388 */ /* 0x000fe20000000c00 */
[----:B------:R-:W-:Y:S01]  /*33d0*/  UIADD3 UR22, UR22, -UR38, URZ ;  /* 0x8000002616167290 */ /* 0x000fe2000fffe03f */
[----:B------:R-:W-:-:S02]  /*33e0*/  ULDC UR7, c[0x0][0x39c] ;  /* 0x0000e70000077ab9 */ /* 0x000fc40000000800 */
        /* <DEDUP_REMOVED lines=49> */
[----:B------:R-:W-:-:S02]  /*3700*/  LOP3.LUT R6, R4, 0xfffffffe, RZ, 0xc0, !PT ;  /* 0xfffffffe04067812 */ /* 0x000fc400078ec0ff */
[----:B------:R-:W-:Y:S02]  /*3710*/  LOP3.LUT R4, R7, 0x1c0, RZ, 0xc0, !PT ;  /* 0x000001c007047812 */ /* 0x000fe400078ec0ff */
[----:B------:R-:W-:Y:S01]  /*3720*/  LEA.HI R7, R27, R26, RZ, 0x7 ;  /* 0x0000001a1b077211 */ /* 0x000fe200078f38ff */
[----:B------:R-:W-:Y:S01]  /*3730*/  IMAD.IADD R5, R5, 0x1, -R6 ;  /* 0x0000000105057824 */ /* 0x000fe200078e0a06 */
[----:B------:R-:W-:Y:S02]  /*3740*/  LOP3.LUT R6, R4, 0x8, R25, 0xf8, !PT ;  /* 0x0000000804067812 */ /* 0x000fe400078ef819 */
[----:B------:R-:W-:Y:S01]  /*3750*/  SHF.R.U32.HI R4, RZ, 0x3, R4 ;  /* 0x00000003ff047819 */ /* 0x000fe20000011604 */
[----:B------:R-:W-:Y:S01]  /*3760*/  IMAD.SHL.U32 R5, R5, 0x200, RZ ;  /* 0x0000020005057824 */ /* 0x000fe200078e00ff */
[----:B------:R-:W-:Y:S02]  /*3770*/  SHF.R.S32.HI R7, RZ, 0x7, R7 ;  /* 0x00000007ff077819 */ /* 0x000fe40000011407 */
[----:B------:R-:W-:-:S03]  /*3780*/  LOP3.LUT R4, R6, R4, RZ, 0x3c, !PT ;  /* 0x0000000406047212 */ /* 0x000fc600078e3cff */
[----:B------:R-:W-:Y:S01]  /*3790*/  IMAD R5, R7, 0x800, R5 ;  /* 0x0000080007057824 */ /* 0x000fe200078e0205 */
[----:B------:R-:W-:-:S03]  /*37a0*/  SEL R240, R240, 0xffffffe0, !P0 ;  /* 0xffffffe0f0f07807 */ /* 0x000fc60004000000 */
[----:B------:R-:W-:Y:S01]  /*37b0*/  IMAD.IADD R4, R5, 0x1, R4 ;  /* 0x0000000105047824 */ /* 0x000fe200078e0204 */
[----:B----4-:R1:W-:Y:S01]  /*37c0*/  STL [R1+0x58], R9 ;  /* 0x0000580901007387 */ /* 0x0103e20000100800 */
[----:B------:R-:W-:-:S05]  /*37d0*/  IMAD.IADD R240, R240, 0x1, R252 ;  /* 0x00000001f0f07824 */ /* 0x000fca00078e02fc */
[----:B------:R4:W2:Y:S04]  /*37e0*/  LDSM.16.M88.4 R172, [R240] ;  /* 0x00000000f0ac783b */ /* 0x0008a80000000200 */
[----:B------:R4:W2:Y:S04]  /*37f0*/  LDSM.16.M88.4 R176, [R240+0x800] ;  /* 0x00080000f0b0783b */ /* 0x0008a80000000200 */
[----:B------:R4:W2:Y:S04]  /*3800*/  LDSM.16.M88.4 R204, [R240+0x2000] ;  /* 0x00200000f0cc783b */ /* 0x0008a80000000200 */
[----:B------:R4:W2:Y:S04]  /*3810*/  LDSM.16.M88.4 R208, [R240+0x2800] ;  /* 0x00280000f0d0783b */ /* 0x0008a80000000200 */
[----:B------:R4:W2:Y:S01]  /*3820*/  LDSM.16.M88.4 R236, [R240+0x4000] ;  /* 0x00400000f0ec783b */ /* 0x0008a20000000200 */
[----:B-1----:R-:W-:-:S03]  /*3830*/  LEA R9, R4, UR4, 0x1 ;  /* 0x0000000404097c11 */ /* 0x002fc6000f8e08ff */
        /* <DEDUP_REMOVED lines=10> */
[----:B------:R-:W-:Y:S02]  /*38e0*/  CS2R R26, SRZ ;  /* 0x00000000001a7805 */ /* 0x000fe4000001ff00 */
[----:B------:R-:W-:Y:S01]  /*38f0*/  CS2R R24, SRZ ;  /* 0x0000000000187805 */ /* 0x000fe2000001ff00 */
[----:B-----5:R4:W1:Y:S04]  /*3900*/  LDSM.16.M88.4 R156, [R8] ;  /* 0x00000000089c783b */ /* 0x0208680000000200 */
[----:B------:R4:W1:Y:S04]  /*3910*/  LDSM.16.M88.4 R160, [R8+0x800] ;  /* 0x0008000008a0783b */ /* 0x0008680000000200 */
[----:B------:R4:W1:Y:S04]  /*3920*/  LDSM.16.M88.4 R188, [R8+0x2000] ;  /* 0x0020000008bc783b */ /* 0x0008680000000200 */
[----:B------:R4:W1:Y:S04]  /*3930*/  LDSM.16.M88.4 R192, [R8+0x2800] ;  /* 0x0028000008c0783b */ /* 0x0008680000000200 */
[----:B------:R4:W1:Y:S04]  /*3940*/  LDSM.16.M88.4 R220, [R8+0x4000] ;  /* 0x0040000008dc783b */ /* 0x0008680000000200 */
[----:B--23--:R4:W1:Y:S02]  /*3950*/  LDSM.16.M88.4 R224, [R8+0x4800] ;  /* 0x0048000008e0783b */ /* 0x00c8640000000200 */
.L_x_906:
[----:B------:R-:W2:Y:S01]  /*3960*/  LDL R84, [R1+0x8] ;  /* 0x0000080001547983 */ /* 0x000ea20000100800 */
[----:B------:R-:W-:Y:S01]  /*3970*/  USHF.L.U32 UR11, UR6, 0x6, URZ ;  /* 0x00000006060b7899 */ /* 0x000fe2000800063f */
[----:B------:R-:W-:Y:S02]  /*3980*/  UMOV UR10, UR61 ;  /* 0x0000003d000a7c82 */ /* 0x000fe40008000000 */
[----:B------:R-:W4:Y:S01]  /*3990*/  LDL R83, [R1] ;  /* 0x0000000001537983 */ /* 0x000f220000100800 */
[----:B------:R-:W-:Y:S03]  /*39a0*/  UISETP.GE.AND UP0, UPT, UR11, UR22, UPT ;  /* 0x000000160b00728c */ /* 0x000fe6000bf06270 */
[----:B------:R-:W3:Y:S04]  /*39b0*/  LDL R81, [R1+0x4] ;  /* 0x0000040001517983 */ /* 0x000ee80000100800 */
[----:B------:R-:W3:Y:S04]  /*39c0*/  LDL R82, [R1+0xc] ;  /* 0x00000c0001527983 */ /* 0x000ee80000100800 */
[----:B------:R-:W3:Y:S04]  /*39d0*/  LDL R80, [R1+0x18] ;  /* 0x0000180001507983 */ /* 0x000ee80000100800 */
[----:B------:R-:W3:Y:S04]  /*39e0*/  LDL R79, [R1+0x14] ;  /* 0x00001400014f7983 */ /* 0x000ee80000100800 */
[----:B------:R-:W3:Y:S04]  /*39f0*/  LDL R78, [R1+0x10] ;  /* 0x00001000014e7983 */ /* 0x000ee80000100800 */
[----:B------:R-:W0:Y:S04]  /*3a00*/  LDGDEPBAR ;  /* 0x00000000000079af */ /* 0x000e280000000000 */
[----:B------:R-:W3:Y:S04]  /*3a10*/  LDL R77, [R1+0x64] ;  /* 0x00006400014d7983 */ /* 0x000ee80000100800 */
[----:B------:R-:W3:Y:S01]  /*3a20*/  LDL R76, [R1+0x60] ;  /* 0x00006000014c7983 */ /* 0x000ee20000100800 */
[----:B------:R-:W-:Y:S04]  /*3a30*/  DEPBAR.LE SB0, 0x0 ;  /* 0x000080000000791a */ /* 0x000fe80000000000 */
[----:B------:R-:W-:Y:S06]  /*3a40*/  BAR.SYNC.DEFER_BLOCKING 0x0 ;  /* 0x0000000000007b1d */ /* 0x000fec0000010000 */
[----:B--2---:R-:W-:Y:S04]  /*3a50*/  LDSM.16.M88.4 R16, [R84] ;  /* 0x000000005410783b */ /* 0x004fe80000000200 */
[----:B-1--4-:R-:W2:Y:S04]  /*3a60*/  LDSM.16.M88.4 R8, [R83+0xc000] ;  /* 0x00c000005308783b */ /* 0x012ea80000000200 */
        /* <DEDUP_REMOVED lines=79> */
[----:B------:R-:W2:Y:S11]  /*3f60*/  LDSM.16.M88.4 R72, [R78+0x4800] ;  /* 0x004800004e48783b */ /* 0x000eb60000000200 */
[----:B------:R-:W-:Y:S06]  /*3f70*/  @!UPT UIADD3 URZ, URZ, URZ, URZ ;  /* 0x0000003f3f3ff290 */ /* 0x000fec000fffe03f */
        /* <DEDUP_REMOVED lines=8> */
[----:B------:R-:W-:Y:S05]  /*4000*/  FMUL.FTZ R11, R11, UR7 ;  /* 0x000000070b0b7c20 */ /* 0x000fea0008410000 */
[----:B------:R3:W1:Y:S10]  /*4010*/  MUFU.TANH R84, R5 ;  /* 0x0000000500547308 */ /* 0x0006740000002400 */
[----:B------:R3:W1:Y:S01]  /*4020*/  MUFU.TANH R83, R6 ;  /* 0x0000000600537308 */ /* 0x0006620000002400 */
[C---:B--2---:R-:W-:Y:S09]  /*4030*/  HMMA.16816.F32 R12, R68.reuse, R72, R12 ;  /* 0x00000048440c723c */ /* 0x044ff2000000180c */
[----:B------:R3:W2:Y:S01]  /*4040*/  MUFU.TANH R82, R7 ;  /* 0x0000000700527308 */ /* 0x0006a20000002400 */
        /* <DEDUP_REMOVED lines=26> */
[----:B--2-4-:R-:W-:Y:S05]  /*41f0*/  @!P0 BRA `(.L_x_902) ;  /* 0x0000000000648947 */ /* 0x014fea0003800000 */
[----:B-1-3--:R-:W-:Y:S01]  /*4200*/  MOV R12, R94 ;  /* 0x0000005e000c7202 */ /* 0x00afe20000000f00 */
        /* <DEDUP_REMOVED lines=24> */
.L_x_902:
[----:B------:R-:W2:Y:S01]  /*4390*/  LDL R70, [R1+0x70] ;  /* 0x0000700001467983 */ /* 0x000ea20000100800 */
[----:B------:R-:W-:Y:S01]  /*43a0*/  UIADD3 UR14, UR5, 0x1, -UR12 ;  /* 0x00000001050e7890 */ /* 0x000fe2000fffe80c */
[----:B---3--:R-:W-:Y:S01]  /*43b0*/  IMAD.U32 R4, RZ, RZ, UR26 ;  /* 0x0000001aff047e24 */ /* 0x008fe2000f8e00ff */
[----:B------:R-:W-:Y:S01]  /*43c0*/  UIADD3 UR13, -UR10, UR5, -UR12 ;  /* 0x000000050a0d7290 */ /* 0x000fe2000fffe90c */
[----:B------:R-:W3:Y:S01]  /*43d0*/  LDL R5, [R1+0x74] ;  /* 0x0000740001057983 */ /* 0x000ee20000100800 */
[----:B------:R-:W-:Y:S02]  /*43e0*/  IMAD.U32 R15, RZ, RZ, UR24 ;  /* 0x00000018ff0f7e24 */ /* 0x000fe4000f8e00ff */
        /* <DEDUP_REMOVED lines=30> */
[----:B-1----:R-:W-:Y:S02]  /*45d0*/  FSEL R18, R84, -INF , !P0 ;  /* 0xff80000054127808 */ /* 0x002fe40004000000 */
        /* <DEDUP_REMOVED lines=35> */
.L_x_903:
[----:B------:R-:W2:Y:S01]  /*4810*/  LDL R4, [R1+0x58] ;  /* 0x0000580001047983 */ /* 0x000ea20000100800 */
[----:B------:R-:W-:Y:S03]  /*4820*/  UISETP.GT.AND UP0, UPT, UR6, UR20, UPT ;  /* 0x000000140600728c */ /* 0x000fe6000bf04270 */
[----:B------:R-:W3:Y:S03]  /*4830*/  LDL R71, [R1+0x5c] ;  /* 0x00005c0001477983 */ /* 0x000ee60000100800 */
[----:B------:R-:W-:Y:S01]  /*4840*/  PLOP3.LUT P3, PT, PT, PT, UP0, 0x80, 0x0 ;  /* 0x000000000000781c */ /* 0x000fe20003f6f008 */
        /* <DEDUP_REMOVED lines=31> */
[----:B-1----:R-:W-:Y:S05]  /*4a40*/  FSEL R4, R70, RZ, P0 ;  /* 0x000000ff46047208 */ /* 0x002fea0000000000 */
        /* <DEDUP_REMOVED lines=309> */
.L_x_904:
        /* <DEDUP_REMOVED lines=389> */
.L_x_905:
        /* <DEDUP_REMOVED lines=177> */
.L_x_907:
        /* <DEDUP_REMOVED lines=23> */
.L_x_908:
        /* <DEDUP_REMOVED lines=47> */
.L_x_910:
[----:B------:R-:W-:Y:S05]  /*8560*/  BSYNC B0 ;  /* 0x0000000000007941 */ /* 0x000fea0003800000 */
.L_x_909:
        /* <DEDUP_REMOVED lines=16> */
.L_x_912:
[----:B------:R-:W-:Y:S05]  /*8670*/  BSYNC B0 ;  /* 0x0000000000007941 */ /* 0x000fea0003800000 */
.L_x_911:
        /* <DEDUP_REMOVED lines=31> */
.L_x_914:
[----:B------:R-:W-:Y:S05]  /*8870*/  BSYNC B0 ;  /* 0x0000000000007941 */ /* 0x000fea0003800000 */
.L_x_913:
        /* <DEDUP_REMOVED lines=15> */
.L_x_901:
[----:B------:R-:W-:Y:S05]  /*8970*/  BSYNC B1 ;  /* 0x0000000000017941 */ /* 0x000fea0003800000 */
.L_x_887:
        /* <DEDUP_REMOVED lines=8> */
.L_x_915:
[----:B------:R-:W-:Y:S05]  /*8a00*/  EXIT ;  /* 0x000000000000794d */ /* 0x000fea0003800000 */
.L_x_917:
        /* <DEDUP_REMOVED lines=15> */
.L_x_1604:


//--------------------- .text._ZN5flash44flash_bwd_dq_dk_dv_loop_seqk_parallel_kernelI23Flash_bwd_kernel_traitsILi192ELi64ELi64ELi8ELi4ELi2ELi2ELb1ELb1EN7cutlass6half_tE19Flash_kernel_traitsILi192ELi64ELi64ELi8ES3_EELb1ELb0ELb1ELb1ELb0ELb0ELb0EEEvNS_16Flash_bwd_paramsE --------------------------
	.section	.text._ZN5flash44flash_bwd_dq_dk_dv_loop_seqk_parallel_kernelI23Flash_bwd_kernel_traitsILi192ELi64ELi64ELi8ELi4ELi2ELi2ELb1ELb1EN7cutlass6half_tE19Flash_kernel_traitsILi192ELi64ELi64ELi8ES3_EELb1ELb0ELb1ELb1ELb0ELb0ELb0EEEvNS_16Flash_bwd_paramsE,"ax",@progbits
	.align	128
        .global         _ZN5flash44flash_bwd_dq_dk_dv_loop_seqk_parallel_kernelI23Flash_bwd_kernel_traitsILi192ELi64ELi64ELi8ELi4ELi2ELi2ELb1ELb1EN7cutlass6half_tE19Flash_kernel_traitsILi192ELi64ELi64ELi8ES3_EELb1ELb0ELb1ELb1ELb0ELb0ELb0EEEvNS_16Flash_bwd_paramsE
        .type           _ZN5flash44flash_bwd_dq_dk_dv_loop_seqk_parallel_kernelI23Flash_bwd_kernel_traitsILi192ELi64ELi64ELi8ELi4ELi2ELi2ELb1ELb1EN7cutlass6half_tE19Flash_kernel_traitsILi192ELi64ELi64ELi8ES3_EELb1ELb0ELb1ELb1ELb0ELb0ELb0EEEvNS_16Flash_bwd_paramsE,@function
        .size           _ZN5flash44flash_bwd_dq_dk_dv_loop_seqk_parallel_kernelI23Flash_bwd_kernel_traitsILi192ELi64ELi64ELi8ELi4ELi2ELi2ELb1ELb1EN7cutlass6half_tE19Flash_kernel_traitsILi192ELi64ELi64ELi8ES3_EELb1ELb0ELb1ELb1ELb0ELb0ELb0EEEvNS_16Flash_bwd_paramsE,(.L_x_1605 - _ZN5flash44flash_bwd_dq_dk_dv_loop_seqk_parallel_kernelI23Flash_bwd_kernel_traitsILi192ELi64ELi64ELi8ELi4ELi2ELi2ELb1ELb1EN7cutlass6half_tE19Flash_kernel_traitsILi192ELi64ELi64ELi8ES3_EELb1ELb0ELb1ELb1ELb0ELb0ELb0EEEvNS_16Flash_bwd_paramsE)
        .other          _ZN5flash44flash_bwd_dq_dk_dv_loop_seqk_parallel_kernelI23Flash_bwd_kernel_traitsILi192ELi64ELi64ELi8ELi4ELi2ELi2ELb1ELb1EN7cutlass6half_tE19Flash_kernel_traitsILi192ELi64ELi64ELi8ES3_EELb1ELb0ELb1ELb1ELb0ELb0ELb0EEEvNS_16Flash_bwd_paramsE,@"STO_CUDA_ENTRY STV_DEFAULT"
_ZN5flash44flash_bwd_dq_dk_dv_loop_seqk_parallel_kernelI23Flash_bwd_kernel_traitsILi192ELi64ELi64ELi8ELi4ELi2ELi2ELb1ELb1EN7cutlass6half_tE19Flash_kernel_traitsILi192ELi64ELi64ELi8ES3_EELb1ELb0ELb1ELb1ELb0ELb0ELb0EEEvNS_16Flash_bwd_paramsE:
.text._ZN5flash44flash_bwd_dq_dk_dv_loop_seqk_parallel_kernelI23Flash_bwd_kernel_traitsILi192ELi64ELi64ELi8ELi4ELi2ELi2ELb1ELb1EN7cutlass6half_tE19Flash_kernel_traitsILi192ELi64ELi64ELi8ES3_EELb1ELb0ELb1ELb1ELb0ELb0ELb0EEEvNS_16Flash_bwd_paramsE:
        /* <DEDUP_REMOVED lines=70> */
[----:B------:R-:W-:Y:S02]  /*0460*/  SHF.R.S32.HI R9, RZ, 0x7, R15 ;  /* 0x00000007ff097819 */ /* 0x000fe4000001140f */
[----:B------:R-:W-:-:S02]  /*0470*/  LOP3.LUT P4, RZ, R5, 0x4, RZ, 0xc0, !PT ;  /* 0x0000000405ff7812 */ /* 0x000fc4000788c0ff */
[----:B------:R-:W-:Y:S02]  /*0480*/  LOP3.LUT P3, RZ, R5, 0x2, RZ, 0xc0, !PT ;  /* 0x0000000205ff7812 */ /* 0x000fe4000786c0ff */
[----:B------:R-:W-:Y:S01]  /*0490*/  LEA.HI R15, R3, R12, RZ, 0x3 ;  /* 0x0000000c030f7211 */ /* 0x000fe200078f18ff */
[----:B------:R-:W-:Y:S01]  /*04a0*/  IMAD.SHL.U32 R3, R14, 0x200, RZ ;  /* 0x000002000e037824 */ /* 0x000fe200078e00ff */
[--C-:B------:R-:W-:Y:S02]  /*04b0*/  LOP3.LUT R5, R0, 0x8, R13.reuse, 0xf8, !PT ;  /* 0x0000000800057812 */ /* 0x100fe400078ef80d */
[----:B------:R-:W-:Y:S02]  /*04c0*/  SHF.R.U32.HI R2, RZ, 0x3, R0 ;  /* 0x00000003ff027819 */ /* 0x000fe40000011600 */
[----:B------:R-:W-:Y:S02]  /*04d0*/  LOP3.LUT R4, R4, 0x8, R13, 0xf8, !PT ;  /* 0x0000000804047812 */ /* 0x000fe400078ef80d */
[----:B------:R-:W-:Y:S01]  /*04e0*/  LOP3.LUT R0, R5, R2, RZ, 0x3c, !PT ;  /* 0x0000000205007212 */ /* 0x000fe200078e3cff */
[----:B------:R-:W-:Y:S01]  /*04f0*/  IMAD R5, R9, 0x800, R3 ;  /* 0x0000080009057824 */ /* 0x000fe200078e0203 */
[----:B------:R-:W-:Y:S01]  /*0500*/  LOP3.LUT R2, R3, R4, R2, 0xf6, !PT ;  /* 0x0000000403027212 */ /* 0x000fe200078ef602 */
[----:B------:R-:W-:Y:S01]  /*0510*/  IMAD.SHL.U32 R9, R9, 0x20, RZ ;  /* 0x0000002009097824 */ /* 0x000fe200078e00ff */
        /* <DEDUP_REMOVED lines=15> */
[----:B------:R-:W-:Y:S01]  /*0610*/  IMAD.SHL.U32 R10, R6, 0x40, RZ ;  /* 0x00000040060a7824 */ /* 0x000fe200078e00ff */
[----:B------:R-:W-:Y:S01]  /*0620*/  LOP3.LUT R9, R3, 0x20, R9, 0xf8, !PT ;  /* 0x0000002003097812 */ /* 0x000fe200078ef809 */
[----:B------:R-:W-:Y:S01]  /*0630*/  IMAD R11, R20, 0x400, R7 ;  /* 0x00000400140b7824 */ /* 0x000fe200078e0207 */
[----:B------:R-:W-:-:S02]  /*0640*/  SHF.R.U32.HI R5, RZ, 0x3, R3 ;  /* 0x00000003ff057819 */ /* 0x000fc40000011603 */
[C---:B------:R-:W-:Y:S02]  /*0650*/  LOP3.LUT P6, RZ, R6.reuse, 0x4, RZ, 0xc0, !PT ;  /* 0x0000000406ff7812 */ /* 0x040fe400078cc0ff */
        /* <DEDUP_REMOVED lines=48> */
[----:B------:R-:W-:Y:S01]  /*0960*/  IMAD.IADD R12, R4, 0x1, R14 ;  /* 0x00000001040c7824 */ /* 0x000fe200078e020e */
[----:B------:R-:W-:Y:S01]  /*0970*/  IADD3 R4, R3, R14, R4 ;  /* 0x0000000e03047210 */ /* 0x000fe20007ffe004 */
[----:B------:R-:W-:Y:S01]  /*0980*/  STL [R1], R14 ;  /* 0x0000000e01007387 */ /* 0x000fe20000100800 */
[----:B------:R-:W-:Y:S01]  /*0990*/  LEA R13, R11, UR6, 0x1 ;  /* 0x000000060b0d7c11 */ /* 0x000fe2000f8e08ff */
[----:B------:R-:W-:-:S02]  /*09a0*/  IMAD.IADD R11, R0, 0x1, R10 ;  /* 0x00000001000b7824 */ /* 0x000fc400078e020a */
[----:B------:R1:W-:Y:S01]  /*09b0*/  STL [R1+0x4], R12 ;  /* 0x0000040c01007387 */ /* 0x0003e20000100800 */
[C---:B------:R-:W-:Y:S02]  /*09c0*/  IMAD.IADD R252, R3.reuse, 0x1, R14 ;  /* 0x0000000103fc7824 */ /* 0x040fe400078e020e */
[----:B------:R-:W-:Y:S01]  /*09d0*/  IMAD.IADD R3, R3, 0x1, R2 ;  /* 0x0000000103037824 */ /* 0x000fe200078e0202 */
[----:B------:R2:W-:Y:S04]  /*09e0*/  STL [R1+0x10], R4 ;  /* 0x0000100401007387 */ /* 0x0005e80000100800 */
[----:B------:R3:W-:Y:S04]  /*09f0*/  STL [R1+0x58], R0 ;  /* 0x0000580001007387 */ /* 0x0007e80000100800 */
[----:B------:R-:W-:Y:S04]  /*0a00*/  STL [R1+0x78], R13 ;  /* 0x0000780d01007387 */ /* 0x000fe80000100800 */
[----:B------:R4:W-:Y:S01]  /*0a10*/  STL [R1+0x64], R11 ;  /* 0x0000640b01007387 */ /* 0x0009e20000100800 */
[----:B-1----:R-:W-:-:S02]  /*0a20*/  VIADD R12, R13, 0x40 ;  /* 0x000000400d0c7836 */ /* 0x002fc40000000000 */
[----:B------:R-:W-:Y:S02]  /*0a30*/  @P2 VIADD R12, R13, 0xffffffc0 ;  /* 0xffffffc00d0c2836 */ /* 0x000fe40000000000 */
[C---:B--2---:R-:W-:Y:S02]  /*0a40*/  VIADD R4, R0.reuse, 0x20 ;  /* 0x0000002000047836 */ /* 0x044fe40000000000 */
[----:B------:R-:W-:Y:S01]  /*0a50*/  @P1 VIADD R4, R0, 0xffffffe0 ;  /* 0xffffffe000041836 */ /* 0x000fe20000000000 */
[----:B---3--:R-:W-:Y:S01]  /*0a60*/  LEA R0, R8, UR4, 0x1 ;  /* 0x0000000408007c11 */ /* 0x008fe2000f8e08ff */
[----:B------:R-:W-:Y:S01]  /*0a70*/  IMAD.IADD R8, R6, 0x1, R9 ;  /* 0x0000000106087824 */ /* 0x000fe200078e0209 */
[----:B----4-:R-:W-:Y:S01]  /*0a80*/  LEA R11, R7, UR4, 0x1 ;  /* 0x00000004070b7c11 */ /* 0x010fe2000f8e08ff */
        /* <DEDUP_REMOVED lines=18> */
.L_x_964:
        /* <DEDUP_REMOVED lines=67> */
.L_x_918:
        /* <DEDUP_REMOVED lines=14> */
[----:B------:R-:W-:Y:S01]  /*10c0*/  ULDC.64 UR30, c[0x0][0x240] ;  /* 0x00009000001e7ab9 */ /* 0x000fe20000000a00 */
[----:B------:R-:W-:-:S02]  /*10d0*/  USHF.L.U32 UR20, UR44, 0x7, URZ ;  /* 0x000000072c147899 */ /* 0x000fc4000800063f */
[----:B------:R-:W-:Y:S02]  /*10e0*/  UIMAD UR24, UR44, UR9, UR8 ;  /* 0x000000092c1872a4 */ /* 0x000fe4000f8e0208 */
[----:B------:R-:W-:Y:S01]  /*10f0*/  UIADD3 UR16, UR15, 0x3f, URZ ;  /* 0x0000003f0f107890 */ /* 0x000fe2000fffe03f */
[----:B------:R-:W-:Y:S01]  /*1100*/  @!UP2 ULDC.64 UR8, c[0x0][0x418] ;  /* 0x000106000008aab9 */ /* 0x000fe20000000a00 */
[----:B------:R-:W-:Y:S01]  /*1110*/  @UP2 ULDC.64 UR10, c[0x0][0x420] ;  /* 0x00010800000a2ab9 */ /* 0x000fe20000000a00 */
[----:B------:R-:W-:Y:S02]  /*1120*/  @!UP2 UIMAD.WIDE.U32 UR40, UR44, UR8, URZ ;  /* 0x000000082c28a2a5 */ /* 0x000fe4000f8e003f */
[----:B------:R-:W-:Y:S02]  /*1130*/  USEL UR37, UR20, URZ, UP0 ;  /* 0x0000003f14257287 */ /* 0x000fe40008000000 */
[----:B------:R-:W-:Y:S01]  /*1140*/  @UP2 UIMAD.WIDE.U32 UR42, UR14, UR10, URZ ;  /* 0x0000000a0e2a22a5 */ /* 0x000fe2000f8e003f */
[----:B-1----:R-:W-:Y:S01]  /*1150*/  IABS R8, R9 ;  /* 0x0000000900087213 */ /* 0x002fe20000000000 */
[----:B------:R-:W-:Y:S01]  /*1160*/  ULDC UR58, c[0x0][0x2d4] ;  /* 0x0000b500003a7ab9 */ /* 0x000fe20000000800 */
[----:B------:R-:W-:Y:S01]  /*1170*/  USHF.R.S32.HI UR20, URZ, 0x1f, UR16 ;  /* 0x0000001f3f147899 */ /* 0x000fe20008011410 */
[----:B------:R-:W-:Y:S01]  /*1180*/  ISETP.NE.AND P3, PT, R9, RZ, PT ;  /* 0x000000ff0900720c */ /* 0x000fe20003f65270 */
[----:B------:R-:W1:Y:S01]  /*1190*/  I2F.RP R4, R8 ;  /* 0x0000000800047306 */ /* 0x000e620000209400 */
[----:B------:R-:W-:Y:S01]  /*11a0*/  USHF.R.S32.HI UR38, URZ, 0x1f, UR58 ;  /* 0x0000001f3f267899 */ /* 0x000fe2000801143a */
[----:B------:R-:W-:Y:S01]  /*11b0*/  ULDC UR61, c[0x0][0x2dc] ;  /* 0x0000b700003d7ab9 */ /* 0x000fe20000000800 */
[----:B--2---:R-:W-:Y:S01]  /*11c0*/  UIMAD.WIDE.U32 UR32, UR6, UR12, URZ ;  /* 0x0000000c062072a5 */ /* 0x004fe2000f8e003f */
[----:B------:R-:W-:Y:S01]  /*11d0*/  ULDC UR60, c[0x0][0x270] ;  /* 0x00009c00003c7ab9 */ /* 0x000fe20000000800 */
[----:B------:R-:W-:-:S02]  /*11e0*/  @UP2 UIMAD UR48, UR14, UR11, UR43 ;  /* 0x0000000b0e3022a4 */ /* 0x000fc4000f8e022b */
[----:B------:R-:W-:Y:S02]  /*11f0*/  UIMAD UR49, UR6, UR13, UR33 ;  /* 0x0000000d063172a4 */ /* 0x000fe4000f8e0221 */
[----:B------:R-:W-:Y:S02]  /*1200*/  @!UP2 UIMAD UR6, UR57, UR8, URZ ;  /* 0x000000083906a2a4 */ /* 0x000fe4000f8e023f */
[----:B------:R-:W-:Y:S01]  /*1210*/  UIMAD.WIDE.U32 UR12, UR14, UR30, URZ ;  /* 0x0000001e0e0c72a5 */ /* 0x000fe2000f8e003f */
[----:B-1----:R-:W1:Y:S01]  /*1220*/  MUFU.RCP R4, R4 ;  /* 0x0000000400047308 */ /* 0x002e620000001000 */
[----:B------:R-:W-:Y:S02]  /*1230*/  @!UP2 UIMAD UR39, UR44, UR9, UR6 ;  /* 0x000000092c27a2a4 */ /* 0x000fe4000f8e0206 */
[----:B------:R-:W-:Y:S01]  /*1240*/  UIADD3 UR6, UR15, 0x40, UR29 ;  /* 0x000000400f067890 */ /* 0x000fe2000fffe01d */
[----:B------:R-:W-:Y:S01]  /*1250*/  ULDC UR8, c[0x0][0x394] ;  /* 0x0000e50000087ab9 */ /* 0x000fe20000000800 */
[----:B------:R-:W-:-:S02]  /*1260*/  USEL UR56, UR18, UR12, !UP2 ;  /* 0x0000000c12387287 */ /* 0x000fc4000d000000 */
[----:B------:R-:W-:Y:S02]  /*1270*/  UIADD3 UR6, UR6, UR8, -UR7 ;  /* 0x0000000806067290 */ /* 0x000fe4000fffe807 */
[----:B------:R-:W-:Y:S02]  /*1280*/  UIMAD UR23, UR14, UR31, URZ ;  /* 0x0000001f0e1772a4 */ /* 0x000fe4000f8e023f */
[----:B------:R-:W-:Y:S02]  /*1290*/  UIADD3 UR6, UR6, 0x3f, URZ ;  /* 0x0000003f06067890 */ /* 0x000fe4000fffe03f */
[----:B------:R-:W-:Y:S02]  /*12a0*/  ULEA.HI UR33, UR20, UR16, URZ, 0x6 ;  /* 0x0000001014217291 */ /* 0x000fe4000f8f303f */
[----:B------:R-:W-:Y:S01]  /*12b0*/  USHF.R.S32.HI UR12, URZ, 0x1f, UR6 ;  /* 0x0000001f3f0c7899 */ /* 0x000fe20008011406 */
[----:B-1----:R-:W-:Y:S01]  /*12c0*/  VIADD R4, R4, 0xffffffe ;  /* 0x0ffffffe04047836 */ /* 0x002fe20000000000 */
[----:B------:R-:W-:-:S02]  /*12d0*/  UIMAD.WIDE UR8, UR61, UR60, URZ ;  /* 0x0000003c3d0872a5 */ /* 0x000fc4000f8e023f */
[----:B------:R-:W-:Y:S01]  /*12e0*/  UIMAD.WIDE.U32 UR10, UR44, UR58, URZ ;  /* 0x0000003a2c0a72a5 */ /* 0x000fe2000f8e003f */
[----:B------:R-:W1:Y:S01]  /*12f0*/  F2I.FTZ.U32.TRUNC.NTZ R5, R4 ;  /* 0x0000000400057305 */ /* 0x000e62000021f000 */
[----:B------:R-:W-:Y:S02]  /*1300*/  ULEA.HI UR20, UR12, UR6, URZ, 0x6 ;  /* 0x000000060c147291 */ /* 0x000fe4000f8f303f */
[----:B------:R-:W-:Y:S02]  /*1310*/  UIMAD UR6, UR38, UR44, URZ ;  /* 0x0000002c260672a4 */ /* 0x000fe4000f8e023f */
[----:B------:R-:W-:Y:S02]  /*1320*/  UIADD3 UR50, UR19, UR24, URZ ;  /* 0x0000001813327290 */ /* 0x000fe4000fffe03f */
[----:B------:R-:W-:Y:S02]  /*1330*/  @UP2 UIADD3 UR50, UR13, UR23, URZ ;  /* 0x000000170d322290 */ /* 0x000fe4000fffe03f */
[----:B------:R-:W-:-:S02]  /*1340*/  UIMAD.WIDE.U32 UR12, UR8, UR10, URZ ;  /* 0x0000000a080c72a5 */ /* 0x000fc4000f8e003f */
[----:B------:R-:W-:Y:S02]  /*1350*/  UIMAD UR19, UR9, UR10, URZ ;  /* 0x0000000a091372a4 */ /* 0x000fe4000f8e023f */
[----:B------:R-:W-:Y:S01]  /*1360*/  UIMAD UR10, UR57, UR58, UR6 ;  /* 0x0000003a390a72a4 */ /* 0x000fe2000f8e0206 */
[----:B-1----:R-:W-:Y:S01]  /*1370*/  IMAD.MOV R4, RZ, RZ, -R5 ;  /* 0x000000ffff047224 */ /* 0x002fe200078e0a05 */
[----:B------:R-:W-:Y:S02]  /*1380*/  USHF.L.U64.HI UR17, UR44, 0x7, UR57 ;  /* 0x000000072c117899 */ /* 0x000fe40008010239 */
[----:B------:R-:W-:Y:S01]  /*1390*/  USHF.R.S32.HI UR18, URZ, 0x6, UR33 ;  /* 0x000000063f127899 */ /* 0x000fe20008011421 */
[----:B------:R-:W-:Y:S01]  /*13a0*/  IMAD R6, R4, R8, RZ ;  /* 0x0000000804067224 */ /* 0x000fe200078e02ff */
[----:B------:R-:W-:Y:S01]  /*13b0*/  USHF.R.S32.HI UR6, URZ, 0x6, UR20 ;  /* 0x000000063f067899 */ /* 0x000fe20008011414 */
[----:B------:R-:W-:Y:S01]  /*13c0*/  IMAD.MOV.U32 R4, RZ, RZ, RZ ;  /* 0x000000ffff047224 */ /* 0x000fe200078e00ff */
[----:B------:R-:W-:-:S02]  /*13d0*/  UIADD3 UR10, UR11, UR10, URZ ;  /* 0x0000000a0b0a7290 */ /* 0x000fc4000fffe03f */
[----:B------:R-:W-:Y:S01]  /*13e0*/  USEL UR36, UR17, URZ, UP0 ;  /* 0x0000003f11247287 */ /* 0x000fe20008000000 */
[----:B------:R-:W-:Y:S01]  /*13f0*/  IMAD.HI.U32 R4, R5, R6, R4 ;  /* 0x0000000605047227 */ /* 0x000fe200078e0004 */
[----:B------:R-:W-:Y:S01]  /*1400*/  MOV R5, R7 ;  /* 0x0000000700057202 */ /* 0x000fe20000000f00 */
[----:B------:R-:W-:Y:S02]  /*1410*/  UISETP.LT.AND UP0, UPT, UR18, UR6, UPT ;  /* 0x000000061200728c */ /* 0x000fe4000bf01270 */
[----:B------:R-:W-:Y:S02]  /*1420*/  UISETP.NE.AND UP1, UPT, UR34, -0x1, UPT ;  /* 0xffffffff2200788c */ /* 0x000fe4000bf25270 */
[----:B------:R-:W-:Y:S01]  /*1430*/  IMAD.HI.U32 R4, R4, R5, RZ ;  /* 0x0000000504047227 */ /* 0x000fe200078e00ff */
[----:B------:R-:W-:Y:S02]  /*1440*/  UIMAD UR19, UR8, UR10, UR19 ;  /* 0x0000000a081372a4 */ /* 0x000fe4000f8e0213 */
[----:B------:R-:W-:Y:S01]  /*1450*/  UIMAD.WIDE.U32 UR10, UR8, UR14, URZ ;  /* 0x0000000e080a72a5 */ /* 0x000fe2000f8e003f */
[----:B------:R-:W-:Y:S01]  /*1460*/  IMAD.MOV R6, RZ, RZ, -R4 ;  /* 0x000000ffff067224 */ /* 0x000fe200078e0a04 */
[----:B------:R-:W-:-:S02]  /*1470*/  USEL UR38, UR18, UR6, UP0 ;  /* 0x0000000612267287 */ /* 0x000fc40008000000 */
[----:B------:R-:W-:Y:S01]  /*1480*/  UIMAD UR6, UR9, UR14, URZ ;  /* 0x0000000e090672a4 */ /* 0x000fe2000f8e023f */
[C---:B------:R-:W-:Y:S01]  /*1490*/  IMAD R5, R8.reuse, R6, R5 ;  /* 0x0000000608057224 */ /* 0x040fe200078e0205 */
[----:B------:R-:W-:Y:S01]  /*14a0*/  USEL UR54, UR12, UR10, !UP2 ;  /* 0x0000000a0c367287 */ /* 0x000fe2000d000000 */
[----:B------:R-:W-:Y:S01]  /*14b0*/  ULDC.U8 UR25, c[0x0][0x3d8] ;  /* 0x0000f60000197ab9 */ /* 0x000fe20000000000 */
[----:B------:R-:W-:Y:S02]  /*14c0*/  ULEA UR12, UR38, 0xffffffc0, 0x6 ;  /* 0xffffffc0260c7891 */ /* 0x000fe4000f8e303f */
[----:B------:R-:W-:Y:S01]  /*14d0*/  ISETP.GT.U32.AND P1, PT, R8, R5, PT ;  /* 0x000000050800720c */ /* 0x000fe20003f24070 */
[----:B------:R-:W-:Y:S02]  /*14e0*/  UISETP.NE.AND UP3, UPT, UR25, URZ, UPT ;  /* 0x0000003f1900728c */ /* 0x000fe4000bf65270 */
[----:B------:R-:W-:Y:S02]  /*14f0*/  UIADD3 UR46, UR13, UR19, URZ ;  /* 0x000000130d2e7290 */ /* 0x000fe4000fffe03f */
[----:B------:R-:W-:-:S02]  /*1500*/  @UP2 UIADD3 UR46, UR11, UR6, URZ ;  /* 0x000000060b2e2290 */ /* 0x000fc4000fffe03f */
[----:B------:R-:W-:Y:S02]  /*1510*/  @UP1 UIADD3 UR22, UR28, UR34, URZ ;  /* 0x000000221c161290 */ /* 0x000fe4000fffe03f */
[----:B------:R-:W-:Y:S02]  /*1520*/  USHF.R.S32.HI UR19, URZ, 0x1f, UR12 ;  /* 0x0000001f3f137899 */ /* 0x000fe4000801140c */
[----:B------:R-:W-:Y:S02]  /*1530*/  UIADD3 UR6, UP0, UR12, UR37, URZ ;  /* 0x000000250c067290 */ /* 0x000fe4000ff1e03f */
[----:B------:R-:W-:Y:S01]  /*1540*/  @!P1 IMAD.IADD R5, R5, 0x1, -R8 ;  /* 0x0000000105059824 */ /* 0x000fe200078e0a08 */
[----:B------:R-:W-:Y:S01]  /*1550*/  @UP1 ULDC.64 UR24, c[0x0][0x250] ;  /* 0x0000940000181ab9 */ /* 0x000fe20000000a00 */
[----:B------:R-:W-:Y:S01]  /*1560*/  UIADD3.X UR13, UR19, UR36, URZ, UP0, !UPT ;  /* 0x00000024130d7290 */ /* 0x000fe200087fe43f */
[----:B------:R-:W-:Y:S01]  /*1570*/  @!P1 IADD3 R4, R4, 0x1, RZ ;  /* 0x0000000104049810 */ /* 0x000fe20007ffe0ff */
[----:B------:R-:W-:Y:S01]  /*1580*/  UIMAD UR9, UR9, UR6, URZ ;  /* 0x00000006090972a4 */ /* 0x000fe2000f8e023f */
[----:B------:R-:W-:Y:S01]  /*1590*/  ISETP.GE.U32.AND P0, PT, R5, R8, PT ;  /* 0x000000080500720c */ /* 0x000fe20003f06070 */
[----:B------:R-:W-:Y:S01]  /*15a0*/  ULDC.U8 UR26, c[0x0][0x480] ;  /* 0x00012000001a7ab9 */ /* 0x000fe20000000000 */
[----:B------:R-:W-:Y:S01]  /*15b0*/  LOP3.LUT R5, R9, UR55, RZ, 0x3c, !PT ;  /* 0x0000003709057c12 */ /* 0x000fe2000f8e3cff */
[----:B------:R-:W-:Y:S01]  /*15c0*/  @UP1 UIMAD.WIDE.U32 UR10, UR22, UR24, URZ ;  /* 0x00000018160a12a5 */ /* 0x000fe2000f8e003f */
[----:B------:R-:W-:Y:S01]  /*15d0*/  PLOP3.LUT P1, PT, PT, PT, UP1, 0x80, 0x0 ;  /* 0x000000000000781c */ /* 0x000fe20003f2f018 */
[----:B------:R-:W-:Y:S01]  /*15e0*/  @UP1 UIMAD UR18, UR22, UR25, URZ ;  /* 0x00000019161212a4 */ /* 0x000fe2000f8e023f */
[----:B------:R-:W-:Y:S01]  /*15f0*/  ISETP.GE.AND P2, PT, R5, RZ, PT ;  /* 0x000000ff0500720c */ /* 0x000fe20003f46270 */
[----:B------:R-:W-:Y:S01]  /*1600*/  @UP1 UIADD3 UR21, UR28, UR34, URZ ;  /* 0x000000221c151290 */ /* 0x000fe2000fffe03f */
[----:B------:R-:W-:Y:S01]  /*1610*/  ULDC UR22, c[0x0][0x2c4] ;  /* 0x0000b10000167ab9 */ /* 0x000fe20000000800 */
[----:B------:R-:W-:-:S02]  /*1620*/  UISETP.NE.AND UP4, UPT, UR26, URZ, UPT ;  /* 0x0000003f1a00728c */ /* 0x000fc4000bf85270 */
[----:B------:R-:W-:Y:S02]  /*1630*/  UIMAD UR13, UR8, UR13, UR9 ;  /* 0x0000000d080d72a4 */ /* 0x000fe4000f8e0209 */
[----:B------:R-:W-:Y:S01]  /*1640*/  @P0 VIADD R4, R4, 0x1 ;  /* 0x0000000104040836 */ /* 0x000fe20000000000 */
[----:B------:R-:W-:Y:S01]  /*1650*/  @UP1 ULDC.64 UR26, c[0x0][0x248] ;  /* 0x00009200001a1ab9 */ /* 0x000fe20000000a00 */
[----:B------:R-:W-:Y:S01]  /*1660*/  @UP3 UIMAD UR9, UR44, UR22, URZ ;  /* 0x000000162c0932a4 */ /* 0x000fe2000f8e023f */
[----:B------:R-:W-:Y:S01]  /*1670*/  PLOP3.LUT P0, PT, PT, PT, UP3, 0x80, 0x0 ;  /* 0x000000000000781c */ /* 0x000fe20003f0f038 */
[----:B------:R-:W-:Y:S01]  /*1680*/  @UP1 UIMAD.WIDE.U32 UR16, UR21, UR26, URZ ;  /* 0x0000001a151012a5 */ /* 0x000fe2000f8e003f */
[----:B------:R-:W-:Y:S01]  /*1690*/  IMAD.MOV.U32 R18, RZ, RZ, R4 ;  /* 0x000000ffff127224 */ /* 0x000fe200078e0004 */
[----:B------:R-:W-:Y:S02]  /*16a0*/  @UP1 UIMAD UR23, UR21, UR27, URZ ;  /* 0x0000001b151712a4 */ /* 0x000fe4000f8e023f */
[----:B------:R-:W-:-:S02]  /*16b0*/  UIMAD.WIDE.U32 UR20, UR8, UR6, URZ ;  /* 0x00000006081472a5 */ /* 0x000fc4000f8e003f */
[----:B------:R-:W-:Y:S01]  /*16c0*/  @UP3 USEL UR9, UR9, UR14, !UP2 ;  /* 0x0000000e09093287 */ /* 0x000fe2000d000000 */
[----:B------:R-:W-:Y:S01]  /*16d0*/  @!P2 IADD3 R18, -R18, RZ, RZ ;  /* 0x000000ff1212a210 */ /* 0x000fe20007ffe1ff */
[----:B------:R-:W-:Y:S01]  /*16e0*/  UIMAD UR47, UR55, UR61, URZ ;  /* 0x0000003d372f72a4 */ /* 0x000fe2000f8e023f */
[----:B------:R-:W-:Y:S01]  /*16f0*/  @!P3 LOP3.LUT R18, RZ, R9, RZ, 0x33, !PT ;  /* 0x00000009ff12b212 */ /* 0x000fe200078e33ff */
[----:B------:R-:W-:Y:S02]  /*1700*/  @!UP3 UIMAD UR8, UR44, UR60, UR55 ;  /* 0x0000003c2c08b2a4 */ /* 0x000fe4000f8e0237 */
[----:B------:R-:W-:Y:S01]  /*1710*/  @!UP2 UIADD3 UR48, UR41, UR39, URZ ;  /* 0x000000272930a290 */ /* 0x000fe2000fffe03f */
[----:B------:R-:W-:Y:S01]  /*1720*/  @UP3 ULDC UR6, c[0x0][0x2e4] ;  /* 0x0000b90000063ab9 */ /* 0x000fe20000000800 */
[----:B------:R-:W-:Y:S02]  /*1730*/  USEL UR53, UR32, URZ, UP4 ;  /* 0x0000003f20357287 */ /* 0x000fe4000a000000 */
[----:B------:R-:W-:-:S02]  /*1740*/  @UP1 UIADD3 UR39, UR11, UR18, URZ ;  /* 0x000000120b271290 */ /* 0x000fc4000fffe03f */
[----:B------:R-:W-:Y:S02]  /*1750*/  @UP3 UIMAD UR18, UR55, UR6, UR9 ;  /* 0x00000006371232a4 */ /* 0x000fe4000f8e0209 */
[----:B------:R-:W-:Y:S02]  /*1760*/  USEL UR51, UR49, URZ, UP4 ;  /* 0x0000003f31337287 */ /* 0x000fe4000a000000 */
[----:B------:R-:W-:Y:S02]  /*1770*/  @UP1 UIADD3 UR32, UR17, UR23, URZ ;  /* 0x0000001711201290 */ /* 0x000fe4000fffe03f */
[----:B------:R-:W-:Y:S02]  /*1780*/  USHF.R.S32.HI UR35, URZ, 0x1f, UR29 ;  /* 0x0000001f3f237899 */ /* 0x000fe4000801141d */
[----:B------:R-:W-:Y:S02]  /*1790*/  USHF.R.S32.HI UR52, URZ, 0x1f, UR47 ;  /* 0x0000001f3f347899 */ /* 0x000fe4000801142f */
[----:B------:R-:W-:-:S02]  /*17a0*/  @!UP3 UIMAD UR18, UR8, UR22, URZ ;  /* 0x000000160812b2a4 */ /* 0x000fc4000f8e023f */
[----:B------:R-:W-:Y:S01]  /*17b0*/  UIADD3 UR49, UR21, UR13, URZ ;  /* 0x0000000d15317290 */ /* 0x000fe2000fffe03f */
        /* <DEDUP_REMOVED lines=15> */
.L_x_920:
        /* <DEDUP_REMOVED lines=13> */
.L_x_921:
        /* <DEDUP_REMOVED lines=11> */
.L_x_922:
[----:B------:R-:W-:-:S04]  /*1a30*/  UIMAD UR6, UR44, UR60, UR55 ;  /* 0x0000003c2c0672a4 */ /* 0x000fc8000f8e0237 */
[----:B------:R-:W-:-:S12]  /*1a40*/  UIMAD UR6, UR6, UR58, URZ ;  /* 0x0000003a060672a4 */ /* 0x000fd8000f8e023f */
.L_x_923:
[----:B------:R-:W2:Y:S01]  /*1a50*/  LDL.64 R4, [R1+0x50] ;  /* 0x0000500001047983 */ /* 0x000ea20000100a00 */
[----:B------:R-:W2:Y:S03]  /*1a60*/  LDC.64 R20, c[0x0][0x420] ;  /* 0x00010800ff147b82 */ /* 0x000ea60000000a00 */
[----:B------:R1:W3:Y:S01]  /*1a70*/  LDL.64 R32, [R1+0x50] ;  /* 0x0000500001207983 */ /* 0x0002e20000100a00 */
[----:B------:R-:W-:Y:S01]  /*1a80*/  USHF.R.S32.HI UR11, URZ, 0x1f, UR55 ;  /* 0x0000001f3f0b7899 */ /* 0x000fe20008011437 */
[----:B------:R-:W-:Y:S01]  /*1a90*/  BSSY B1, `(.L_x_919) ;  /* 0x00008a8000017945 */ /* 0x000fe20003800000 */
[----:B------:R-:W-:Y:S01]  /*1aa0*/  ULDC.64 UR8, c[0x0][0x428] ;  /* 0x00010a0000087ab9 */ /* 0x000fe20000000a00 */
[----:B------:R-:W4:Y:S01]  /*1ab0*/  S2R R29, SR_TID.X ;  /* 0x00000000001d7919 */ /* 0x000f220000002100 */
[----:B------:R-:W-:Y:S01]  /*1ac0*/  UIADD3 UR36, UR12, UR6, URZ ;  /* 0x000000060c247290 */ /* 0x000fe2000fffe03f */
[----:B------:R-:W-:Y:S01]  /*1ad0*/  IMAD.U32 R8, RZ, RZ, UR8 ;  /* 0x00000008ff087e24 */ /* 0x000fe2000f8e00ff */
[----:B------:R-:W-:-:S02]  /*1ae0*/  UIMAD UR6, UR11, UR8, URZ ;  /* 0x000000080b0672a4 */ /* 0x000fc4000f8e023f */
[----:B------:R-:W-:Y:S02]  /*1af0*/  UIMAD UR14, UR61, UR60, URZ ;  /* 0x0000003c3d0e72a4 */ /* 0x000fe4000f8e023f */
[----:B------:R-:W-:Y:S02]  /*1b00*/  UIMAD UR21, UR55, UR9, UR6 ;  /* 0x00000009371572a4 */ /* 0x000fe4000f8e0206 */
[----:B------:R-:W-:Y:S01]  /*1b10*/  UIADD3 UR6, -UR7, UR15, UR29 ;  /* 0x0000000f07067290 */ /* 0x000fe2000fffe11d */
[----:B------:R-:W-:Y:S01]  /*1b20*/  ULDC UR40, c[0x0][0x398] ;  /* 0x0000e60000287ab9 */ /* 0x000fe20000000800 */
[----:B------:R-:W-:Y:S02]  /*1b30*/  USHF.L.U32 UR8, UR14, 0x6, URZ ;  /* 0x000000060e087899 */ /* 0x000fe4000800063f */
[----:B------:R-:W-:Y:S02]  /*1b40*/  UIADD3 UR6, UR6, -UR40, URZ ;  /* 0x8000002806067290 */ /* 0x000fe4000fffe03f */
[----:B------:R-:W-:-:S02]  /*1b50*/  UIADD3 UR20, UP2, UP0, UR20, UR8, UR47 ;  /* 0x0000000814147290 */ /* 0x000fc4000f85e02f */
[----:B------:R-:W-:Y:S02]  /*1b60*/  USHF.R.S32.HI UR22, URZ, 0x1f, UR6 ;  /* 0x0000001f3f167899 */ /* 0x000fe40008011406 */
[----:B------:R-:W-:Y:S02]  /*1b70*/  USHF.R.S32.HI UR8, URZ, 0x1f, UR8 ;  /* 0x0000001f3f087899 */ /* 0x000fe40008011408 */
[----:B------:R-:W-:Y:S02]  /*1b80*/  ULEA.HI UR22, UR22, UR6, URZ, 0x6 ;  /* 0x0000000616167291 */ /* 0x000fe4000f8f303f */
[----:B------:R-:W-:Y:S01]  /*1b90*/  UIADD3.X UR6, UR49, UR8, UR52, UP2, UP0 ;  /* 0x0000000831067290 */ /* 0x000fe200097e0434 */
[----:B------:R-:W-:Y:S01]  /*1ba0*/  ULDC.64 UR16, c[0x0][0x258] ;  /* 0x0000960000107ab9 */ /* 0x000fe20000000a00 */
[----:B------:R-:W-:Y:S02]  /*1bb0*/  UIADD3 UR8, UP2, UP0, UR53, UR20, UR54 ;  /* 0x0000001435087290 */ /* 0x000fe4000f85e036 */
[----:B------:R-:W-:-:S02]  /*1bc0*/  UIADD3 UR33, UR12, UR18, URZ ;  /* 0x000000120c217290 */ /* 0x000fc4000fffe03f */
[----:B------:R-:W-:Y:S01]  /*1bd0*/  UIADD3.X UR6, UR51, UR6, UR46, UP2, UP0 ;  /* 0x0000000633067290 */ /* 0x000fe200097e042e */
[----:B----4-:R-:W-:Y:S01]  /*1be0*/  SHF.R.S32.HI R30, RZ, 0x1f, R29 ;  /* 0x0000001fff1e7819 */ /* 0x010fe2000001141d */
[----:B------:R-:W-:Y:S01]  /*1bf0*/  USHF.R.S32.HI UR22, URZ, 0x6, UR22 ;  /* 0x000000063f167899 */ /* 0x000fe20008011416 */
[----:B------:R-:W-:Y:S02]  /*1c00*/  ULDC.64 UR42, c[0x0][0x2b0] ;  /* 0x0000ac00002a7ab9 */ /* 0x000fe40000000a00 */
[CC--:B------:R-:W-:Y:S01]  /*1c10*/  LEA.HI R26, R30.reuse, R29.reuse, RZ, 0x3 ;  /* 0x0000001d1e1a7211 */ /* 0x0c0fe200078f18ff */
[----:B------:R-:W-:Y:S01]  /*1c20*/  UISETP.LT.AND UP0, UPT, URZ, UR22, UPT ;  /* 0x000000163f00728c */ /* 0x000fe2000bf01270 */
[----:B------:R-:W-:Y:S01]  /*1c30*/  LEA.HI R9, R30, R29, RZ, 0x5 ;  /* 0x0000001d1e097211 */ /* 0x000fe200078f28ff */
[----:B------:R-:W-:Y:S02]  /*1c40*/  UIADD3 UR9, UR38, -0x1, URZ ;  /* 0xffffffff26097890 */ /* 0x000fe4000fffe03f */
[----:B------:R-:W-:-:S04]  /*1c50*/  USEL UR22, URZ, UR22, !UP0 ;  /* 0x000000163f167287 */ /* 0x000fc8000c000000 */
[----:B------:R-:W-:Y:S01]  /*1c60*/  UISETP.GT.AND UP0, UPT, UR38, UR22, UPT ;  /* 0x000000162600728c */ /* 0x000fe2000bf04270 */
[----:B--2---:R-:W-:Y:S02]  /*1c70*/  IMAD R5, R20, UR19, RZ ;  /* 0x0000001314057c24 */ /* 0x004fe4000f8e02ff */
[----:B---3--:R-:W-:Y:S01]  /*1c80*/  IMAD.MOV.U32 R32, RZ, RZ, R4 ;  /* 0x000000ffff207224 */ /* 0x008fe200078e0004 */
[----:B------:R-:W-:Y:S01]  /*1c90*/  SHF.R.S32.HI R4, RZ, 0x3, R26 ;  /* 0x00000003ff047819 */ /* 0x000fe2000001141a */
[----:B------:R-:W-:-:S03]  /*1ca0*/  IMAD R5, R21, UR12, R5 ;  /* 0x0000000c15057c24 */ /* 0x000fc6000f8e0205 */
[----:B------:R-:W-:Y:S02]  /*1cb0*/  SHF.R.S32.HI R33, RZ, 0x1f, R32 ;  /* 0x0000001fff217819 */ /* 0x000fe40000011420 */
[----:B------:R-:W-:Y:S01]  /*1cc0*/  IADD3 R6, P0, R32, UR10, RZ ;  /* 0x0000000a20067c10 */ /* 0x000fe2000ff1e0ff */
[----:B------:R-:W-:Y:S01]  /*1cd0*/  UIMAD UR10, UR11, UR16, URZ ;  /* 0x000000100b0a72a4 */ /* 0x000fe2000f8e023f */
[----:B------:R-:W-:Y:S01]  /*1ce0*/  SHF.R.S32.HI R28, RZ, 0x1f, R4 ;  /* 0x0000001fff1c7819 */ /* 0x000fe20000011404 */
[----:B------:R1:W-:Y:S01]  /*1cf0*/  STL [R1+0x54], R33 ;  /* 0x0000542101007387 */ /* 0x0003e20000100800 */
[----:B------:R-:W-:Y:S01]  /*1d00*/  IADD3.X R7, R33, UR48, RZ, P0, !PT ;  /* 0x0000003021077c10 */ /* 0x000fe200087fe4ff */
[----:B------:R-:W-:Y:S01]  /*1d10*/  UIMAD UR17, UR55, UR17, UR10 ;  /* 0x00000011371172a4 */ /* 0x000fe2000f8e020a */
[----:B------:R-:W-:Y:S01]  /*1d20*/  IADD3 R10, P0, R4, UR12, RZ ;  /* 0x0000000c040a7c10 */ /* 0x000fe2000ff1e0ff */
[----:B------:R-:W-:Y:S01]  /*1d30*/  ULDC.64 UR48, c[0x0][0x478] ;  /* 0x00011e0000307ab9 */ /* 0x000fe20000000a00 */
[----:B------:R-:W-:Y:S01]  /*1d40*/  ULDC.64 UR10, c[0x0][0x3e0] ;  /* 0x0000f800000a7ab9 */ /* 0x000fe20000000a00 */
[----:B------:R-:W-:Y:S01]  /*1d50*/  IMAD.WIDE.U32 R6, R20, UR12, R6 ;  /* 0x0000000c14067c25 */ /* 0x000fe2000f8e0006 */
[----:B------:R-:W-:-:S03]  /*1d60*/  ULDC.64 UR12, c[0x0][0x210] ;  /* 0x00008400000c7ab9 */ /* 0x000fc60000000a00 */
[----:B------:R-:W-:Y:S01]  /*1d70*/  IMAD.IADD R7, R7, 0x1, R5 ;  /* 0x0000000107077824 */ /* 0x000fe200078e0205 */
[----:B------:R-:W-:Y:S01]  /*1d80*/  IADD3.X R5, R28, UR19, RZ, P0, !PT ;  /* 0x000000131c057c10 */ /* 0x000fe200087fe4ff */
[----:B------:R-:W-:Y:S01]  /*1d90*/  ULDC.64 UR18, c[0x0][0x400] ;  /* 0x0001000000127ab9 */ /* 0x000fe20000000a00 */
[----:B------:R-:W-:Y:S01]  /*1da0*/  IMAD.WIDE.U32 R6, R8, UR55, R6 ;  /* 0x0000003708067c25 */ /* 0x000fe2000f8e0006 */
[----:B------:R-:W-:-:S03]  /*1db0*/  SHF.R.S32.HI R8, RZ, 0x5, R9 ;  /* 0x00000005ff087819 */ /* 0x000fc60000011409 */
[----:B------:R-:W-:-:S04]  /*1dc0*/  IMAD R5, R5, UR30, RZ ;  /* 0x0000001e05057c24 */ /* 0x000fc8000f8e02ff */
[C---:B------:R-:W-:Y:S01]  /*1dd0*/  IMAD R12, R10.reuse, UR31, R5 ;  /* 0x0000001f0a0c7c24 */ /* 0x040fe2000f8e0205 */
[----:B------:R-:W-:Y:S01]  /*1de0*/  LOP3.LUT R5, R9, 0xffffffe0, RZ, 0xc0, !PT ;  /* 0xffffffe009057812 */ /* 0x000fe200078ec0ff */
[----:B------:R-:W-:-:S04]  /*1df0*/  IMAD.WIDE.U32 R10, R10, UR30, R32 ;  /* 0x0000001e0a0a7c25 */ /* 0x000fc8000f8e0020 */
[----:B------:R-:W-:Y:S01]  /*1e00*/  IMAD.IADD R24, R29, 0x1, -R5 ;  /* 0x000000011d187824 */ /* 0x000fe200078e0a05 */
[----:B------:R-:W-:Y:S01]  /*1e10*/  IADD3 R10, P0, R10, UR56, RZ ;  /* 0x000000380a0a7c10 */ /* 0x000fe2000ff1e0ff */
[----:B------:R-:W-:Y:S01]  /*1e20*/  VIADD R9, R7, UR21 ;  /* 0x0000001507097c36 */ /* 0x000fe20008000000 */
[----:B------:R-:W-:Y:S01]  /*1e30*/  UIMAD.WIDE UR20, UR36, 0x4, UR48 ;  /* 0x00000004241478a5 */ /* 0x000fe2000f8e0230 */
[----:B------:R-:W-:Y:S01]  /*1e40*/  IMAD R5, R8, UR14, R24 ;  /* 0x0000000e08057c24 */ /* 0x000fe2000f8e0218 */
[----:B------:R-:W-:Y:S01]  /*1e50*/  IADD3.X R11, R11, UR50, R12, P0, !PT ;  /* 0x000000320b0b7c10 */ /* 0x000fe200087fe40c */
[----:B------:R-:W-:Y:S02]  /*1e60*/  IMAD.MOV.U32 R8, RZ, RZ, R6 ;  /* 0x000000ffff087224 */ /* 0x000fe400078e0006 */
[----:B------:R-:W-:Y:S01]  /*1e70*/  IMAD R7, R28, R20, RZ ;  /* 0x000000141c077224 */ /* 0x000fe200078e02ff */
[----:B------:R-:W-:Y:S01]  /*1e80*/  IADD3 R6, P0, R5, UR8, RZ ;  /* 0x0000000805067c10 */ /* 0x000fe2000ff1e0ff */
[----:B------:R-:W-:-:S02]  /*1e90*/  IMAD.U32 R12, RZ, RZ, UR16 ;  /* 0x00000010ff0c7e24 */ /* 0x000fc4000f8e00ff */
[C---:B------:R-:W-:Y:S01]  /*1ea0*/  IMAD R7, R4.reuse, R21, R7 ;  /* 0x0000001504077224 */ /* 0x040fe200078e0207 */
[----:B------:R-:W-:Y:S01]  /*1eb0*/  LEA.HI.X.SX32 R5, R5, UR6, 0x1, P0 ;  /* 0x0000000605057c11 */ /* 0x000fe200080f0eff */
[----:B------:R-:W-:Y:S01]  /*1ec0*/  IMAD.WIDE.U32 R8, R4, R20, R8 ;  /* 0x0000001404087225 */ /* 0x000fe200078e0008 */
[----:B------:R-:W-:Y:S01]  /*1ed0*/  LEA R14, P0, R6, UR18, 0x2 ;  /* 0x00000012060e7c11 */ /* 0x000fe2000f8010ff */
[----:B------:R-:W-:Y:S02]  /*1ee0*/  UMOV UR18, UR21 ;  /* 0x0000001500127c82 */ /* 0x000fe40008000000 */
[----:B------:R-:W-:Y:S01]  /*1ef0*/  IMAD.WIDE.U32 R10, R12, UR55, R10 ;  /* 0x000000370c0a7c25 */ /* 0x000fe2000f8e000a */
[----:B------:R-:W-:Y:S02]  /*1f00*/  LEA R36, P2, R8, UR10, 0x1 ;  /* 0x0000000a08247c11 */ /* 0x000fe4000f8408ff */
[----:B------:R-:W-:Y:S01]  /*1f10*/  LEA.HI.X R15, R6, UR19, R5, 0x2, P0 ;  /* 0x00000013060f7c11 */ /* 0x000fe200080f1405 */
[----:B------:R-:W-:Y:S01]  /*1f20*/  IMAD.IADD R22, R9, 0x1, R7 ;  /* 0x0000000109167824 */ /* 0x000fe200078e0207 */
[----:B------:R-:W-:Y:S01]  /*1f30*/  LEA R34, P3, R10, UR12, 0x1 ;  /* 0x0000000c0a227c11 */ /* 0x000fe2000f8608ff */
[----:B------:R-:W-:Y:S01]  /*1f40*/  VIADD R23, R11, UR17 ;  /* 0x000000110b177c36 */ /* 0x000fe20008000000 */
[----:B------:R-:W-:Y:S01]  /*1f50*/  PLOP3.LUT P0, PT, PT, PT, UP0, 0x80, 0x0 ;  /* 0x000000000000781c */ /* 0x000fe20003f0f008 */
[----:B------:R1:W-:Y:S01]  /*1f60*/  STL.64 [R1+0x30], R14 ;  /* 0x0000300e01007387 */ /* 0x0003e20000100a00 */
[----:B------:R-:W-:Y:S01]  /*1f70*/  LEA.HI.X R37, R8, UR11, R22, 0x1, P2 ;  /* 0x0000000b08257c11 */ /* 0x000fe200090f0c16 */
[----:B------:R-:W-:Y:S01]  /*1f80*/  UIMAD.WIDE UR16, UR33, 0x4, UR42 ;  /* 0x00000004211078a5 */ /* 0x000fe2000f8e022a */
[----:B------:R-:W-:Y:S01]  /*1f90*/  LEA.HI.X R35, R10, UR13, R23, 0x1, P3 ;  /* 0x0000000d0a237c11 */ /* 0x000fe200098f0c17 */
[----:B------:R-:W-:-:S02]  /*1fa0*/  UMOV UR19, UR20 ;  /* 0x0000001400137c82 */ /* 0x000fc40008000000 */
        /* <DEDUP_REMOVED lines=22> */
.L_x_925:
        /* <DEDUP_REMOVED lines=19> */
.L_x_926:
        /* <DEDUP_REMOVED lines=38> */
.L_x_928:
[----:B------:R-:W-:Y:S05]  /*24a0*/  BSYNC B0 ;  /* 0x0000000000007941 */ /* 0x000fea0003800000 */
.L_x_927:
        /* <DEDUP_REMOVED lines=19> */
.L_x_930:
[----:B------:R-:W-:Y:S05]  /*25e0*/  BSYNC B0 ;  /* 0x0000000000007941 */ /* 0x000fea0003800000 */
.L_x_929:
        /* <DEDUP_REMOVED lines=32> */
.L_x_932:
[----:B------:R-:W-:Y:S05]  /*27f0*/  BSYNC B0 ;  /* 0x0000000000007941 */ /* 0x000fea0003800000 */
.L_x_931:
        /* <DEDUP_REMOVED lines=21> */
.L_x_924:
        /* <DEDUP_REMOVED lines=63> */
.L_x_935:
[----:B------:R-:W-:Y:S05]  /*2d40*/  BSYNC B0 ;  /* 0x0000000000007941 */ /* 0x000fea0003800000 */
.L_x_934:
        /* <DEDUP_REMOVED lines=44> */
.L_x_937:
[----:B------:R-:W-:Y:S05]  /*3010*/  BSYNC B0 ;  /* 0x0000000000007941 */ /* 0x000fea0003800000 */
.L_x_936:
        /* <DEDUP_REMOVED lines=30> */
.L_x_939:
[----:B------:R-:W-:Y:S05]  /*3200*/  BSYNC B0 ;  /* 0x0000000000007941 */ /* 0x000fea0003800000 */
.L_x_938:
        /* <DEDUP_REMOVED lines=37> */
.L_x_941:
[----:B------:R-:W-:Y:S05]  /*3460*/  BSYNC B0 ;  /* 0x0000000000007941 */ /* 0x000fea0003800000 */
.L_x_940:
        /* <DEDUP_REMOVED lines=27> */
.L_x_943:
[----:B------:R-:W-:Y:S05]  /*3620*/  BSYNC B0 ;  /* 0x0000000000007941 */ /* 0x000fea0003800000 */
.L_x_942:
        /* <DEDUP_REMOVED lines=40> */
.L_x_945:
[----:B------:R-:W-:Y:S05]  /*38b0*/  BSYNC B0 ;  /* 0x0000000000007941 */ /* 0x000fea0003800000 */
.L_x_944:
        /* <DEDUP_REMOVED lines=57> */
.L_x_947:
[----:B------:R-:W-:Y:S05]  /*3c50*/  BSYNC B0 ;  /* 0x0000000000007941 */ /* 0x000fea0003800000 */
.L_x_946:
        /* <DEDUP_REMOVED lines=44> */
.L_x_949:
[----:B------:R-:W-:Y:S05]  /*3f20*/  BSYNC B0 ;  /* 0x0000000000007941 */ /* 0x000fea0003800000 */
.L_x_948:
[----:B------:R-:W-:Y:S01]  /*3f30*/  IMAD.MOV.U32 R4, RZ, RZ, 0x4 ;  /* 0x00000004ff047424 */ /* 0x000fe200078e00ff */
[----:B------:R-:W0:Y:S01]  /*3f40*/  LDGDEPBAR ;  /* 0x00000000000079af */ /* 0x000e220000000000 */
[----:B--2---:R-:W-:Y:S01]  /*3f50*/  IMAD.MOV.U32 R8, RZ, RZ, 0x7f800000 ;  /* 0x7f800000ff087424 */ /* 0x004fe200078e00ff */
[----:B------:R-:W-:Y:S01]  /*3f60*/  ULDC.64 UR12, c[0x0][0x3c8] ;  /* 0x0000f200000c7ab9 */ /* 0x000fe20000000a00 */
[----:B------:R-:W-:Y:S01]  /*3f70*/  IMAD.WIDE R4, R15, R4, UR16 ;  /* 0x000000100f047e25 */ /* 0x000fe2000f8e0204 */
[----:B------:R-:W-:Y:S01]  /*3f80*/  UISETP.NE.U32.AND UP1, UPT, UR12, URZ, UPT ;  /* 0x0000003f0c00728c */ /* 0x000fe2000bf25070 */
[----:B-1----:R-:W1:Y:S01]  /*3f90*/  LDC.64 R6, c[0x0][0x3b8] ;  /* 0x0000ee00ff067b82 */ /* 0x002e620000000a00 */
[----:B------:R-:W-:Y:S01]  /*3fa0*/  USHF.R.S32.HI UR8, URZ, 0x1f, UR55 ;  /* 0x0000001f3f087899 */ /* 0x000fe20008011437 */
[----:B------:R-:W-:Y:S01]  /*3fb0*/  IMAD.MOV.U32 R9, RZ, RZ, 0x7f800000 ;  /* 0x7f800000ff097424 */ /* 0x000fe200078e00ff */
[----:B------:R-:W2:Y:S01]  /*3fc0*/  @!P5 LDG.E R8, desc[UR4][R4.64+0x20] ;  /* 0x000020040408d981 */ /* 0x000ea2000c1e1900 */
[----:B------:R-:W-:Y:S01]  /*3fd0*/  UISETP.NE.AND.EX UP1, UPT, UR13, URZ, UPT, UP1 ;  /* 0x0000003f0d00728c */ /* 0x000fe2000bf25310 */
[----:B------:R-:W-:Y:S01]  /*3fe0*/  LOP3.LUT R10, R26, 0xfffffff8, RZ, 0xc0, !PT ;  /* 0xfffffff81a0a7812 */ /* 0x000fe200078ec0ff */
[----:B------:R-:W-:Y:S01]  /*3ff0*/  ULDC UR26, c[0x0][0x2d0] ;  /* 0x0000b400001a7ab9 */ /* 0x000fe20000000800 */
[----:B------:R-:W-:Y:S01]  /*4000*/  ULDC UR27, c[0x0][0x398] ;  /* 0x0000e600001b7ab9 */ /* 0x000fe20000000800 */
[----:B------:R5:W3:Y:S01]  /*4010*/  @!P6 LDG.E R9, desc[UR4][R4.64] ;  /* 0x000000040409e981 */ /* 0x000ae2000c1e1900 */
[----:B------:R-:W-:Y:S01]  /*4020*/  ULDC UR30, c[0x0][0x2dc] ;  /* 0x0000b700001e7ab9 */ /* 0x000fe20000000800 */
[----:B------:R-:W-:-:S05]  /*4030*/  PLOP3.LUT P0, PT, PT, PT, UP1, 0x80, 0x0 ;  /* 0x000000000000781c */ /* 0x000fca0003f0f018 */
[----:B------:R-:W-:Y:S01]  /*4040*/  @UP1 ULDC.64 UR20, c[0x0][0x3d0] ;  /* 0x0000f40000141ab9 */ /* 0x000fe20000000a00 */
[----:B------:R-:W-:Y:S01]  /*4050*/  @UP1 UMOV UR10, UR55 ;  /* 0x00000037000a1c82 */ /* 0x000fe20008000000 */
[----:B------:R-:W-:Y:S01]  /*4060*/  @UP1 UIMAD UR6, UR57, UR20, URZ ;  /* 0x00000014390612a4 */ /* 0x000fe2000f8e023f */
[----:B------:R-:W-:-:S04]  /*4070*/  DEPBAR.LE SB0, 0x1 ;  /* 0x000080400000791a */ /* 0x000fc80000000000 */
[----:B------:R-:W-:Y:S01]  /*4080*/  BAR.SYNC.DEFER_BLOCKING 0x0 ;  /* 0x0000000000007b1d */ /* 0x000fe20000010000 */
[----:B------:R-:W-:-:S05]  /*4090*/  @UP1 UIMAD UR6, UR44, UR21, UR6 ;  /* 0x000000152c0612a4 */ /* 0x000fca000f8e0206 */
[----:B------:R-:W-:Y:S01]  /*40a0*/  @UP1 UMOV UR11, UR8 ;  /* 0x00000008000b1c82 */ /* 0x000fe20008000000 */
[----:B--2---:R2:W-:Y:S01]  /*40b0*/  STL [R1+0x6c], R8 ;  /* 0x00006c0801007387 */ /* 0x0045e20000100800 */
[----:B------:R-:W-:Y:S01]  /*40c0*/  @UP1 UIMAD.WIDE.U32 UR10, UR44, UR20, UR10 ;  /* 0x000000142c0a12a5 */ /* 0x000fe2000f8e000a */
[----:B------:R-:W-:Y:S02]  /*40d0*/  IMAD.IADD R10, R29, 0x1, -R10 ;  /* 0x000000011d0a7824 */ /* 0x000fe400078e0a0a */
[----:B------:R-:W-:Y:S01]  /*40e0*/  IMAD.MOV.U32 R240, RZ, RZ, 0x20 ;  /* 0x00000020fff07424 */ /* 0x000fe200078e00ff */
[----:B------:R-:W-:Y:S01]  /*40f0*/  @UP1 ULEA UR12, UP0, UR10, UR12, 0x2 ;  /* 0x0000000c0a0c1291 */ /* 0x000fe2000f80103f */
[----:B-1----:R-:W4:Y:S01]  /*4100*/  LDG.E.64 R12, desc[UR4][R6.64] ;  /* 0x00000004060c7981 */ /* 0x002f22000c1e1b00 */
[----:B------:R-:W-:Y:S02]  /*4110*/  @UP1 UIADD3 UR6, UR11, UR6, URZ ;  /* 0x000000060b061290 */ /* 0x000fe4000fffe03f */
[----:B------:R-:W-:Y:S01]  /*4120*/  UIADD3 UR23, UR29, UR15, URZ ;  /* 0x0000000f1d177290 */ /* 0x000fe2000fffe03f */
[----:B------:R-:W1:Y:S01]  /*4130*/  LDSM.16.M88.4 R164, [R252+0x12000] ;  /* 0x01200000fca4783b */ /* 0x000e620000000200 */
[----:B------:R-:W-:Y:S01]  /*4140*/  @UP1 ULEA.HI.X UR13, UR10, UR13, UR6, 0x2, UP0 ;  /* 0x0000000d0a0d1291 */ /* 0x000fe200080f1406 */
[----:B-----5:R-:W-:Y:S01]  /*4150*/  IMAD.U32 R4, RZ, RZ, UR12 ;  /* 0x0000000cff047e24 */ /* 0x020fe2000f8e00ff */
[----:B------:R-:W-:Y:S01]  /*4160*/  CS2R R142, SRZ ;  /* 0x00000000008e7805 */ /* 0x000fe2000001ff00 */
[----:B---3--:R3:W-:Y:S01]  /*4170*/  STL [R1+0x68], R9 ;  /* 0x0000680901007387 */ /* 0x0087e20000100800 */
[----:B------:R-:W-:Y:S01]  /*4180*/  @UP1 ULDC UR6, c[0x0][0x2e8] ;  /* 0x0000ba0000061ab9 */ /* 0x000fe20000000800 */
[----:B------:R-:W-:Y:S01]  /*4190*/  CS2R R140, SRZ ;  /* 0x00000000008c7805 */ /* 0x000fe2000001ff00 */
[----:B------:R-:W-:Y:S01]  /*41a0*/  IMAD.U32 R5, RZ, RZ, UR13 ;  /* 0x0000000dff057e24 */ /* 0x000fe2000f8e00ff */
        /* <DEDUP_REMOVED lines=8> */
[----:B--2---:R-:W2:Y:S01]  /*4230*/  @P0 LDG.E R8, desc[UR4][R4.64] ;  /* 0x0000000404080981 */ /* 0x004ea2000c1e1900 */
        /* <DEDUP_REMOVED lines=15> */
[----:B---3--:R-:W3:Y:S01]  /*4330*/  S2R R9, SR_TID.X ;  /* 0x0000000000097919 */ /* 0x008ee20000002100 */
        /* <DEDUP_REMOVED lines=8> */
[----:B------:R5:W4:Y:S01]  /*43c0*/  LDG.E.64 R4, desc[UR4][R6.64+0x8] ;  /* 0x0000080406047981 */ /* 0x000b22000c1e1b00 */
        /* <DEDUP_REMOVED lines=17> */
[----:B------:R-:W-:Y:S01]  /*44e0*/  UIADD3 UR25, UR29, 0x40, URZ ;  /* 0x000000401d197890 */ /* 0x000fe2000fffe03f */
[----:B------:R-:W-:Y:S01]  /*44f0*/  UMOV UR14, UR59 ;  /* 0x0000003b000e7c82 */ /* 0x000fe20008000000 */
[----:B------:R-:W-:Y:S01]  /*4500*/  ULDC.U8 UR21, c[0x0][0x388] ;  /* 0x0000e20000157ab9 */ /* 0x000fe20000000000 */
[----:B------:R-:W-:Y:S01]  /*4510*/  ULDC UR20, c[0x0][0x2ec] ;  /* 0x0000bb0000147ab9 */ /* 0x000fe20000000800 */
[----:B-----5:R-:W2:Y:S01]  /*4520*/  @P0 MUFU.RCP R7, UR6 ;  /* 0x0000000600070d08 */ /* 0x020ea20008001000 */
[----:B------:R-:W-:-:S04]  /*4530*/  LEA.HI R6, R30, R29, RZ, 0x7 ;  /* 0x0000001d1e067211 */ /* 0x000fc800078f38ff */
[----:B------:R-:W-:Y:S01]  /*4540*/  SHF.R.S32.HI R6, RZ, 0x7, R6 ;  /* 0x00000007ff067819 */ /* 0x000fe20000011406 */
[----:B---3--:R-:W-:-:S04]  /*4550*/  IMAD.SHL.U32 R9, R9, 0x2, RZ ;  /* 0x0000000209097824 */ /* 0x008fc800078e00ff */
[----:B------:R-:W-:-:S05]  /*4560*/  IMAD.SHL.U32 R11, R6, 0x20, RZ ;  /* 0x00000020060b7824 */ /* 0x000fca00078e00ff */
[----:B------:R-:W-:Y:S01]  /*4570*/  LOP3.LUT R11, R11, 0x6, R9, 0xf8, !PT ;  /* 0x000000060b0b7812 */ /* 0x000fe200078ef809 */
[----:B--2---:R-:W-:Y:S01]  /*4580*/  @P0 FMUL.FTZ R9, R8, R7 ;  /* 0x0000000708090220 */ /* 0x004fe20000410000 */
[----:B------:R-:W-:-:S04]  /*4590*/  IMAD.U32 R8, RZ, RZ, UR45 ;  /* 0x0000002dff087e24 */ /* 0x000fc8000f8e00ff */
[----:B------:R-:W-:Y:S01]  /*45a0*/  IMAD R14, R8, 0x40, R11 ;  /* 0x00000040080e7824 */ /* 0x000fe200078e020b */
[----:B------:R-:W-:-:S04]  /*45b0*/  @P0 R2UR UR12, R9 ;  /* 0x00000000090c02ca */ /* 0x000fc800000e0000 */
[----:B------:R-:W-:Y:S04]  /*45c0*/  STL [R1+0x38], R14 ;  /* 0x0000380e01007387 */ /* 0x000fe80000100800 */
[----:B------:R-:W2:Y:S04]  /*45d0*/  LDL R9, [R1] ;  /* 0x0000000001097983 */ /* 0x000ea80000100800 */
[----:B------:R-:W3:Y:S01]  /*45e0*/  LDL R8, [R1+0x4] ;  /* 0x0000040001087983 */ /* 0x000ee20000100800 */
[----:B------:R-:W-:Y:S01]  /*45f0*/  UIMAD UR6, UR44, UR60, UR55 ;  /* 0x0000003c2c0672a4 */ /* 0x000fe2000f8e0237 */
[----:B------:R-:W-:Y:S01]  /*4600*/  LOP3.LUT P1, RZ, R10, 0x2, RZ, 0xc0, !PT ;  /* 0x000000020aff7812 */ /* 0x000fe2000782c0ff */
[----:B------:R-:W-:-:S02]  /*4610*/  IMAD.U32 R7, RZ, RZ, UR45 ;  /* 0x0000002dff077e24 */ /* 0x000fc4000f8e00ff */
[----:B------:R-:W-:Y:S01]  /*4620*/  USHF.L.U32 UR6, UR6, 0x5, URZ ;  /* 0x0000000506067899 */ /* 0x000fe2000800063f */
[----:B------:R-:W-:Y:S01]  /*4630*/  SEL R240, R240, 0xffffffe0, !P1 ;  /* 0xffffffe0f0f07807 */ /* 0x000fe20004800000 */
[----:B------:R-:W-:Y:S01]  /*4640*/  IMAD R10, R7, 0x2, R6 ;  /* 0x00000002070a7824 */ /* 0x000fe200078e0206 */
[----:B----4-:R-:W-:Y:S01]  /*4650*/  R2UR UR10, R13 ;  /* 0x000000000d0a72ca */ /* 0x010fe200000e0000 */
[----:B------:R-:W-:Y:S01]  /*4660*/  USHF.R.S32.HI UR11, URZ, 0x1f, UR6 ;  /* 0x0000001f3f0b7899 */ /* 0x000fe20008011406 */
[----:B------:R-:W-:Y:S01]  /*4670*/  SHF.R.S32.HI R6, RZ, 0x1f, R24 ;  /* 0x0000001fff067819 */ /* 0x000fe20000011418 */
[----:B------:R-:W-:Y:S01]  /*4680*/  IMAD.IADD R240, R240, 0x1, R252 ;  /* 0x00000001f0f07824 */ /* 0x000fe200078e02fc */
[----:B------:R-:W-:-:S04]  /*4690*/  IADD3 R7, P2, P0, R4, UR6, R24 ;  /* 0x0000000604077c10 */ /* 0x000fc8000f85e018 */
[----:B------:R-:W-:Y:S01]  /*46a0*/  IADD3.X R4, R5, UR11, R6, P2, P0 ;  /* 0x0000000b05047c10 */ /* 0x000fe200097e0406 */
[----:B------:R-:W4:Y:S04]  /*46b0*/  LDSM.16.M88.4 R172, [R240+0x12000] ;  /* 0x01200000f0ac783b */ /* 0x000f280000000200 */
[----:B------:R-:W1:Y:S04]  /*46c0*/  LDSM.16.M88.4 R176, [R240+0x12800] ;  /* 0x01280000f0b0783b */ /* 0x000e680000000200 */
[----:B------:R-:W1:Y:S04]  /*46d0*/  LDSM.16.M88.4 R204, [R240+0x14000] ;  /* 0x01400000f0cc783b */ /* 0x000e680000000200 */
[----:B------:R-:W1:Y:S04]  /*46e0*/  LDSM.16.M88.4 R208, [R240+0x14800] ;  /* 0x01480000f0d0783b */ /* 0x000e680000000200 */
[----:B------:R-:W1:Y:S04]  /*46f0*/  LDSM.16.M88.4 R236, [R240+0x16000] ;  /* 0x01600000f0ec783b */ /* 0x000e680000000200 */
[----:B------:R-:W1:Y:S01]  /*4700*/  LDSM.16.M88.4 R240, [R240+0x16800] ;  /* 0x01680000f0f0783b */ /* 0x000e620000000200 */
[----:B------:R-:W-:-:S03]  /*4710*/  IMAD.WIDE.U32 R6, R7, -0x2daee0ad, RZ ;  /* 0xd2511f5307067825 */ /* 0x000fc600078e00ff */
[----:B------:R5:W-:Y:S01]  /*4720*/  STL [R1+0x90], R4 ;  /* 0x0000900401007387 */ /* 0x000be20000100800 */
[----:B------:R-:W-:-:S03]  /*4730*/  LOP3.LUT R5, R10, UR10, RZ, 0x3c, !PT ;  /* 0x0000000a0a057c12 */ /* 0x000fc6000f8e3cff */
[----:B------:R-:W-:Y:S01]  /*4740*/  STL.64 [R1+0x80], R6 ;  /* 0x0000800601007387 */ /* 0x000fe20000100a00 */
[----:B-----5:R-:W-:Y:S02]  /*4750*/  IADD3 R4, R15, -UR15, -R14 ;  /* 0x8000000f0f047c10 */ /* 0x020fe4000fffe80e */
[----:B------:R-:W-:Y:S01]  /*4760*/  R2UR UR8, R12 ;  /* 0x000000000c0872ca */ /* 0x000fe200000e0000 */
[----:B------:R-:W-:Y:S01]  /*4770*/  UIADD3 UR24, -UR7, 0x40, UR23 ;  /* 0x0000004007187890 */ /* 0x000fe2000fffe117 */
[----:B------:R-:W-:Y:S02]  /*4780*/  CS2R R30, SRZ ;  /* 0x00000000001e7805 */ /* 0x000fe4000001ff00 */
[----:B------:R-:W-:Y:S02]  /*4790*/  CS2R R28, SRZ ;  /* 0x00000000001c7805 */ /* 0x000fe4000001ff00 */
[----:B------:R-:W-:Y:S01]  /*47a0*/  CS2R R24, SRZ ;  /* 0x0000000000187805 */ /* 0x000fe2000001ff00 */
[----:B------:R-:W-:Y:S01]  /*47b0*/  UMOV UR6, URZ ;  /* 0x0000003f00067c82 */ /* 0x000fe20008000000 */
[----:B------:R-:W-:Y:S01]  /*47c0*/  UIADD3 UR24, UR24, -UR40, URZ ;  /* 0x8000002818187290 */ /* 0x000fe2000fffe03f */
[----:B------:R-:W-:Y:S01]  /*47d0*/  @UP1 UMOV UR6, UR12 ;  /* 0x0000000c00061c82 */ /* 0x000fe20008000000 */
[----:B--2---:R-:W2:Y:S04]  /*47e0*/  LDSM.16.M88.4 R148, [R9+0x12000] ;  /* 0x012000000994783b */ /* 0x004ea80000000200 */
[----:B------:R-:W1:Y:S04]  /*47f0*/  LDSM.16.M88.4 R152, [R9+0x12800] ;  /* 0x012800000998783b */ /* 0x000e680000000200 */
[----:B------:R-:W1:Y:S04]  /*4800*/  LDSM.16.M88.4 R180, [R9+0x14000] ;  /* 0x0140000009b4783b */ /* 0x000e680000000200 */
[----:B------:R-:W1:Y:S04]  /*4810*/  LDSM.16.M88.4 R184, [R9+0x14800] ;  /* 0x0148000009b8783b */ /* 0x000e680000000200 */
[----:B------:R-:W1:Y:S04]  /*4820*/  LDSM.16.M88.4 R212, [R9+0x16000] ;  /* 0x0160000009d4783b */ /* 0x000e680000000200 */
[----:B------:R-:W1:Y:S04]  /*4830*/  LDSM.16.M88.4 R216, [R9+0x16800] ;  /* 0x0168000009d8783b */ /* 0x000e680000000200 */
[----:B---3--:R-:W3:Y:S04]  /*4840*/  LDSM.16.M88.4 R156, [R8+0x12000] ;  /* 0x01200000089c783b */ /* 0x008ee80000000200 */
[----:B------:R-:W1:Y:S04]  /*4850*/  LDSM.16.M88.4 R160, [R8+0x12800] ;  /* 0x0128000008a0783b */ /* 0x000e680000000200 */
[----:B------:R-:W1:Y:S04]  /*4860*/  LDSM.16.M88.4 R188, [R8+0x14000] ;  /* 0x0140000008bc783b */ /* 0x000e680000000200 */
[----:B------:R-:W1:Y:S04]  /*4870*/  LDSM.16.M88.4 R192, [R8+0x14800] ;  /* 0x0148000008c0783b */ /* 0x000e680000000200 */
[----:B------:R-:W1:Y:S04]  /*4880*/  LDSM.16.M88.4 R220, [R8+0x16000] ;  /* 0x0160000008dc783b */ /* 0x000e680000000200 */
[----:B------:R5:W1:Y:S02]  /*4890*/  LDSM.16.M88.4 R224, [R8+0x16800] ;  /* 0x0168000008e0783b */ /* 0x000a640000000200 */
[----:B-----5:R-:W-:Y:S01]  /*48a0*/  VIADD R8, R4, UR7 ;  /* 0x0000000704087c36 */ /* 0x020fe20008000000 */
[----:B------:R-:W-:-:S04]  /*48b0*/  LOP3.LUT R4, R5, R7, RZ, 0x3c, !PT ;  /* 0x0000000705047212 */ /* 0x000fc800078e3cff */
[----:B------:R1:W-:Y:S04]  /*48c0*/  STL [R1+0x88], R8 ;  /* 0x0000880801007387 */ /* 0x0003e80000100800 */
[----:B--234-:R1:W-:Y:S02]  /*48d0*/  STL [R1+0x8c], R4 ;  /* 0x00008c0401007387 */ /* 0x01c3e40000100800 */
.L_x_954:
[----:B------:R-:W1:Y:S01]  /*48e0*/  LDL R79, [R1] ;  /* 0x00000000014f7983 */ /* 0x000e620000100800 */
[----:B------:R-:W-:Y:S01]  /*48f0*/  USHF.L.U32 UR11, UR9, 0x6, URZ ;  /* 0x00000006090b7899 */ /* 0x000fe2000800063f */
[----:B------:R-:W-:Y:S02]  /*4900*/  UMOV UR12, UR59 ;  /* 0x0000003b000c7c82 */ /* 0x000fe40008000000 */
[----:B------:R-:W2:Y:S01]  /*4910*/  LDL R249, [R1+0x8] ;  /* 0x0000080001f97983 */ /* 0x000ea20000100800 */
[----:B------:R-:W-:Y:S03]  /*4920*/  UISETP.GE.AND UP0, UPT, UR11, UR24, UPT ;  /* 0x000000180b00728c */ /* 0x000fe6000bf06270 */
[----:B---3--:R-:W3:Y:S04]  /*4930*/  LDL R78, [R1+0x4] ;  /* 0x00000400014e7983 */ /* 0x008ee80000100800 */
[----:B------:R-:W4:Y:S04]  /*4940*/  LDL R248, [R1+0xc] ;  /* 0x00000c0001f87983 */ /* 0x000f280000100800 */
[----:B------:R-:W3:Y:S04]  /*4950*/  LDL R247, [R1+0x18] ;  /* 0x0000180001f77983 */ /* 0x000ee80000100800 */
[----:B------:R-:W3:Y:S04]  /*4960*/  LDL R77, [R1+0x10] ;  /* 0x00001000014d7983 */ /* 0x000ee80000100800 */
[----:B------:R-:W3:Y:S04]  /*4970*/  LDL R246, [R1+0x14] ;  /* 0x0000140001f67983 */ /* 0x000ee80000100800 */
[----:B------:R-:W0:Y:S04]  /*4980*/  LDGDEPBAR ;  /* 0x00000000000079af */ /* 0x000e280000000000 */
[----:B------:R-:W3:Y:S01]  /*4990*/  LDL R76, [R1+0x88] ;  /* 0x00008800014c7983 */ /* 0x000ee20000100800 */
[----:B------:R-:W-:Y:S04]  /*49a0*/  DEPBAR.LE SB0, 0x0 ;  /* 0x000080000000791a */ /* 0x000fe80000000000 */
[----:B------:R-:W-:Y:S06]  /*49b0*/  BAR.SYNC.DEFER_BLOCKING 0x0 ;  /* 0x0000000000007b1d */ /* 0x000fec0000010000 */
[----:B-1----:R-:W-:Y:S04]  /*49c0*/  LDSM.16.M88.4 R8, [R79+0xc000] ;  /* 0x00c000004f08783b */ /* 0x002fe80000000200 */
[----:B--2---:R-:W1:Y:S04]  /*49d0*/  LDSM.16.M88.4 R16, [R249] ;  /* 0x00000000f910783b */ /* 0x004e680000000200 */
[----:B------:R-:W2:Y:S04]  /*49e0*/  LDSM.16.M88.4 R68, [R79+0xc800] ;  /* 0x00c800004f44783b */ /* 0x000ea80000000200 */
[----:B----4-:R-:W-:Y:S01]  /*49f0*/  LDSM.16.M88.4 R72, [R248] ;  /* 0x00000000f848783b */ /* 0x010fe20000000200 */
[C---:B-1----:R-:W-:Y:S06]  /*4a00*/  HMMA.16816.F32 R4, R16.reuse, R8, RZ ;  /* 0x000000081004723c */ /* 0x042fec00000018ff */
[C---:B------:R-:W-:Y:S06]  /*4a10*/  HMMA.16816.F32 R8, R16.reuse, R10, RZ ;  /* 0x0000000a1008723c */ /* 0x040fec00000018ff */
[C---:B--2---:R-:W-:Y:S06]  /*4a20*/  HMMA.16816.F32 R12, R16.reuse, R68, RZ ;  /* 0x00000044100c723c */ /* 0x044fec00000018ff */
[----:B------:R-:W-:Y:S01]  /*4a30*/  HMMA.16816.F32 R16, R16, R70, RZ ;  /* 0x000000461010723c */ /* 0x000fe200000018ff */
[----:B---3--:R-:W1:Y:S05]  /*4a40*/  LDSM.16.M88.4 R68, [R78+0xc000] ;  /* 0x00c000004e44783b */ /* 0x008e6a0000000200 */
[C---:B-1----:R-:W-:Y:S06]  /*4a50*/  HMMA.16816.F32 R4, R72.reuse, R68, R4 ;  /* 0x000000444804723c */ /* 0x042fec0000001804 */
[C---:B------:R-:W-:Y:S01]  /*4a60*/  HMMA.16816.F32 R8, R72.reuse, R70, R8 ;  /* 0x000000464808723c */ /* 0x040fe20000001808 */
[----:B------:R-:W1:Y:S05]  /*4a70*/  LDSM.16.M88.4 R68, [R78+0xc800] ;  /* 0x00c800004e44783b */ /* 0x000e6a0000000200 */
[C---:B-1----:R-:W-:Y:S06]  /*4a80*/  HMMA.16816.F32 R12, R72.reuse, R68, R12 ;  /* 0x00000044480c723c */ /* 0x042fec000000180c */
[----:B------:R-:W-:Y:S01]  /*4a90*/  HMMA.16816.F32 R16, R72, R70, R16 ;  /* 0x000000464810723c */ /* 0x000fe20000001810 */
[----:B------:R-:W-:Y:S04]  /*4aa0*/  LDSM.16.M88.4 R68, [R247] ;  /* 0x00000000f744783b */ /* 0x000fe80000000200 */
[----:B------:R-:W1:Y:S02]  /*4ab0*/  LDSM.16.M88.4 R72, [R252+0xc000] ;  /* 0x00c00000fc48783b */ /* 0x000e640000000200 */
        /* <DEDUP_REMOVED lines=68> */
[----:B------:R-:W-:Y:S02]  /*4f00*/  VIADD R72, R76, UR11 ;  /* 0x0000000b4c487c36 */ /* 0x000fe40008000000 */
[----:B------:R-:W2:Y:S04]  /*4f10*/  LDL R76, [R1+0x3c] ;  /* 0x00003c00014c7983 */ /* 0x000ea80000100800 */
        /* <DEDUP_REMOVED lines=19> */
[----:B------:R-:W-:Y:S01]  /*5050*/  ISETP.GE.AND P2, PT, R71, RZ, PT ;  /* 0x000000ff4700720c */ /* 0x000fe20003f46270 */
[----:B------:R-:W-:Y:S01]  /*5060*/  FFMA.FTZ R6, R68, -UR6, R6 ;  /* 0x8000000644067c23 */ /* 0x000fe20008010006 */
[----:B------:R-:W-:Y:S01]  /*5070*/  I2FP.F32.S32 R68, R69 ;  /* 0x0000004500447245 */ /* 0x000fe20000201400 */
[C---:B------:R-:W-:Y:S01]  /*5080*/  VIADD R69, R72.reuse, 0x7 ;  /* 0x0000000748457836 */ /* 0x040fe20000000000 */
[----:B------:R-:W-:Y:S02]  /*5090*/  I2FP.F32.S32 R70, R70 ;  /* 0x0000004600467245 */ /* 0x000fe40000201400 */
[----:B------:R-:W-:Y:S01]  /*50a0*/  @!P4 IADD3 R74, -R72, 0x10, RZ ;  /* 0x00000010484ac810 */ /* 0x000fe20007ffe1ff */
[C---:B------:R-:W-:Y:S01]  /*50b0*/  FFMA.FTZ R8, R68.reuse, -UR6, R8 ;  /* 0x8000000644087c23 */ /* 0x040fe20008010008 */
[----:B------:R-:W-:Y:S01]  /*50c0*/  ISETP.GE.AND P0, PT, R69, RZ, PT ;  /* 0x000000ff4500720c */ /* 0x000fe20003f06270 */
[----:B------:R-:W-:Y:S01]  /*50d0*/  FFMA.FTZ R14, R68, -UR6, R14 ;  /* 0x80000006440e7c23 */ /* 0x000fe2000801000e */
[C---:B------:R-:W-:Y:S01]  /*50e0*/  @!P3 IADD3 R73, -R72.reuse, 0x11, RZ ;  /* 0x000000114849b810 */ /* 0x040fe20007ffe1ff */
[----:B------:R-:W-:Y:S01]  /*50f0*/  VIADD R68, R72, 0xfffffff7 ;  /* 0xfffffff748447836 */ /* 0x000fe20000000000 */
[----:B------:R-:W-:Y:S01]  /*5100*/  I2FP.F32.S32 R74, R74 ;  /* 0x0000004a004a7245 */ /* 0x000fe20000201400 */
[----:B------:R-:W-:Y:S01]  /*5110*/  FFMA.FTZ R5, R70, -UR6, R5 ;  /* 0x8000000646057c23 */ /* 0x000fe20008010005 */
[----:B------:R-:W-:Y:S01]  /*5120*/  @!P2 IADD3 R71, -R72, 0x18, RZ ;  /* 0x000000184847a810 */ /* 0x000fe20007ffe1ff */
[----:B------:R-:W-:Y:S01]  /*5130*/  FFMA.FTZ R11, R70, -UR6, R11 ;  /* 0x80000006460b7c23 */ /* 0x000fe2000801000b */
[----:B------:R-:W-:Y:S01]  /*5140*/  ISETP.GE.AND P5, PT, R68, RZ, PT ;  /* 0x000000ff4400720c */ /* 0x000fe20003fa6270 */
[----:B------:R-:W-:Y:S01]  /*5150*/  VIADD R70, R72, 0xffffffe7 ;  /* 0xffffffe748467836 */ /* 0x000fe20000000000 */
[----:B------:R-:W-:Y:S01]  /*5160*/  I2FP.F32.S32 R73, R73 ;  /* 0x0000004900497245 */ /* 0x000fe20000201400 */
[C---:B------:R-:W-:Y:S01]  /*5170*/  FFMA.FTZ R12, R74.reuse, -UR6, R12 ;  /* 0x800000064a0c7c23 */ /* 0x040fe2000801000c */
[----:B------:R-:W-:Y:S01]  /*5180*/  I2FP.F32.S32 R71, R71 ;  /* 0x0000004700477245 */ /* 0x000fe20000201400 */
[----:B------:R-:W-:Y:S01]  /*5190*/  FFMA.FTZ R18, R74, -UR6, R18 ;  /* 0x800000064a127c23 */ /* 0x000fe20008010012 */
[----:B------:R-:W-:Y:S01]  /*51a0*/  ISETP.GE.AND P1, PT, R70, RZ, PT ;  /* 0x000000ff4600720c */ /* 0x000fe20003f26270 */
[C---:B------:R-:W-:Y:S01]  /*51b0*/  FFMA.FTZ R13, R73.reuse, -UR6, R13 ;  /* 0x80000006490d7c23 */ /* 0x040fe2000801000d */
[C---:B------:R-:W-:Y:S01]  /*51c0*/  @!P0 IADD3 R69, -R72.reuse, -0x7, RZ ;  /* 0xfffffff948458810 */ /* 0x040fe20007ffe1ff */
[----:B------:R-:W-:Y:S01]  /*51d0*/  FFMA.FTZ R19, R73, -UR6, R19 ;  /* 0x8000000649137c23 */ /* 0x000fe20008010013 */
[----:B------:R-:W-:Y:S02]  /*51e0*/  FFMA.FTZ R16, R71, -UR6, R16 ;  /* 0x8000000647107c23 */ /* 0x000fe40008010010 */
[----:B------:R-:W-:Y:S02]  /*51f0*/  I2FP.F32.S32 R69, R69 ;  /* 0x0000004500457245 */ /* 0x000fe40000201400 */
[C---:B------:R-:W-:Y:S03]  /*5200*/  @!P5 IADD3 R68, -R72.reuse, 0x9, RZ ;  /* 0x000000094844d810 */ /* 0x040fe60007ffe1ff */
[----:B------:R-:W-:Y:S01]  /*5210*/  FFMA.FTZ R7, R69, -UR6, R7 ;  /* 0x8000000645077c23 */ /* 0x000fe20008010007 */
[----:B------:R-:W-:Y:S01]  /*5220*/  IMAD.U32 R69, RZ, RZ, UR18 ;  /* 0x00000012ff457e24 */ /* 0x000fe2000f8e00ff */
[----:B------:R-:W-:Y:S02]  /*5230*/  @!P1 IADD3 R70, -R72, 0x19, RZ ;  /* 0x0000001948469810 */ /* 0x000fe40007ffe1ff */
[----:B------:R-:W-:Y:S01]  /*5240*/  I2FP.F32.S32 R72, R68 ;  /* 0x0000004400487245 */ /* 0x000fe20000201400 */
[----:B------:R-:W-:Y:S01]  /*5250*/  IMAD.U32 R68, RZ, RZ, UR19 ;  /* 0x00000013ff447e24 */ /* 0x000fe2000f8e00ff */
[----:B------:R-:W-:Y:S03]  /*5260*/  I2FP.F32.S32 R70, R70 ;  /* 0x0000004600467245 */ /* 0x000fe60000201400 */
[C---:B------:R-:W-:Y:S01]  /*5270*/  FFMA.FTZ R9, R72.reuse, -UR6, R9 ;  /* 0x8000000648097c23 */ /* 0x040fe20008010009 */
[----:B------:R-:W-:Y:S01]  /*5280*/  FFMA.FTZ R15, R72, -UR6, R15 ;  /* 0x80000006480f7c23 */ /* 0x000fe2000801000f */
[----:B------:R-:W-:Y:S01]  /*5290*/  FFMA.FTZ R17, R70, -UR6, R17 ;  /* 0x8000000646117c23 */ /* 0x000fe20008010011 */
[C---:B--2---:R-:W-:Y:S04]  /*52a0*/  LEA R68, P0, R76.reuse, R68, 0x2 ;  /* 0x000000444c447211 */ /* 0x044fe800078010ff */
[----:B------:R-:W-:Y:S02]  /*52b0*/  LEA.HI.X.SX32 R69, R76, R69, 0x2, P0 ;  /* 0x000000454c457211 */ /* 0x000fe400000f16ff */
[----:B------:R-:W-:Y:S03]  /*52c0*/  PLOP3.LUT P0, PT, PT, PT, UP0, 0x80, 0x0 ;  /* 0x000000000000781c */ /* 0x000fe60003f0f008 */
[----:B-----5:R1:W5:Y:S04]  /*52d0*/  LDG.E R81, desc[UR4][R68.64] ;  /* 0x0000000444517981 */ /* 0x020368000c1e1900 */
[----:B------:R1:W5:Y:S06]  /*52e0*/  LDG.E R80, desc[UR4][R68.64+0x20] ;  /* 0x0000200444507981 */ /* 0x00036c000c1e1900 */
[----:B------:R-:W-:Y:S05]  /*52f0*/  @!P0 BRA `(.L_x_950) ;  /* 0x0000000000248947 */ /* 0x000fea0003800000 */
[----:B------:R-:W-:Y:S01]  /*5300*/  UIADD3 UR13, UR14, UR23, -UR7 ;  /* 0x000000170e0d7290 */ /* 0x000fe2000fffe807 */
[----:B-1----:R-:W-:Y:S01]  /*5310*/  IMAD.U32 R68, RZ, RZ, UR25 ;  /* 0x00000019ff447e24 */ /* 0x002fe2000f8e00ff */
[----:B------:R-:W-:Y:S04]  /*5320*/  UIADD3 UR12, UR11, 0x40, URZ ;  /* 0x000000400b0c7890 */ /* 0x000fe8000fffe03f */
[----:B------:R-:W-:Y:S01]  /*5330*/  ISETP.LT.AND P0, PT, R68, UR7, PT ;  /* 0x0000000744007c0c */ /* 0x000fe2000bf01270 */
[----:B------:R-:W-:Y:S03]  /*5340*/  UISETP.GE.AND UP0, UPT, UR12, UR13, UPT ;  /* 0x0000000d0c00728c */ /* 0x000fe6000bf06270 */
[----:B------:R-:W-:Y:S03]  /*5350*/  UMOV UR12, UR14 ;  /* 0x0000000e000c7c82 */ /* 0x000fe60008000000 */
[----:B------:R-:W-:Y:S11]  /*5360*/  PLOP3.LUT P1, PT, PT, PT, UP0, 0x80, 0x0 ;  /* 0x000000000000781c */ /* 0x000ff60003f2f008 */
[----:B------:R-:W-:Y:S02]  /*5370*/  @!UPT UIADD3 URZ, URZ, URZ, URZ ;  /* 0x0000003f3f3ff290 */ /* 0x000fe4000fffe03f */
[----:B------:R-:W-:Y:S05]  /*5380*/  @!P1 BRA P0, `(.L_x_951) ;  /* 0x0000000400149947 */ /* 0x000fea0000000000 */
.L_x_950:
[----:B------:R-:W2:Y:S01]  /*5390*/  LDL R78, [R1+0x38] ;  /* 0x00003800014e7983 */ /* 0x000ea20000100800 */
[----:B------:R-:W-:Y:S01]  /*53a0*/  UIADD3 UR14, UR7, 0x1, -UR15 ;  /* 0x00000001070e7890 */ /* 0x000fe2000fffe80f */
[----:B------:R-:W-:Y:S01]  /*53b0*/  VIADD R70, R76, UR11 ;  /* 0x0000000b4c467c36 */ /* 0x000fe20008000000 */
[----:B------:R-:W-:Y:S02]  /*53c0*/  UIADD3 UR13, -UR12, UR7, -UR15 ;  /* 0x000000070c0d7290 */ /* 0x000fe4000fffe90f */
[----:B------:R-:W-:Y:S04]  /*53d0*/  UIADD3 UR11, UR14, UR27, URZ ;  /* 0x0000001b0e0b7290 */ /* 0x000fe8000fffe03f */
[C---:B-1----:R-:W-:Y:S02]  /*53e0*/  VIADDMNMX R69, R70.reuse, UR13, RZ, !PT ;  /* 0x0000000d46457c46 */ /* 0x042fe4000f8001ff */
[----:B------:R-:W-:Y:S05]  /*53f0*/  IMAD.U32 R68, RZ, RZ, UR11 ;  /* 0x0000000bff447e24 */ /* 0x000fea000f8e00ff */
[----:B------:R-:W-:Y:S02]  /*5400*/  VIADDMNMX R68, R70, R68, UR7, PT ;  /* 0x0000000746447e46 */ /* 0x000fe4000b800144 */
[CC--:B--2---:R-:W-:Y:S01]  /*5410*/  ISETP.GE.AND P0, PT, R78.reuse, R69.reuse, PT ;  /* 0x000000454e00720c */ /* 0x0c4fe20003f06270 */
        /* <DEDUP_REMOVED lines=9> */
[C---:B------:R-:W-:Y:S01]  /*54b0*/  VIADD R72, R78.reuse, 0x18 ;  /* 0x000000184e487836 */ /* 0x040fe20000000000 */
[-C--:B------:R-:W-:Y:S01]  /*54c0*/  ISETP.GE.AND P4, PT, R75, R69.reuse, PT ;  /* 0x000000454b00720c */ /* 0x080fe20003f86270 */
[----:B------:R-:W-:Y:S01]  /*54d0*/  VIADD R71, R78, 0x19 ;  /* 0x000000194e477836 */ /* 0x000fe20000000000 */
        /* <DEDUP_REMOVED lines=15> */
[C---:B------:R-:W-:Y:S01]  /*55d0*/  IADD3 R68, R69.reuse, UR14, R68 ;  /* 0x0000000e45447c10 */ /* 0x040fe2000fffe044 */
[----:B------:R-:W-:Y:S01]  /*55e0*/  UMOV UR14, UR12 ;  /* 0x0000000c000e7c82 */ /* 0x000fe20008000000 */
[----:B------:R-:W-:Y:S02]  /*55f0*/  VIADDMNMX R69, R69, UR13, RZ, !PT ;  /* 0x0000000d45457c46 */ /* 0x000fe4000f8001ff */
        /* <DEDUP_REMOVED lines=30> */
.L_x_951:
[----:B------:R-:W2:Y:S01]  /*57e0*/  LDL R69, [R1+0x68] ;  /* 0x0000680001457983 */ /* 0x000ea20000100800 */
[----:B------:R-:W-:Y:S02]  /*57f0*/  UIADD3 UR11, UR8, -0x61c88647, URZ ;  /* 0x9e3779b9080b7890 */ /* 0x000fe4000fffe03f */
[----:B------:R-:W-:Y:S01]  /*5800*/  UIADD3 UR12, UR10, 0x76cf5d0a, URZ ;  /* 0x76cf5d0a0a0c7890 */ /* 0x000fe2000fffe03f */
[----:B------:R-:W3:Y:S01]  /*5810*/  LDL R71, [R1+0x6c] ;  /* 0x00006c0001477983 */ /* 0x000ee20000100800 */
[----:B------:R-:W-:Y:S02]  /*5820*/  UIADD3 UR13, UR10, -0x56f99767, URZ ;  /* 0xa90668990a0d7890 */ /* 0x000fe4000fffe03f */
[----:B------:R-:W-:Y:S01]  /*5830*/  UISETP.GT.AND UP1, UPT, UR9, UR22, UPT ;  /* 0x000000160900728c */ /* 0x000fe2000bf24270 */
[----:B------:R-:W4:Y:S04]  /*5840*/  LDL R70, [R1+0x94] ;  /* 0x0000940001467983 */ /* 0x000f280000100800 */
[----:B------:R-:W4:Y:S04]  /*5850*/  LDL R75, [R1+0x8c] ;  /* 0x00008c00014b7983 */ /* 0x000f280000100800 */
[----:B------:R-:W4:Y:S04]  /*5860*/  LDL R74, [R1+0x90] ;  /* 0x00009000014a7983 */ /* 0x000f280000100800 */
[----:B------:R-:W4:Y:S06]  /*5870*/  LDL.64 R72, [R1+0x80] ;  /* 0x0000800001487983 */ /* 0x000f2c0000100a00 */
[----:B------:R-:W4:Y:S04]  /*5880*/  LDL R245, [R1+0x58] ;  /* 0x0000580001f57983 */ /* 0x000f280000100800 */
[----:B------:R-:W4:Y:S04]  /*5890*/  LDL R244, [R1+0x64] ;  /* 0x0000640001f47983 */ /* 0x000f280000100800 */
[----:B------:R-:W4:Y:S04]  /*58a0*/  LDL R99, [R1+0x5c] ;  /* 0x00005c0001637983 */ /* 0x000f280000100800 */
[----:B------:R-:W4:Y:S01]  /*58b0*/  LDL R98, [R1+0x60] ;  /* 0x0000600001627983 */ /* 0x000f220000100800 */
[C---:B--2---:R-:W-:Y:S01]  /*58c0*/  FMUL.FTZ R68, R69.reuse, 1.4426950216293334961 ;  /* 0x3fb8aa3b45447820 */ /* 0x044fe20000410000 */
[----:B------:R-:W-:Y:S01]  /*58d0*/  FSETP.NEU.FTZ.AND P0, PT, R69, -INF , PT ;  /* 0xff8000004500780b */ /* 0x000fe20003f1d000 */
[C---:B---3--:R-:W-:Y:S03]  /*58e0*/  FMUL.FTZ R69, R71.reuse, 1.4426950216293334961 ;  /* 0x3fb8aa3b47457820 */ /* 0x048fe60000410000 */
[----:B------:R-:W-:Y:S02]  /*58f0*/  FSEL R68, R68, RZ, P0 ;  /* 0x000000ff44447208 */ /* 0x000fe40000000000 */
[----:B------:R-:W-:Y:S03]  /*5900*/  FSETP.NEU.FTZ.AND P0, PT, R71, -INF , PT ;  /* 0xff8000004700780b */ /* 0x000fe60003f1d000 */
[--C-:B------:R-:W-:Y:S01]  /*5910*/  FFMA.FTZ R97, R16, UR20, -R68.reuse ;  /* 0x0000001410617c23 */ /* 0x100fe20008010844 */
[----:B------:R-:W-:Y:S01]  /*5920*/  FSEL R16, R69, RZ, P0 ;  /* 0x000000ff45107208 */ /* 0x000fe20000000000 */
[----:B------:R-:W-:Y:S02]  /*5930*/  IMAD.U32 R69, RZ, RZ, UR9 ;  /* 0x00000009ff457e24 */ /* 0x000fe4000f8e00ff */
[--C-:B------:R-:W-:Y:S01]  /*5940*/  FFMA.FTZ R4, R4, UR20, -R68.reuse ;  /* 0x0000001404047c23 */ /* 0x100fe20008010844 */
[----:B----4-:R-:W-:Y:S04]  /*5950*/  IMAD.WIDE.U32 R76, R75, -0x326172a9, RZ ;  /* 0xcd9e8d574b4c7825 */ /* 0x010fe800078e00ff */
[----:B------:R-:W-:Y:S01]  /*5960*/  FFMA.FTZ R8, R8, UR20, -R68 ;  /* 0x0000001408087c23 */ /* 0x000fe20008010844 */
[----:B------:R-:W1:Y:S01]  /*5970*/  MUFU.EX2 R97, R97 ;  /* 0x0000006100617308 */ /* 0x000e620000000800 */
[----:B------:R-:W-:Y:S01]  /*5980*/  FFMA.FTZ R7, R7, UR20, -R16 ;  /* 0x0000001407077c23 */ /* 0x000fe20008010810 */
[----:B------:R-:W-:Y:S02]  /*5990*/  IMAD R69, R69, 0x4, R70 ;  /* 0x0000000445457824 */ /* 0x000fe400078e0246 */
[----:B------:R-:W-:Y:S01]  /*59a0*/  FFMA.FTZ R6, R6, UR20, -R16 ;  /* 0x0000001406067c23 */ /* 0x000fe20008010810 */
[--C-:B------:R-:W-:Y:S01]  /*59b0*/  FFMA.FTZ R9, R9, UR20, -R68.reuse ;  /* 0x0000001409097c23 */ /* 0x100fe20008010844 */
[--C-:B------:R-:W-:Y:S01]  /*59c0*/  FFMA.FTZ R90, R5, UR20, -R68.reuse ;  /* 0x00000014055a7c23 */ /* 0x100fe20008010844 */
[----:B------:R-:W-:Y:S04]  /*59d0*/  IMAD.WIDE.U32 R70, R69, -0x326172a9, RZ ;  /* 0xcd9e8d5745467825 */ /* 0x000fe800078e00ff */
[--C-:B------:R-:W-:Y:S01]  /*59e0*/  FFMA.FTZ R89, R12, UR20, -R68.reuse ;  /* 0x000000140c597c23 */ /* 0x100fe20008010844 */
[----:B------:R2:W-:Y:S01]  /*59f0*/  MUFU.EX2 R94, R7 ;  /* 0x00000007005e7308 */ /* 0x0005e20000000800 */
[----:B------:R-:W-:Y:S01]  /*5a00*/  FFMA.FTZ R87, R13, UR20, -R68 ;  /* 0x000000140d577c23 */ /* 0x000fe20008010844 */
[----:B------:R-:W-:Y:S01]  /*5a10*/  FFMA.FTZ R15, R15, UR20, -R16 ;  /* 0x000000140f0f7c23 */ /* 0x000fe20008010810 */
[----:B------:R-:W-:Y:S01]  /*5a20*/  LOP3.LUT R71, R71, UR8, R74, 0x96, !PT ;  /* 0x0000000847477c12 */ /* 0x000fe2000f8e964a */
[----:B------:R-:W-:Y:S01]  /*5a30*/  FFMA.FTZ R11, R11, UR20, -R16 ;  /* 0x000000140b0b7c23 */ /* 0x000fe20008010810 */
[----:B------:R-:W-:Y:S01]  /*5a40*/  LOP3.LUT R74, R77, UR11, R70, 0x96, !PT ;  /* 0x0000000b4d4a7c12 */ /* 0x000fe2000f8e9646 */
[----:B------:R-:W-:Y:S01]  /*5a50*/  UIADD3 UR11, UR10, -0x4498517b, URZ ;  /* 0xbb67ae850a0b7890 */ /* 0x000fe2000fffe03f */
[--C-:B------:R-:W-:Y:S01]  /*5a60*/  FFMA.FTZ R82, R10, UR20, -R16.reuse ;  /* 0x000000140a527c23 */ /* 0x100fe20008010810 */
[----:B------:R-:W-:Y:S02]  /*5a70*/  IMAD.WIDE.U32 R70, R71, -0x2daee0ad, RZ ;  /* 0xd2511f5347467825 */ /* 0x000fe400078e00ff */
[----:B------:R3:W-:Y:S02]  /*5a80*/  MUFU.EX2 R92, R6 ;  /* 0x00000006005c7308 */ /* 0x0007e40000000800 */
[----:B------:R-:W-:Y:S01]  /*5a90*/  FFMA.FTZ R83, R14, UR20, -R16 ;  /* 0x000000140e537c23 */ /* 0x000fe20008010810 */
[----:B------:R-:W-:Y:S01]  /*5aa0*/  IMAD.WIDE.U32 R74, R74, -0x2daee0ad, RZ ;  /* 0xd2511f534a4a7825 */ /* 0x000fe200078e00ff */
[----:B------:R-:W-:Y:S01]  /*5ab0*/  LOP3.LUT R71, R71, UR11, R72, 0x96, !PT ;  /* 0x0000000b47477c12 */ /* 0x000fe2000f8e9648 */
[----:B------:R-:W-:Y:S02]  /*5ac0*/  UIADD3 UR11, UR8, 0x3c6ef372, URZ ;  /* 0x3c6ef372080b7890 */ /* 0x000fe4000fffe03f */
[----:B------:R-:W-:Y:S01]  /*5ad0*/  FFMA.FTZ R19, R19, UR20, -R16 ;  /* 0x0000001413137c23 */ /* 0x000fe20008010810 */
[----:B------:R-:W-:Y:S01]  /*5ae0*/  FFMA.FTZ R68, R17, UR20, -R68 ;  /* 0x0000001411447c23 */ /* 0x000fe20008010844 */
[----:B------:R-:W-:Y:S01]  /*5af0*/  LOP3.LUT R72, R75, UR12, R70, 0x96, !PT ;  /* 0x0000000c4b487c12 */ /* 0x000fe2000f8e9646 */
[----:B------:R4:W-:Y:S01]  /*5b00*/  MUFU.EX2 R93, R4 ;  /* 0x00000004005d7308 */ /* 0x0009e20000000800 */
[----:B------:R-:W-:Y:S01]  /*5b10*/  IMAD.WIDE.U32 R70, R71, -0x326172a9, RZ ;  /* 0xcd9e8d5747467825 */ /* 0x000fe200078e00ff */
[----:B------:R-:W-:Y:S03]  /*5b20*/  UIADD3 UR12, UR8, -0x255992d5, URZ ;  /* 0xdaa66d2b080c7890 */ /* 0x000fe6000fffe03f */
[----:B------:R-:W-:Y:S01]  /*5b30*/  FFMA.FTZ R16, R18, UR20, -R16 ;  /* 0x0000001412107c23 */ /* 0x000fe20008010810 */
[----:B------:R-:W-:Y:S01]  /*5b40*/  IMAD.WIDE.U32 R72, R72, -0x326172a9, RZ ;  /* 0xcd9e8d5748487825 */ /* 0x000fe200078e00ff */
[----:B--2---:R-:W-:Y:S01]  /*5b50*/  LOP3.LUT R7, R71, UR11, R76, 0x96, !PT ;  /* 0x0000000b47077c12 */ /* 0x004fe2000f8e964c */
[----:B------:R-:W-:Y:S02]  /*5b60*/  UIADD3 UR11, UR10, 0x32370b8f, URZ ;  /* 0x32370b8f0a0b7890 */ /* 0x000fe4000fffe03f */
[----:B------:R2:W-:Y:S01]  /*5b70*/  MUFU.EX2 R95, R8 ;  /* 0x00000008005f7308 */ /* 0x0005e20000000800 */
[----:B------:R-:W-:Y:S01]  /*5b80*/  LOP3.LUT R70, R73, UR12, R70, 0x96, !PT ;  /* 0x0000000c49467c12 */ /* 0x000fe2000f8e9646 */
[----:B---3--:R-:W-:Y:S01]  /*5b90*/  IMAD.WIDE.U32 R6, R7, -0x2daee0ad, RZ ;  /* 0xd2511f5307067825 */ /* 0x008fe200078e00ff */
[----:B------:R-:W-:Y:S03]  /*5ba0*/  UIADD3 UR12, UR10, -0x126145ec, URZ ;  /* 0xed9eba140a0c7890 */ /* 0x000fe6000fffe03f */
[----:B------:R-:W-:Y:S04]  /*5bb0*/  IMAD.WIDE.U32 R70, R70, -0x2daee0ad, RZ ;  /* 0xd2511f5346467825 */ /* 0x000fe800078e00ff */
[----:B------:R3:W-:Y:S01]  /*5bc0*/  MUFU.EX2 R91, R9 ;  /* 0x00000009005b7308 */ /* 0x0007e20000000800 */
[----:B----4-:R-:W-:Y:S01]  /*5bd0*/  LOP3.LUT R4, R7, UR11, R74, 0x96, !PT ;  /* 0x0000000b07047c12 */ /* 0x010fe2000f8e964a */
[----:B------:R-:W-:Y:S01]  /*5be0*/  UIADD3 UR11, UR8, 0x78dde6e4, URZ ;  /* 0x78dde6e4080b7890 */ /* 0x000fe2000fffe03f */
[----:B------:R-:W-:Y:S01]  /*5bf0*/  LOP3.LUT R6, R71, UR12, R6, 0x96, !PT ;  /* 0x0000000c47067c12 */ /* 0x000fe2000f8e9606 */
[----:B------:R-:W-:Y:S02]  /*5c00*/  UIADD3 UR12, UR8, 0x1715609d, URZ ;  /* 0x1715609d080c7890 */ /* 0x000fe4000fffe03f */
[----:B------:R-:W-:Y:S04]  /*5c10*/  IMAD.WIDE.U32 R4, R4, -0x326172a9, RZ ;  /* 0xcd9e8d5704047825 */ /* 0x000fe800078e00ff */
[----:B------:R4:W1:Y:S01]  /*5c20*/  MUFU.EX2 R88, R15 ;  /* 0x0000000f00587308 */ /* 0x0008620000000800 */
[----:B------:R-:W-:Y:S01]  /*5c30*/  IMAD.WIDE.U32 R12, R6, -0x326172a9, RZ ;  /* 0xcd9e8d57060c7825 */ /* 0x000fe200078e00ff */
[----:B--2---:R-:W-:Y:S01]  /*5c40*/  LOP3.LUT R8, R5, UR11, R72, 0x96, !PT ;  /* 0x0000000b05087c12 */ /* 0x004fe2000f8e9648 */
[----:B------:R-:W-:Y:S03]  /*5c50*/  UIADD3 UR11, UR10, 0x646e171e, URZ ;  /* 0x646e171e0a0b7890 */ /* 0x000fe6000fffe03f */
[----:B------:R-:W-:Y:S01]  /*5c60*/  LOP3.LUT R6, R13, UR12, R4, 0x96, !PT ;  /* 0x0000000c0d067c12 */ /* 0x000fe2000f8e9604 */
[----:B---3--:R-:W-:Y:S03]  /*5c70*/  IMAD.WIDE.U32 R8, R8, -0x2daee0ad, RZ ;  /* 0xd2511f5308087825 */ /* 0x008fe600078e00ff */
[----:B------:R2:W-:Y:S01]  /*5c80*/  MUFU.EX2 R85, R11 ;  /* 0x0000000b00557308 */ /* 0x0005e20000000800 */
[----:B------:R-:W-:Y:S01]  /*5c90*/  IMAD.WIDE.U32 R6, R6, -0x2daee0ad, RZ ;  /* 0xd2511f5306067825 */ /* 0x000fe200078e00ff */
[----:B------:R-:W-:Y:S04]  /*5ca0*/  LOP3.LUT R4, R9, UR13, R70, 0x96, !PT ;  /* 0x0000000d09047c12 */ /* 0x000fe8000f8e9646 */
[----:B------:R-:W-:Y:S01]  /*5cb0*/  LOP3.LUT R8, R7, UR11, R8, 0x96, !PT ;  /* 0x0000000b07087c12 */ /* 0x000fe2000f8e9608 */
[----:B------:R-:W-:Y:S01]  /*5cc0*/  UIADD3 UR11, UR8, -0x4ab325aa, URZ ;  /* 0xb54cda56080b7890 */ /* 0x000fe2000fffe03f */
[----:B------:R-:W-:Y:S01]  /*5cd0*/  IMAD.WIDE.U32 R4, R4, -0x326172a9, RZ ;  /* 0xcd9e8d5704047825 */ /* 0x000fe200078e00ff */
[C---:B------:R-:W-:Y:S01]  /*5ce0*/  LOP3.LUT R10, R6.reuse, 0xff, RZ, 0xc0, !PT ;  /* 0x000000ff060a7812 */ /* 0x040fe200078ec0ff */
[----:B------:R-:W-:Y:S01]  /*5cf0*/  MUFU.EX2 R89, R89 ;  /* 0x0000005900597308 */ /* 0x000fe20000000800 */
[--C-:B------:R-:W-:Y:S02]  /*5d00*/  SHF.R.U32.HI R9, RZ, 0x18, R6.reuse ;  /* 0x00000018ff097819 */ /* 0x100fe40000011606 */
[----:B------:R-:W-:Y:S02]  /*5d10*/  SHF.R.U32.HI R13, RZ, 0x10, R6 ;  /* 0x00000010ff0d7819 */ /* 0x000fe40000011606 */
[----:B----4-:R-:W-:Y:S02]  /*5d20*/  LOP3.LUT R15, R6, 0xffff, RZ, 0xc0, !PT ;  /* 0x0000ffff060f7812 */ /* 0x010fe400078ec0ff */
[----:B------:R-:W-:Y:S03]  /*5d30*/  LOP3.LUT R6, R5, UR11, R12, 0x96, !PT ;  /* 0x0000000b05067c12 */ /* 0x000fe6000f8e960c */
[----:B------:R-:W-:Y:S01]  /*5d40*/  MUFU.EX2 R90, R90 ;  /* 0x0000005a005a7308 */ /* 0x000fe20000000800 */
[----:B------:R-:W-:Y:S02]  /*5d50*/  ISETP.LE.U32.AND P5, PT, R10, UR21, PT ;  /* 0x000000150a007c0c */ /* 0x000fe4000bfa3070 */
[C---:B--2---:R-:W-:Y:S02]  /*5d60*/  LOP3.LUT R11, R4.reuse, 0xffff, RZ, 0xc0, !PT ;  /* 0x0000ffff040b7812 */ /* 0x044fe400078ec0ff */
[----:B------:R-:W-:Y:S02]  /*5d70*/  SHF.R.U32.HI R7, RZ, 0x18, R8 ;  /* 0x00000018ff077819 */ /* 0x000fe40000011608 */
[----:B------:R-:W-:Y:S03]  /*5d80*/  SHF.R.U32.HI R5, RZ, 0x18, R6 ;  /* 0x00000018ff057819 */ /* 0x000fe60000011606 */
[----:B------:R-:W-:Y:S01]  /*5d90*/  MUFU.EX2 R82, R82 ;  /* 0x0000005200527308 */ /* 0x000fe20000000800 */
[----:B------:R-:W-:Y:S02]  /*5da0*/  LOP3.LUT R10, R4, 0xff, RZ, 0xc0, !PT ;  /* 0x000000ff040a7812 */ /* 0x000fe400078ec0ff */
[--C-:B------:R-:W-:Y:S02]  /*5db0*/  SHF.R.U32.HI R12, RZ, 0x18, R4.reuse ;  /* 0x00000018ff0c7819 */ /* 0x100fe40000011604 */
[----:B------:R-:W-:Y:S01]  /*5dc0*/  SHF.R.U32.HI R14, RZ, 0x10, R4 ;  /* 0x00000010ff0e7819 */ /* 0x000fe20000011604 */
[----:B-1----:R-:W-:Y:S01]  /*5dd0*/  @!P5 FADD.FTZ R97, -R97, -RZ ;  /* 0x800000ff6161d221 */ /* 0x002fe20000010100 */
[----:B------:R-:W-:Y:S03]  /*5de0*/  ISETP.LE.U32.AND P1, PT, R7, UR21, PT ;  /* 0x0000001507007c0c */ /* 0x000fe6000bf23070 */
[----:B------:R-:W1:Y:S01]  /*5df0*/  MUFU.EX2 R96, R19 ;  /* 0x0000001300607308 */ /* 0x000e620000000800 */
[----:B------:R-:W-:Y:S02]  /*5e00*/  ISETP.LE.U32.AND P4, PT, R5, UR21, PT ;  /* 0x0000001505007c0c */ /* 0x000fe4000bf83070 */
[----:B------:R-:W-:Y:S02]  /*5e10*/  SHF.R.U32.HI R4, RZ, 0x10, R6 ;  /* 0x00000010ff047819 */ /* 0x000fe40000011606 */
[C---:B------:R-:W-:Y:S02]  /*5e20*/  LOP3.LUT R7, R6.reuse, 0xff, RZ, 0xc0, !PT ;  /* 0x000000ff06077812 */ /* 0x040fe400078ec0ff */
[----:B------:R-:W-:Y:S03]  /*5e30*/  LOP3.LUT R6, R6, 0xffff, RZ, 0xc0, !PT ;  /* 0x0000ffff06067812 */ /* 0x000fe600078ec0ff */
[----:B------:R-:W-:Y:S01]  /*5e40*/  MUFU.EX2 R87, R87 ;  /* 0x0000005700577308 */ /* 0x000fe20000000800 */
[----:B------:R-:W-:Y:S02]  /*5e50*/  ISETP.LE.U32.AND P3, PT, R10, UR21, PT ;  /* 0x000000150a007c0c */ /* 0x000fe4000bf63070 */
[----:B------:R-:W-:Y:S01]  /*5e60*/  LOP3.LUT R4, R4, 0xff, RZ, 0xc0, !PT ;  /* 0x000000ff04047812 */ /* 0x000fe200078ec0ff */
[----:B------:R-:W-:Y:S01]  /*5e70*/  @!P1 FADD.FTZ R88, -R88, -RZ ;  /* 0x800000ff58589221 */ /* 0x000fe20000010100 */
[----:B------:R-:W-:Y:S01]  /*5e80*/  SHF.R.U32.HI R5, RZ, 0x8, R6 ;  /* 0x00000008ff057819 */ /* 0x000fe20000011606 */
[----:B------:R-:W-:Y:S01]  /*5e90*/  @!P4 FADD.FTZ R94, -R94, -RZ ;  /* 0x800000ff5e5ec221 */ /* 0x000fe20000010100 */
[----:B------:R-:W-:Y:S03]  /*5ea0*/  ISETP.LE.U32.AND P0, PT, R9, UR21, PT ;  /* 0x0000001509007c0c */ /* 0x000fe6000bf03070 */
[----:B------:R-:W-:Y:S01]  /*5eb0*/  MUFU.EX2 R83, R83 ;  /* 0x0000005300537308 */ /* 0x000fe20000000800 */
[----:B------:R-:W-:Y:S02]  /*5ec0*/  ISETP.LE.U32.AND P5, PT, R4, UR21, PT ;  /* 0x0000001504007c0c */ /* 0x000fe4000bfa3070 */
[----:B------:R-:W-:Y:S02]  /*5ed0*/  LOP3.LUT R9, R8, 0xff, RZ, 0xc0, !PT ;  /* 0x000000ff08097812 */ /* 0x000fe400078ec0ff */
[----:B------:R-:W-:Y:S01]  /*5ee0*/  SHF.R.U32.HI R4, RZ, 0x8, R11 ;  /* 0x00000008ff047819 */ /* 0x000fe2000001160b */
[----:B------:R-:W-:Y:S01]  /*5ef0*/  @!P3 FADD.FTZ R95, -R95, -RZ ;  /* 0x800000ff5f5fb221 */ /* 0x000fe20000010100 */
[----:B------:R-:W-:Y:S03]  /*5f00*/  LOP3.LUT R5, R5, 0xffff, RZ, 0xc0, !PT ;  /* 0x0000ffff05057812 */ /* 0x000fe600078ec0ff */
[----:B------:R-:W2:Y:S01]  /*5f10*/  MUFU.EX2 R86, R68 ;  /* 0x0000004400567308 */ /* 0x000ea20000000800 */
[----:B------:R-:W-:Y:S02]  /*5f20*/  ISETP.LE.U32.AND P2, PT, R9, UR21, PT ;  /* 0x0000001509007c0c */ /* 0x000fe4000bf43070 */
[----:B------:R-:W-:Y:S01]  /*5f30*/  LOP3.LUT R4, R4, 0xffff, RZ, 0xc0, !PT ;  /* 0x0000ffff04047812 */ /* 0x000fe200078ec0ff */
[----:B-1----:R-:W-:Y:S01]  /*5f40*/  @!P0 FADD.FTZ R96, -R96, -RZ ;  /* 0x800000ff60608221 */ /* 0x002fe20000010100 */
[----:B------:R-:W-:Y:S01]  /*5f50*/  ISETP.LE.U32.AND P6, PT, R7, UR21, PT ;  /* 0x0000001507007c0c */ /* 0x000fe2000bfc3070 */
[----:B------:R-:W-:Y:S01]  /*5f60*/  @!P5 FADD.FTZ R92, -R92, -RZ ;  /* 0x800000ff5c5cd221 */ /* 0x000fe20000010100 */
[----:B------:R-:W-:Y:S03]  /*5f70*/  ISETP.LE.U32.AND P4, PT, R5, UR21, PT ;  /* 0x0000001505007c0c */ /* 0x000fe6000bf83070 */
[----:B------:R-:W1:Y:S01]  /*5f80*/  MUFU.EX2 R84, R16 ;  /* 0x0000001000547308 */ /* 0x000e620000000800 */
[----:B------:R-:W-:Y:S02]  /*5f90*/  ISETP.LE.U32.AND P3, PT, R4, UR21, PT ;  /* 0x0000001504007c0c */ /* 0x000fe4000bf63070 */
[----:B------:R-:W-:Y:S02]  /*5fa0*/  SHF.R.U32.HI R5, RZ, 0x8, R15 ;  /* 0x00000008ff057819 */ /* 0x000fe4000001160f */
[----:B------:R-:W-:Y:S01]  /*5fb0*/  SHF.R.U32.HI R4, RZ, 0x10, R8 ;  /* 0x00000010ff047819 */ /* 0x000fe20000011608 */
[----:B------:R-:W-:Y:S01]  /*5fc0*/  @!P2 FADD.FTZ R89, -R89, -RZ ;  /* 0x800000ff5959a221 */ /* 0x000fe20000010100 */
[----:B------:R-:W-:Y:S02]  /*5fd0*/  LOP3.LUT R5, R5, 0xffff, RZ, 0xc0, !PT ;  /* 0x0000ffff05057812 */ /* 0x000fe400078ec0ff */
[----:B------:R-:W-:Y:S01]  /*5fe0*/  LOP3.LUT R4, R4, 0xff, RZ, 0xc0, !PT ;  /* 0x000000ff04047812 */ /* 0x000fe200078ec0ff */
[----:B------:R-:W-:Y:S01]  /*5ff0*/  @!P6 FADD.FTZ R93, -R93, -RZ ;  /* 0x800000ff5d5de221 */ /* 0x000fe20000010100 */
[----:B------:R-:W-:Y:S01]  /*6000*/  LOP3.LUT R8, R8, 0xffff, RZ, 0xc0, !PT ;  /* 0x0000ffff08087812 */ /* 0x000fe200078ec0ff */
[----:B------:R-:W-:Y:S01]  /*6010*/  @!P4 FADD.FTZ R90, -R90, -RZ ;  /* 0x800000ff5a5ac221 */ /* 0x000fe20000010100 */
[----:B------:R-:W-:Y:S01]  /*6020*/  LOP3.LUT R6, R14, 0xff, RZ, 0xc0, !PT ;  /* 0x000000ff0e067812 */ /* 0x000fe200078ec0ff */
[----:B------:R-:W-:Y:S01]  /*6030*/  @!P3 FADD.FTZ R91, -R91, -RZ ;  /* 0x800000ff5b5bb221 */ /* 0x000fe20000010100 */
[----:B------:R-:W-:Y:S02]  /*6040*/  ISETP.LE.U32.AND P2, PT, R5, UR21, PT ;  /* 0x0000001505007c0c */ /* 0x000fe4000bf43070 */
[----:B------:R-:W-:Y:S02]  /*6050*/  F2FP.RELU.F16.F32.PACK_AB R5, R94, R92 ;  /* 0x0000005c5e05723e */ /* 0x000fe400000008ff */
[----:B------:R-:W-:Y:S02]  /*6060*/  ISETP.LE.U32.AND P5, PT, R4, UR21, PT ;  /* 0x0000001504007c0c */ /* 0x000fe4000bfa3070 */
[----:B------:R-:W-:Y:S01]  /*6070*/  SHF.R.U32.HI R4, RZ, 0x8, R8 ;  /* 0x00000008ff047819 */ /* 0x000fe20000011608 */
[----:B------:R3:W-:Y:S01]  /*6080*/  STS [R245+0x14400], R5 ;  /* 0x01440005f5007388 */ /* 0x0007e20000000800 */
[----:B------:R-:W-:Y:S02]  /*6090*/  ISETP.LE.U32.AND P3, PT, R6, UR21, PT ;  /* 0x0000001506007c0c */ /* 0x000fe4000bf63070 */
[----:B------:R-:W-:Y:S02]  /*60a0*/  F2FP.RELU.F16.F32.PACK_AB R6, R90, R93 ;  /* 0x0000005d5a06723e */ /* 0x000fe400000008ff */
[----:B------:R-:W-:Y:S01]  /*60b0*/  LOP3.LUT R4, R4, 0xffff, RZ, 0xc0, !PT ;  /* 0x0000ffff04047812 */ /* 0x000fe200078ec0ff */
[----:B--2---:R-:W-:Y:S01]  /*60c0*/  @!P2 FADD.FTZ R86, -R86, -RZ ;  /* 0x800000ff5656a221 */ /* 0x004fe20000010100 */
[----:B------:R-:W-:Y:S01]  /*60d0*/  ISETP.LE.U32.AND P6, PT, R12, UR21, PT ;  /* 0x000000150c007c0c */ /* 0x000fe2000bfc3070 */
[----:B------:R2:W-:Y:S01]  /*60e0*/  STS [R245+0x14000], R6 ;  /* 0x01400006f5007388 */ /* 0x0005e20000000800 */
[----:B------:R-:W-:Y:S01]  /*60f0*/  ISETP.LE.U32.AND P4, PT, R4, UR21, PT ;  /* 0x0000001504007c0c */ /* 0x000fe2000bf83070 */
[----:B------:R-:W-:Y:S01]  /*6100*/  @!P5 FADD.FTZ R83, -R83, -RZ ;  /* 0x800000ff5353d221 */ /* 0x000fe20000010100 */
[----:B------:R-:W-:Y:S02]  /*6110*/  F2FP.RELU.F16.F32.PACK_AB R4, R91, R95 ;  /* 0x0000005f5b04723e */ /* 0x000fe400000008ff */
[----:B------:R-:W-:Y:S01]  /*6120*/  LOP3.LUT R7, R13, 0xff, RZ, 0xc0, !PT ;  /* 0x000000ff0d077812 */ /* 0x000fe200078ec0ff */
[----:B------:R-:W-:Y:S01]  /*6130*/  @!P3 FADD.FTZ R82, -R82, -RZ ;  /* 0x800000ff5252b221 */ /* 0x000fe20000010100 */
[----:B------:R-:W-:Y:S01]  /*6140*/  FSETP.GE.FTZ.AND P1, PT, R92, RZ, PT ;  /* 0x000000ff5c00720b */ /* 0x000fe20003f36000 */
[----:B------:R4:W-:Y:S01]  /*6150*/  STS [R244+0x14000], R4 ;  /* 0x01400004f4007388 */ /* 0x0009e20000000800 */
[----:B------:R-:W-:Y:S02]  /*6160*/  ISETP.LE.U32.AND P0, PT, R7, UR21, PT ;  /* 0x0000001507007c0c */ /* 0x000fe4000bf03070 */
[----:B------:R-:W-:Y:S01]  /*6170*/  FSETP.GE.FTZ.AND P3, PT, R93, RZ, PT ;  /* 0x000000ff5d00720b */ /* 0x000fe20003f76000 */
[----:B------:R-:W-:Y:S01]  /*6180*/  @!P6 FADD.FTZ R85, -R85, -RZ ;  /* 0x800000ff5555e221 */ /* 0x000fe20000010100 */
[----:B------:R-:W-:Y:S01]  /*6190*/  FSETP.GE.FTZ.AND P2, PT, R90, RZ, PT ;  /* 0x000000ff5a00720b */ /* 0x000fe20003f56000 */
[----:B------:R-:W-:Y:S03]  /*61a0*/  @!P4 FADD.FTZ R87, -R87, -RZ ;  /* 0x800000ff5757c221 */ /* 0x000fe60000010100 */
[----:B------:R-:W-:Y:S02]  /*61b0*/  F2FP.RELU.F16.F32.PACK_AB R8, R85, R82 ;  /* 0x000000525508723e */ /* 0x000fe400000008ff */
[----:B------:R-:W-:Y:S02]  /*61c0*/  F2FP.RELU.F16.F32.PACK_AB R7, R87, R89 ;  /* 0x000000595707723e */ /* 0x000fe400000008ff */
[----:B---3--:R-:W-:Y:S01]  /*61d0*/  F2FP.RELU.F16.F32.PACK_AB R5, R86, R97 ;  /* 0x000000615605723e */ /* 0x008fe200000008ff */
[----:B------:R-:W-:Y:S01]  /*61e0*/  STS [R244+0x14400], R8 ;  /* 0x01440008f4007388 */ /* 0x000fe20000000800 */
[----:B-1----:R-:W-:Y:S01]  /*61f0*/  @!P0 FADD.FTZ R84, -R84, -RZ ;  /* 0x800000ff54548221 */ /* 0x002fe20000010100 */
[----:B------:R-:W-:Y:S02]  /*6200*/  FSETP.GE.FTZ.AND P0, PT, R94, RZ, PT ;  /* 0x000000ff5e00720b */ /* 0x000fe40003f16000 */
[----:B--2---:R-:W-:Y:S01]  /*6210*/  F2FP.RELU.F16.F32.PACK_AB R6, R88, R83 ;  /* 0x000000535806723e */ /* 0x004fe200000008ff */
[----:B------:R-:W-:Y:S04]  /*6220*/  STS [R99+0x14000], R7 ;  /* 0x0140000763007388 */ /* 0x000fe80000000800 */
[----:B------:R-:W-:Y:S01]  /*6230*/  STS [R99+0x14400], R6 ;  /* 0x0144000663007388 */ /* 0x000fe20000000800 */
[----:B----4-:R-:W-:Y:S03]  /*6240*/  F2FP.RELU.F16.F32.PACK_AB R4, R96, R84 ;  /* 0x000000546004723e */ /* 0x010fe600000008ff */
        /* <DEDUP_REMOVED lines=264> */
.L_x_952:
        /* <DEDUP_REMOVED lines=429> */
.L_x_953:
        /* <DEDUP_REMOVED lines=225> */
.L_x_955:
        /* <DEDUP_REMOVED lines=20> */
.L_x_956:
        /* <DEDUP_REMOVED lines=53> */
.L_x_958:
[----:B------:R-:W-:Y:S05]  /*a040*/  BSYNC B0 ;  /* 0x0000000000007941 */ /* 0x000fea0003800000 */
.L_x_957:
        /* <DEDUP_REMOVED lines=20> */
.L_x_960:
[----:B------:R-:W-:Y:S05]  /*a190*/  BSYNC B0 ;  /* 0x0000000000007941 */ /* 0x000fea0003800000 */
.L_x_959:
        /* <DEDUP_REMOVED lines=35> */
.L_x_962:
[----:B------:R-:W-:Y:S05]  /*a3d0*/  BSYNC B0 ;  /* 0x0000000000007941 */ /* 0x000fea0003800000 */
.L_x_961:
        /* <DEDUP_REMOVED lines=19> */
.L_x_933:
[----:B------:R-:W-:Y:S05]  /*a510*/  BSYNC B1 ;  /* 0x0000000000017941 */ /* 0x000fea0003800000 */
.L_x_919:
        /* <DEDUP_REMOVED lines=8> */
.L_x_963:
[----:B------:R-:W-:Y:S05]  /*a5a0*/  EXIT ;  /* 0x000000000000794d */ /* 0x000fea0003800000 */
.L_x_965:
        /* <DEDUP_REMOVED lines=13> */
.L_x_1605:


//--------------------- .text._ZN5flash44flash_bwd_dq_dk_dv_loop_seqk_parallel_kernelI23Flash_bwd_kernel_traitsILi192ELi64ELi64ELi8ELi4ELi2ELi2ELb1ELb1EN7cutlass6half_tE19Flash_kernel_traitsILi192ELi64ELi64ELi8ES3_EELb0ELb0ELb1ELb1ELb0ELb0ELb1EEEvNS_16Flash_bwd_paramsE --------------------------
	.section	.text._ZN5flash44flash_bwd_dq_dk_dv_loop_seqk_parallel_kernelI23Flash_bwd_kernel_traitsILi192ELi64ELi64ELi8ELi4ELi2ELi2ELb1ELb1EN7cutlass6half_tE19Flash_kernel_traitsILi192ELi64ELi64ELi8ES3_EELb0ELb0ELb1ELb1ELb0ELb0ELb1EEEvNS_16Flash_bwd_paramsE,"ax",@progbits
	.align	128
        .global         _ZN5flash44flash_bwd_dq_dk_dv_loop_seqk_parallel_kernelI23Flash_bwd_kernel_traitsILi192ELi64ELi64ELi8ELi4ELi2ELi2ELb1ELb1EN7cutlass6half_tE19Flash_kernel_traitsILi192ELi64ELi64ELi8ES3_EELb0ELb0ELb1ELb1ELb0ELb0ELb1EEEvNS_16Flash_bwd_paramsE
        .type           _ZN5flash44flash_bwd_dq_dk_dv_loop_seqk_parallel_kernelI23Flash_bwd_kernel_traitsILi192ELi64ELi64ELi8ELi4ELi2ELi2ELb1ELb1EN7cutlass6half_tE19Flash_kernel_traitsILi192ELi64ELi64ELi8ES3_EELb0ELb0ELb1ELb1ELb0ELb0ELb1EEEvNS_16Flash_bwd_paramsE,@function
        .size           _ZN5flash44flash_bwd_dq_dk_dv_loop_seqk_parallel_kernelI23Flash_bwd_kernel_traitsILi192ELi64ELi64ELi8ELi4ELi2ELi2ELb1ELb1EN7cutlass6half_tE19Flash_kernel_traitsILi192ELi64ELi64ELi8ES3_EELb0ELb0ELb1ELb1ELb0ELb0ELb1EEEvNS_16Flash_bwd_paramsE,(.L_x_1606 - _ZN5flash44flash_bwd_dq_dk_dv_loop_seqk_parallel_kernelI23Flash_bwd_kernel_traitsILi192ELi64ELi64ELi8ELi4ELi2ELi2ELb1ELb1EN7cutlass6half_tE19Flash_kernel_traitsILi192ELi64ELi64ELi8ES3_EELb0ELb0ELb1ELb1ELb0ELb0ELb1EEEvNS_16Flash_bwd_paramsE)
        .other          _ZN5flash44flash_bwd_dq_dk_dv_loop_seqk_parallel_kernelI23Flash_bwd_kernel_traitsILi192ELi64ELi64ELi8ELi4ELi2ELi2ELb1ELb1EN7cutlass6half_tE19Flash_kernel_traitsILi192ELi64ELi64ELi8ES3_EELb0ELb0ELb1ELb1ELb0ELb0ELb1EEEvNS_16Flash_bwd_paramsE,@"STO_CUDA_ENTRY STV_DEFAULT"
_ZN5flash44flash_bwd_dq_dk_dv_loop_seqk_parallel_kernelI23Flash_bwd_kernel_traitsILi192ELi64ELi64ELi8ELi4ELi2ELi2ELb1ELb1EN7cutlass6half_tE19Flash_kernel_traitsILi192ELi64ELi64ELi8ES3_EELb0ELb0ELb1ELb1ELb0ELb0ELb1EEEvNS_16Flash_bwd_paramsE:
.text._ZN5flash44flash_bwd_dq_dk_dv_loop_seqk_parallel_kernelI23Flash_bwd_kernel_traitsILi192ELi64ELi64ELi8ELi4ELi2ELi2ELb1ELb1EN7cutlass6half_tE19Flash_kernel_traitsILi192ELi64ELi64ELi8ES3_EELb0ELb0ELb1ELb1ELb0ELb0ELb1EEEvNS_16Flash_bwd_paramsE:
        /* <DEDUP_REMOVED lines=17> */
[----:B------:R-:W-:-:S05]  /*0110*/  ULDC.64 UR8, c[0x0][0x208] ;  /* 0x0000820000087ab9 */ /* 0x000fca0000000a00 */
        /* <DEDUP_REMOVED lines=26> */
[-C--:B------:R-:W-:Y:S01]  /*02c0*/  LEA.HI R2, R7, R4.reuse, RZ, 0x2 ;  /* 0x0000000407027211 */ /* 0x080fe200078f10ff */
[----:B------:R-:W-:Y:S01]  /*02d0*/  STL [R1+0x50], R22 ;  /* 0x0000501601007387 */ /* 0x000fe20000100800 */
        /* <DEDUP_REMOVED lines=15> */
[----:B------:R-:W-:-:S02]  /*03d0*/  LOP3.LUT R3, R0, 0x38, R22, 0xf8, !PT ;  /* 0x0000003800037812 */ /* 0x000fc400078ef816 */
[----:B------:R-:W-:Y:S01]  /*03e0*/  SHF.R.U32.HI R2, RZ, 0x3, R0 ;  /* 0x00000003ff027819 */ /* 0x000fe20000011600 */
[----:B------:R-:W-:Y:S01]  /*03f0*/  IMAD.SHL.U32 R0, R5, 0x40, RZ ;  /* 0x0000004005007824 */ /* 0x000fe200078e00ff */
[----:B------:R-:W-:Y:S02]  /*0400*/  LEA.HI R18, R4, R11, RZ, 0x2 ;  /* 0x0000000b04127211 */ /* 0x000fe400078f10ff */
[----:B------:R-:W-:Y:S01]  /*0410*/  LOP3.LUT R11, R3, R2, RZ, 0x3c, !PT ;  /* 0x00000002030b7212 */ /* 0x000fe200078e3cff */
[----:B------:R-:W-:Y:S01]  /*0420*/  IMAD.SHL.U32 R2, R15, 0x10, RZ ;  /* 0x000000100f027824 */ /* 0x000fe200078e00ff */
[----:B------:R-:W-:Y:S02]  /*0430*/  LOP3.LUT R0, R0, 0x1c0, RZ, 0xc0, !PT ;  /* 0x000001c000007812 */ /* 0x000fe400078ec0ff */
[----:B------:R-:W-:Y:S02]  /*0440*/  SHF.R.S32.HI R3, RZ, 0x1f, R12 ;  /* 0x0000001fff037819 */ /* 0x000fe4000001140c */
[----:B------:R-:W-:-:S02]  /*0450*/  LOP3.LUT R2, R0, 0x10, R2, 0xf8, !PT ;  /* 0x0000001000027812 */ /* 0x000fc400078ef802 */
[----:B------:R-:W-:Y:S02]  /*0460*/  SHF.R.S32.HI R7, RZ, 0x7, R17 ;  /* 0x00000007ff077819 */ /* 0x000fe40000011411 */
[----:B------:R-:W-:Y:S01]  /*0470*/  LEA.HI R10, R3, R12, RZ, 0x3 ;  /* 0x0000000c030a7211 */ /* 0x000fe200078f18ff */
[----:B------:R-:W-:Y:S01]  /*0480*/  IMAD.SHL.U32 R3, R14, 0x200, RZ ;  /* 0x000002000e037824 */ /* 0x000fe200078e00ff */
[--C-:B------:R-:W-:Y:S02]  /*0490*/  LOP3.LUT R4, R0, 0x8, R13.reuse, 0xf8, !PT ;  /* 0x0000000800047812 */ /* 0x100fe400078ef80d */
[----:B------:R-:W-:Y:S02]  /*04a0*/  SHF.R.U32.HI R0, RZ, 0x3, R0 ;  /* 0x00000003ff007819 */ /* 0x000fe40000011600 */
[----:B------:R-:W-:Y:S02]  /*04b0*/  LOP3.LUT R2, R2, 0x8, R13, 0xf8, !PT ;  /* 0x0000000802027812 */ /* 0x000fe400078ef80d */
[----:B------:R-:W-:-:S02]  /*04c0*/  LOP3.LUT P4, RZ, R5, 0x4, RZ, 0xc0, !PT ;  /* 0x0000000405ff7812 */ /* 0x000fc4000788c0ff */
[----:B------:R-:W-:Y:S01]  /*04d0*/  LOP3.LUT P3, RZ, R5, 0x2, RZ, 0xc0, !PT ;  /* 0x0000000205ff7812 */ /* 0x000fe2000786c0ff */
[----:B------:R-:W-:Y:S01]  /*04e0*/  IMAD R5, R7, 0x800, R3 ;  /* 0x0000080007057824 */ /* 0x000fe200078e0203 */
[----:B------:R-:W-:Y:S02]  /*04f0*/  LOP3.LUT R4, R4, R0, RZ, 0x3c, !PT ;  /* 0x0000000004047212 */ /* 0x000fe400078e3cff */
[----:B------:R-:W-:Y:S01]  /*0500*/  LOP3.LUT R3, R3, R2, R0, 0xf6, !PT ;  /* 0x0000000203037212 */ /* 0x000fe200078ef600 */
[C---:B------:R-:W-:Y:S01]  /*0510*/  IMAD.SHL.U32 R0, R6.reuse, 0x40, RZ ;  /* 0x0000004006007824 */ /* 0x040fe200078e00ff */
[----:B------:R-:W-:Y:S01]  /*0520*/  SHF.R.S32.HI R2, RZ, 0x6, R20 ;  /* 0x00000006ff027819 */ /* 0x000fe20000011414 */
[----:B------:R-:W-:Y:S01]  /*0530*/  IMAD.IADD R17, R5, 0x1, R4 ;  /* 0x0000000105117824 */ /* 0x000fe200078e0204 */
[----:B------:R-:W-:Y:S01]  /*0540*/  LOP3.LUT R9, R6, 0x1, RZ, 0xc0, !PT ;  /* 0x0000000106097812 */ /* 0x000fe200078ec0ff */
[----:B------:R-:W-:Y:S01]  /*0550*/  IMAD.SHL.U32 R4, R7, 0x20, RZ ;  /* 0x0000002007047824 */ /* 0x000fe200078e00ff */
[----:B------:R-:W-:Y:S01]  /*0560*/  LOP3.LUT R0, R0, 0x1c0, RZ, 0xc0, !PT ;  /* 0x000001c000007812 */ /* 0x000fe200078ec0ff */
[C---:B------:R-:W-:Y:S01]  /*0570*/  IMAD R13, R2.reuse, 0x200, R11 ;  /* 0x00000200020d7824 */ /* 0x040fe200078e020b */
[----:B------:R-:W-:Y:S01]  /*0580*/  ISETP.NE.U32.AND P0, PT, R9, 0x1, PT ;  /* 0x000000010900780c */ /* 0x000fe20003f05070 */
[----:B------:R-:W-:Y:S01]  /*0590*/  IMAD.SHL.U32 R2, R2, 0x8, RZ ;  /* 0x0000000802027824 */ /* 0x000fe200078e00ff */
[----:B------:R-:W-:Y:S01]  /*05a0*/  LOP3.LUT R8, R10, 0xfffffff8, RZ, 0xc0, !PT ;  /* 0xfffffff80a087812 */ /* 0x000fe200078ec0ff */
[----:B------:R-:W-:Y:S01]  /*05b0*/  IMAD.SHL.U32 R5, R19, 0x2, RZ ;  /* 0x0000000213057824 */ /* 0x000fe200078e00ff */
[----:B------:R-:W-:Y:S01]  /*05c0*/  R2P PR, R6, 0x6 ;  /* 0x0000000606007804 */ /* 0x000fe20000000000 */
[----:B------:R-:W-:Y:S01]  /*05d0*/  IMAD.SHL.U32 R6, R14, 0x20, RZ ;  /* 0x000000200e067824 */ /* 0x000fe200078e00ff */
[----:B------:R-:W-:Y:S01]  /*05e0*/  LOP3.LUT R7, R0, 0x20, R4, 0xf8, !PT ;  /* 0x0000002000077812 */ /* 0x000fe200078ef804 */
[----:B------:R-:W-:Y:S01]  /*05f0*/  IMAD.IADD R8, R12, 0x1, -R8 ;  /* 0x000000010c087824 */ /* 0x000fe200078e0a08 */
[----:B------:R-:W-:Y:S01]  /*0600*/  SHF.R.U32.HI R4, RZ, 0x3, R0 ;  /* 0x00000003ff047819 */ /* 0x000fe20000011600 */
[----:B------:R-:W-:Y:S01]  /*0610*/  IMAD R9, R16, 0x400, R5 ;  /* 0x0000040010097824 */ /* 0x000fe200078e0205 */
[----:B------:R-:W-:-:S02]  /*0620*/  LOP3.LUT R2, R2, 0x18, RZ, 0xc0, !PT ;  /* 0x0000001802027812 */ /* 0x000fc400078ec0ff */
[----:B------:R-:W-:Y:S02]  /*0630*/  LOP3.LUT R7, R7, R4, RZ, 0x3c, !PT ;  /* 0x0000000407077212 */ /* 0x000fe400078e3cff */
[----:B------:R-:W-:Y:S02]  /*0640*/  LOP3.LUT R6, R2, 0x20, R6, 0xf8, !PT ;  /* 0x0000002002067812 */ /* 0x000fe400078ef806 */
[----:B------:R-:W-:Y:S01]  /*0650*/  LOP3.LUT R4, R4, R0, R2, 0x1e, !PT ;  /* 0x0000000004047212 */ /* 0x000fe200078e1e02 */
[----:B------:R-:W-:Y:S01]  /*0660*/  IMAD R0, R15, 0x400, R5 ;  /* 0x000004000f007824 */ /* 0x000fe200078e0205 */
[C---:B------:R-:W-:Y:S01]  /*0670*/  LOP3.LUT P6, RZ, R8.reuse, 0x4, RZ, 0xc0, !PT ;  /* 0x0000000408ff7812 */ /* 0x040fe200078cc0ff */
[C---:B------:R-:W-:Y:S01]  /*0680*/  IMAD.SHL.U32 R2, R8.reuse, 0x40, RZ ;  /* 0x0000004008027824 */ /* 0x040fe200078e00ff */
[----:B------:R-:W-:Y:S01]  /*0690*/  LOP3.LUT P5, RZ, R8, 0x2, RZ, 0xc0, !PT ;  /* 0x0000000208ff7812 */ /* 0x000fe200078ac0ff */
[----:B------:R-:W-:Y:S01]  /*06a0*/  IMAD.IADD R11, R0, 0x1, R4 ;  /* 0x00000001000b7824 */ /* 0x000fe200078e0204 */
[----:B------:R-:W-:Y:S01]  /*06b0*/  LEA R13, R13, UR5, 0x1 ;  /* 0x000000050d0d7c11 */ /* 0x000fe2000f8e08ff */
[----:B------:R-:W-:Y:S01]  /*06c0*/  IMAD.SHL.U32 R4, R14, 0x8, RZ ;  /* 0x000000080e047824 */ /* 0x000fe200078e00ff */
[----:B------:R-:W-:Y:S01]  /*06d0*/  LOP3.LUT R0, R2, 0x1c0, RZ, 0xc0, !PT ;  /* 0x000001c002007812 */ /* 0x000fe200078ec0ff */
[----:B------:R-:W-:Y:S01]  /*06e0*/  IMAD.SHL.U32 R8, R10, 0x40, RZ ;  /* 0x000000400a087824 */ /* 0x000fe200078e00ff */
[----:B------:R-:W-:Y:S01]  /*06f0*/  LEA R3, R3, UR5, 0x1 ;  /* 0x0000000503037c11 */ /* 0x000fe2000f8e08ff */
[----:B------:R-:W-:Y:S01]  /*0700*/  VIADD R14, R22, 0x40 ;  /* 0x00000040160e7836 */ /* 0x000fe20000000000 */
[----:B------:R-:W-:Y:S01]  /*0710*/  SHF.R.U32.HI R2, RZ, 0x3, R0 ;  /* 0x00000003ff027819 */ /* 0x000fe20000011600 */
[----:B------:R-:W-:Y:S01]  /*0720*/  IMAD.IADD R12, R9, 0x1, R7 ;  /* 0x00000001090c7824 */ /* 0x000fe200078e0207 */
[----:B------:R-:W-:Y:S01]  /*0730*/  LOP3.LUT R4, R0, 0x8, R4, 0xf8, !PT ;  /* 0x0000000800047812 */ /* 0x000fe200078ef804 */
[----:B------:R-:W-:Y:S01]  /*0740*/  IMAD.MOV.U32 R10, RZ, RZ, -0x10 ;  /* 0xfffffff0ff0a7424 */ /* 0x000fe200078e00ff */
[----:B------:R-:W-:Y:S01]  /*0750*/  LOP3.LUT R5, R2, R6, R0, 0x1e, !PT ;  /* 0x0000000602057212 */ /* 0x000fe200078e1e00 */
[----:B------:R-:W-:Y:S01]  /*0760*/  IMAD.MOV.U32 R6, RZ, RZ, 0x20 ;  /* 0x00000020ff067424 */ /* 0x000fe200078e00ff */
[----:B------:R-:W-:-:S02]  /*0770*/  SHF.R.S32.HI R0, RZ, 0x2, R18 ;  /* 0x00000002ff007819 */ /* 0x000fc40000011412 */
[----:B------:R-:W-:Y:S02]  /*0780*/  LOP3.LUT R2, R4, R2, RZ, 0x3c, !PT ;  /* 0x0000000204027212 */ /* 0x000fe400078e3cff */
[----:B------:R-:W-:Y:S01]  /*0790*/  LOP3.LUT R8, R8, 0xfffffe00, RZ, 0xc0, !PT ;  /* 0xfffffe0008087812 */ /* 0x000fe200078ec0ff */
[----:B------:R-:W-:Y:S01]  /*07a0*/  IMAD R4, R16, 0x10, R0 ;  /* 0x0000001010047824 */ /* 0x000fe200078e0200 */
[----:B------:R-:W-:Y:S01]  /*07b0*/  SEL R10, R10, 0x10, !P0 ;  /* 0x000000100a0a7807 */ /* 0x000fe20004000000 */
[----:B------:R-:W-:Y:S01]  /*07c0*/  IMAD.U32 R0, RZ, RZ, UR4 ;  /* 0x00000004ff007e24 */ /* 0x000fe2000f8e00ff */
[----:B-----5:R-:W-:Y:S01]  /*07d0*/  USHF.L.U32 UR4, UR47, 0x7, URZ ;  /* 0x000000072f047899 */ /* 0x020fe2000800063f */
[--C-:B------:R-:W-:Y:S01]  /*07e0*/  IMAD R7, R16, 0x400, R8.reuse ;  /* 0x0000040010077824 */ /* 0x100fe200078e0208 */
[----:B------:R1:W-:Y:S01]  /*07f0*/  STL [R1+0x84], R4 ;  /* 0x0000840401007387 */ /* 0x0003e20000100800 */
[----:B------:R-:W-:Y:S01]  /*0800*/  IMAD R9, R15, 0x400, R8 ;  /* 0x000004000f097824 */ /* 0x000fe200078e0208 */
[----:B------:R-:W-:Y:S01]  /*0810*/  LOP3.LUT R8, R5, R8, RZ, 0xfc, !PT ;  /* 0x0000000805087212 */ /* 0x000fe200078efcff */
[----:B------:R-:W-:Y:S01]  /*0820*/  IMAD.IADD R7, R7, 0x1, R2 ;  /* 0x0000000107077824 */ /* 0x000fe200078e0202 */
[----:B------:R2:W-:Y:S01]  /*0830*/  STL [R1+0x6c], R14 ;  /* 0x00006c0e01007387 */ /* 0x0005e20000100800 */
[----:B------:R-:W-:Y:S01]  /*0840*/  IMAD.U32 R0, RZ, RZ, UR4 ;  /* 0x00000004ff007e24 */ /* 0x000fe2000f8e00ff */
[----:B------:R-:W-:Y:S01]  /*0850*/  ULEA UR4, UR7, UR6, 0x18 ;  /* 0x0000000607047291 */ /* 0x000fe2000f8ec03f */
[----:B------:R-:W-:Y:S01]  /*0860*/  IMAD.IADD R9, R2, 0x1, R9 ;  /* 0x0000000102097824 */ /* 0x000fe200078e0209 */
[----:B------:R-:W-:Y:S01]  /*0870*/  USHF.R.S32.HI UR6, URZ, 0x1f, UR47 ;  /* 0x0000001f3f067899 */ /* 0x000fe2000801142f */
[----:B------:R-:W-:Y:S01]  /*0880*/  IMAD.MOV.U32 R5, RZ, RZ, 0x40 ;  /* 0x00000040ff057424 */ /* 0x000fe200078e00ff */
[----:B------:R-:W-:Y:S01]  /*0890*/  USHF.R.S32.HI UR7, URZ, 0x1f, UR58 ;  /* 0x0000001f3f077899 */ /* 0x000fe2000801143a */
[----:B------:R-:W-:-:S02]  /*08a0*/  SEL R2, R6, 0xffffffe0, !P3 ;  /* 0xffffffe006027807 */ /* 0x000fc40005800000 */
[----:B------:R-:W-:Y:S01]  /*08b0*/  SEL R6, R6, 0xffffffe0, !P5 ;  /* 0xffffffe006067807 */ /* 0x000fe20006800000 */
[----:B------:R-:W-:Y:S01]  /*08c0*/  IMAD.U32 R0, RZ, RZ, UR6 ;  /* 0x00000006ff007e24 */ /* 0x000fe2000f8e00ff */
[----:B------:R-:W-:Y:S01]  /*08d0*/  UIADD3 UR6, UR5, 0x12000, URZ ;  /* 0x0001200005067890 */ /* 0x000fe2000fffe03f */
[----:B------:R-:W-:Y:S01]  /*08e0*/  IMAD.U32 R0, RZ, RZ, UR7 ;  /* 0x00000007ff007e24 */ /* 0x000fe2000f8e00ff */
[----:B------:R-:W-:Y:S01]  /*08f0*/  UIADD3 UR7, UR5, 0xc000, URZ ;  /* 0x0000c00005077890 */ /* 0x000fe2000fffe03f */
[----:B------:R-:W-:-:S03]  /*0900*/  VIADD R0, R22, 0x80 ;  /* 0x0000008016007836 */ /* 0x000fc60000000000 */
[----:B------:R-:W-:Y:S02]  /*0910*/  LEA R9, R9, UR6, 0x1 ;  /* 0x0000000609097c11 */ /* 0x000fe4000f8e08ff */
[----:B------:R3:W-:Y:S01]  /*0920*/  STL [R1+0x70], R0 ;  /* 0x0000700001007387 */ /* 0x0007e20000100800 */
[----:B-1----:R-:W-:-:S03]  /*0930*/  SEL R4, R5, 0xffffffc0, !P4 ;  /* 0xffffffc005047807 */ /* 0x002fc60006000000 */
[----:B------:R1:W-:Y:S01]  /*0940*/  STL [R1+0x2c], R13 ;  /* 0x00002c0d01007387 */ /* 0x0003e20000100800 */
[----:B------:R-:W-:Y:S02]  /*0950*/  SEL R5, R5, 0xffffffc0, !P6 ;  /* 0xffffffc005057807 */ /* 0x000fe40007000000 */
[----:B--2---:R-:W-:-:S05]  /*0960*/  LEA R14, R12, UR5, 0x1 ;  /* 0x000000050c0e7c11 */ /* 0x004fca000f8e08ff */
[C---:B------:R-:W-:Y:S02]  /*0970*/  VIADD R12, R14.reuse, 0x20 ;  /* 0x000000200e0c7836 */ /* 0x040fe40000000000 */
[----:B------:R-:W-:Y:S01]  /*0980*/  @P1 VIADD R12, R14, 0xffffffe0 ;  /* 0xffffffe00e0c1836 */ /* 0x000fe20000000000 */
[----:B---3--:R-:W-:-:S05]  /*0990*/  LEA R0, R17, UR6, 0x1 ;  /* 0x0000000611007c11 */ /* 0x008fca000f8e08ff */
[----:B-1----:R-:W-:Y:S01]  /*09a0*/  IMAD.IADD R13, R0, 0x1, R2 ;  /* 0x00000001000d7824 */ /* 0x002fe200078e0202 */
[----:B------:R-:W-:Y:S01]  /*09b0*/  IADD3 R2, R2, -0x6000, R0 ;  /* 0xffffa00002027810 */ /* 0x000fe20007ffe000 */
[----:B------:R-:W-:-:S03]  /*09c0*/  IMAD.IADD R252, R0, 0x1, R4 ;  /* 0x0000000100fc7824 */ /* 0x000fc600078e0204 */
        /* <DEDUP_REMOVED lines=31> */
.L_x_1012:
        /* <DEDUP_REMOVED lines=67> */
.L_x_966:
        /* <DEDUP_REMOVED lines=32> */
[----:B------:R-:W-:Y:S02]  /*11f0*/  UIMAD UR22, UR5, UR35, URZ ;  /* 0x00000023051672a4 */ /* 0x000fe4000f8e023f */
[----:B------:R-:W-:-:S02]  /*1200*/  UIMAD UR41, UR12, UR15, UR37 ;  /* 0x0000000f0c2972a4 */ /* 0x000fc4000f8e0225 */
[----:B------:R-:W-:Y:S01]  /*1210*/  UIADD3 UR12, UR13, 0x3f, URZ ;  /* 0x0000003f0d0c7890 */ /* 0x000fe2000fffe03f */
[----:B------:R-:W-:Y:S01]  /*1220*/  @UP2 ULDC.64 UR14, c[0x0][0x420] ;  /* 0x00010800000e2ab9 */ /* 0x000fe20000000a00 */
[----:B------:R-:W-:Y:S01]  /*1230*/  USEL UR37, UR16, URZ, UP0 ;  /* 0x0000003f10257287 */ /* 0x000fe20008000000 */
[----:B-1----:R-:W1:Y:S01]  /*1240*/  MUFU.RCP R4, R4 ;  /* 0x0000000400047308 */ /* 0x002e620000001000 */
[----:B------:R-:W-:Y:S02]  /*1250*/  USHF.R.S32.HI UR21, URZ, 0x1f, UR12 ;  /* 0x0000001f3f157899 */ /* 0x000fe4000801140c */
[----:B------:R-:W-:Y:S02]  /*1260*/  @UP2 UIMAD.WIDE.U32 UR44, UR5, UR14, URZ ;  /* 0x0000000e052c22a5 */ /* 0x000fe4000f8e003f */
[----:B------:R-:W-:Y:S02]  /*1270*/  ULEA.HI UR21, UR21, UR12, URZ, 0x6 ;  /* 0x0000000c15157291 */ /* 0x000fe4000f8f303f */
[----:B------:R-:W-:-:S02]  /*1280*/  UIADD3 UR12, UR7, 0x3f, URZ ;  /* 0x0000003f070c7890 */ /* 0x000fc4000fffe03f */
[----:B------:R-:W-:Y:S02]  /*1290*/  UIMAD UR7, UR24, UR47, URZ ;  /* 0x0000002f180772a4 */ /* 0x000fe4000f8e023f */
[----:B------:R-:W-:Y:S02]  /*12a0*/  @UP2 UIMAD UR51, UR5, UR15, UR45 ;  /* 0x0000000f053322a4 */ /* 0x000fe4000f8e022d */
[----:B------:R-:W-:Y:S02]  /*12b0*/  UIMAD.WIDE.U32 UR16, UR5, UR34, URZ ;  /* 0x00000022051072a5 */ /* 0x000fe4000f8e003f */
        /* <DEDUP_REMOVED lines=36> */
[----:B------:R-:W-:Y:S01]  /*1500*/  ULEA UR16, UR40, 0xffffffc0, 0x6 ;  /* 0xffffffc028107891 */ /* 0x000fe2000f8e303f */
[----:B------:R-:W-:Y:S01]  /*1510*/  @UP3 ULDC UR7, c[0x0][0x2e4] ;  /* 0x0000b90000073ab9 */ /* 0x000fe20000000800 */
[----:B------:R-:W-:Y:S02]  /*1520*/  UIMAD.WIDE.U32 UR14, UR10, UR5, URZ ;  /* 0x000000050a0e72a5 */ /* 0x000fe4000f8e003f */
[----:B------:R-:W-:Y:S02]  /*1530*/  @!UP3 UIMAD UR17, UR47, UR39, UR58 ;  /* 0x000000272f11b2a4 */ /* 0x000fe4000f8e023a */
[----:B------:R-:W-:Y:S02]  /*1540*/  @UP3 UIMAD UR39, UR58, UR7, UR12 ;  /* 0x000000073a2732a4 */ /* 0x000fe4000f8e020c */
[----:B------:R-:W-:-:S02]  /*1550*/  USHF.R.S32.HI UR21, URZ, 0x1f, UR16 ;  /* 0x0000001f3f157899 */ /* 0x000fc40008011410 */
[----:B------:R-:W-:Y:S01]  /*1560*/  @!P1 IMAD.IADD R5, R5, 0x1, -R8 ;  /* 0x0000000105059824 */ /* 0x000fe200078e0a08 */
[----:B------:R-:W-:Y:S01]  /*1570*/  UIADD3 UR7, UP0, UR16, UR37, URZ ;  /* 0x0000002510077290 */ /* 0x000fe2000ff1e03f */
[----:B------:R-:W-:Y:S01]  /*1580*/  @!P1 IADD3 R4, R4, 0x1, RZ ;  /* 0x0000000104049810 */ /* 0x000fe20007ffe0ff */
[----:B------:R-:W-:Y:S01]  /*1590*/  USEL UR57, UR18, UR14, !UP2 ;  /* 0x0000000e12397287 */ /* 0x000fe2000d000000 */
[----:B------:R-:W-:Y:S01]  /*15a0*/  PLOP3.LUT P1, PT, PT, PT, UP1, 0x80, 0x0 ;  /* 0x000000000000781c */ /* 0x000fe20003f2f018 */
[----:B------:R-:W-:Y:S01]  /*15b0*/  UIMAD UR14, UR11, UR5, URZ ;  /* 0x000000050b0e72a4 */ /* 0x000fe2000f8e023f */
[----:B------:R-:W-:Y:S01]  /*15c0*/  ISETP.GE.U32.AND P0, PT, R5, R8, PT ;  /* 0x000000080500720c */ /* 0x000fe20003f06070 */
[----:B------:R-:W-:Y:S01]  /*15d0*/  ULDC.U8 UR28, c[0x0][0x480] ;  /* 0x00012000001c7ab9 */ /* 0x000fe20000000000 */
[----:B------:R-:W-:Y:S01]  /*15e0*/  LOP3.LUT R5, R9, UR58, RZ, 0x3c, !PT ;  /* 0x0000003a09057c12 */ /* 0x000fe2000f8e3cff */
[----:B------:R-:W-:Y:S02]  /*15f0*/  UIADD3.X UR12, UR21, UR20, URZ, UP0, !UPT ;  /* 0x00000014150c7290 */ /* 0x000fe400087fe43f */
[----:B------:R-:W-:Y:S01]  /*1600*/  UIMAD UR11, UR11, UR7, URZ ;  /* 0x000000070b0b72a4 */ /* 0x000fe2000f8e023f */
[----:B------:R-:W-:Y:S01]  /*1610*/  ISETP.GE.AND P2, PT, R5, RZ, PT ;  /* 0x000000ff0500720c */ /* 0x000fe20003f46270 */
[----:B------:R-:W-:-:S02]  /*1620*/  @UP1 UIADD3 UR26, UR27, UR33, URZ ;  /* 0x000000211b1a1290 */ /* 0x000fc4000fffe03f */
[----:B------:R-:W-:Y:S02]  /*1630*/  @UP1 UIADD3 UR30, UR27, UR33, URZ ;  /* 0x000000211b1e1290 */ /* 0x000fe4000fffe03f */
[----:B------:R-:W-:Y:S02]  /*1640*/  UIMAD UR50, UR58, UR29, URZ ;  /* 0x0000001d3a3272a4 */ /* 0x000fe4000f8e023f */
[----:B------:R-:W-:Y:S01]  /*1650*/  UISETP.NE.AND UP4, UPT, UR28, URZ, UPT ;  /* 0x0000003f1c00728c */ /* 0x000fe2000bf85270 */
[----:B------:R-:W-:Y:S01]  /*1660*/  @P0 VIADD R4, R4, 0x1 ;  /* 0x0000000104040836 */ /* 0x000fe20000000000 */
[----:B------:R-:W-:Y:S01]  /*1670*/  @UP1 ULDC.64 UR24, c[0x0][0x250] ;  /* 0x0000940000181ab9 */ /* 0x000fe20000000a00 */
[----:B------:R-:W-:Y:S01]  /*1680*/  @UP1 ULDC.64 UR28, c[0x0][0x248] ;  /* 0x00009200001c1ab9 */ /* 0x000fe20000000a00 */
[----:B------:R-:W-:Y:S01]  /*1690*/  UIMAD.WIDE.U32 UR22, UR10, UR7, URZ ;  /* 0x000000070a1672a5 */ /* 0x000fe2000f8e003f */
[----:B------:R-:W-:Y:S01]  /*16a0*/  IMAD.MOV.U32 R18, RZ, RZ, R4 ;  /* 0x000000ffff127224 */ /* 0x000fe200078e0004 */
[----:B------:R-:W-:Y:S01]  /*16b0*/  @UP2 UIADD3 UR48, UR15, UR14, URZ ;  /* 0x0000000e0f302290 */ /* 0x000fe2000fffe03f */
[----:B------:R-:W-:Y:S01]  /*16c0*/  PLOP3.LUT P0, PT, PT, PT, UP3, 0x80, 0x0 ;  /* 0x000000000000781c */ /* 0x000fe20003f0f038 */
[----:B------:R-:W-:-:S02]  /*16d0*/  UIMAD UR7, UR10, UR12, UR11 ;  /* 0x0000000c0a0772a4 */ /* 0x000fc4000f8e020b */
[----:B------:R-:W-:Y:S01]  /*16e0*/  @UP1 UIMAD.WIDE.U32 UR14, UR26, UR28, URZ ;  /* 0x0000001c1a0e12a5 */ /* 0x000fe2000f8e003f */
[----:B------:R-:W-:Y:S01]  /*16f0*/  @!P2 IADD3 R18, -R18, RZ, RZ ;  /* 0x000000ff1212a210 */ /* 0x000fe20007ffe1ff */
[----:B------:R-:W-:Y:S01]  /*1700*/  @UP1 UIMAD.WIDE.U32 UR10, UR30, UR24, URZ ;  /* 0x000000181e0a12a5 */ /* 0x000fe2000f8e003f */
[----:B------:R-:W-:Y:S01]  /*1710*/  @!P3 LOP3.LUT R18, RZ, R9, RZ, 0x33, !PT ;  /* 0x00000009ff12b212 */ /* 0x000fe200078e33ff */
[----:B------:R-:W-:Y:S02]  /*1720*/  @UP1 UIMAD UR18, UR26, UR29, URZ ;  /* 0x0000001d1a1212a4 */ /* 0x000fe4000f8e023f */
[----:B------:R-:W-:Y:S02]  /*1730*/  @UP1 UIMAD UR12, UR30, UR25, URZ ;  /* 0x000000191e0c12a4 */ /* 0x000fe4000f8e023f */
[----:B------:R-:W-:Y:S02]  /*1740*/  @!UP3 UIMAD UR39, UR17, UR46, URZ ;  /* 0x0000002e1127b2a4 */ /* 0x000fe4000f8e023f */
[----:B------:R-:W-:-:S02]  /*1750*/  USEL UR55, UR41, URZ, UP4 ;  /* 0x0000003f29377287 */ /* 0x000fc4000a000000 */
[----:B------:R-:W-:Y:S02]  /*1760*/  USHF.R.S32.HI UR38, URZ, 0x1f, UR32 ;  /* 0x0000001f3f267899 */ /* 0x000fe40008011420 */
[----:B------:R-:W-:Y:S02]  /*1770*/  @!UP2 UIADD3 UR51, UR43, UR31, URZ ;  /* 0x0000001f2b33a290 */ /* 0x000fe4000fffe03f */
[----:B------:R-:W-:Y:S02]  /*1780*/  USHF.R.S32.HI UR54, URZ, 0x1f, UR50 ;  /* 0x0000001f3f367899 */ /* 0x000fe40008011432 */
[----:B------:R-:W-:Y:S02]  /*1790*/  USEL UR56, UR36, URZ, UP4 ;  /* 0x0000003f24387287 */ /* 0x000fe4000a000000 */
        /* <DEDUP_REMOVED lines=18> */
.L_x_968:
        /* <DEDUP_REMOVED lines=13> */
.L_x_969:
        /* <DEDUP_REMOVED lines=11> */
.L_x_970:
[----:B------:R-:W-:Y:S02]  /*1a40*/  ULDC UR5, c[0x0][0x270] ;  /* 0x00009c0000057ab9 */ /* 0x000fe40000000800 */
[----:B------:R-:W-:-:S04]  /*1a50*/  UIMAD UR5, UR47, UR5, UR58 ;  /* 0x000000052f0572a4 */ /* 0x000fc8000f8e023a */
[----:B------:R-:W-:-:S12]  /*1a60*/  UIMAD UR5, UR5, UR61, URZ ;  /* 0x0000003d050572a4 */ /* 0x000fd8000f8e023f */
.L_x_971:
[----:B------:R-:W2:Y:S01]  /*1a70*/  LDL.64 R6, [R1+0x50] ;  /* 0x0000500001067983 */ /* 0x000ea20000100a00 */
[----:B------:R-:W1:Y:S01]  /*1a80*/  LDC.64 R20, c[0x0][0x420] ;  /* 0x00010800ff147b82 */ /* 0x000e620000000a00 */
[----:B------:R-:W-:Y:S01]  /*1a90*/  ULDC UR7, c[0x0][0x2dc] ;  /* 0x0000b70000077ab9 */ /* 0x000fe20000000800 */
[----:B------:R-:W-:Y:S01]  /*1aa0*/  ULDC UR11, c[0x0][0x270] ;  /* 0x00009c00000b7ab9 */ /* 0x000fe20000000800 */
[----:B------:R3:W2:Y:S01]  /*1ab0*/  LDL.64 R32, [R1+0x50] ;  /* 0x0000500001207983 */ /* 0x0006a20000100a00 */
[----:B------:R-:W-:Y:S01]  /*1ac0*/  UIADD3 UR10, UR16, UR5, URZ ;  /* 0x00000005100a7290 */ /* 0x000fe2000fffe03f */
[----:B------:R-:W-:Y:S01]  /*1ad0*/  BSSY B1, `(.L_x_967) ;  /* 0x0000865000017945 */ /* 0x000fe20003800000 */
[----:B------:R-:W-:Y:S01]  /*1ae0*/  UIMAD UR5, UR7, UR11, URZ ;  /* 0x0000000b070572a4 */ /* 0x000fe2000f8e023f */
[----:B------:R-:W4:Y:S01]  /*1af0*/  S2R R29, SR_TID.X ;  /* 0x00000000001d7919 */ /* 0x000f220000002100 */
[----:B------:R-:W-:Y:S01]  /*1b00*/  ULDC.64 UR30, c[0x0][0x478] ;  /* 0x00011e00001e7ab9 */ /* 0x000fe20000000a00 */
[----:B------:R-:W-:-:S02]  /*1b10*/  USHF.R.S32.HI UR43, URZ, 0x1f, UR58 ;  /* 0x0000001f3f2b7899 */ /* 0x000fc4000801143a */
[----:B------:R-:W-:Y:S02]  /*1b20*/  UIMAD.WIDE UR30, UR10, 0x4, UR30 ;  /* 0x000000040a1e78a5 */ /* 0x000fe4000f8e021e */
        /* <DEDUP_REMOVED lines=32> */
[----:B------:R-:W-:Y:S01]  /*1d30*/  UIADD3 UR5, UR36, -UR42, URZ ;  /* 0x8000002a24057290 */ /* 0x000fe2000fffe03f */
[----:B------:R3:W-:Y:S01]  /*1d40*/  STL [R1+0x54], R33 ;  /* 0x0000542101007387 */ /* 0x0007e20000100800 */
[----:B------:R-:W-:Y:S01]  /*1d50*/  IMAD.WIDE.U32 R6, R20, UR16, R6 ;  /* 0x0000001014067c25 */ /* 0x000fe2000f8e0006 */
[----:B------:R-:W-:Y:S02]  /*1d60*/  UIADD3 UR16, UP2, UP0, UR56, UR17, UR57 ;  /* 0x0000001138107290 */ /* 0x000fe4000f85e039 */
[----:B------:R-:W-:Y:S01]  /*1d70*/  UIMAD UR17, UR43, UR18, URZ ;  /* 0x000000122b1172a4 */ /* 0x000fe2000f8e023f */
[----:B------:R-:W-:Y:S01]  /*1d80*/  IMAD.IADD R7, R7, 0x1, R5 ;  /* 0x0000000107077824 */ /* 0x000fe200078e0205 */
[----:B------:R-:W-:Y:S01]  /*1d90*/  IADD3.X R5, R27, UR21, RZ, P0, !PT ;  /* 0x000000151b057c10 */ /* 0x000fe200087fe4ff */
[----:B------:R-:W-:Y:S01]  /*1da0*/  UIADD3.X UR12, UR55, UR12, UR48, UP2, UP0 ;  /* 0x0000000c370c7290 */ /* 0x000fe200097e0430 */
[----:B------:R-:W-:Y:S01]  /*1db0*/  IMAD.WIDE.U32 R6, R9, UR58, R6 ;  /* 0x0000003a09067c25 */ /* 0x000fe2000f8e0006 */
[----:B------:R-:W-:Y:S01]  /*1dc0*/  USHF.R.S32.HI UR21, URZ, 0x1f, UR5 ;  /* 0x0000001f3f157899 */ /* 0x000fe20008011405 */
[----:B------:R-:W-:-:S02]  /*1dd0*/  ULDC.64 UR10, c[0x0][0x3e0] ;  /* 0x0000f800000a7ab9 */ /* 0x000fc40000000a00 */
[----:B------:R-:W-:Y:S01]  /*1de0*/  IMAD R5, R5, UR34, RZ ;  /* 0x0000002205057c24 */ /* 0x000fe2000f8e02ff */
[----:B------:R-:W-:Y:S01]  /*1df0*/  ULEA.HI UR21, UR21, UR5, URZ, 0x6 ;  /* 0x0000000515157291 */ /* 0x000fe2000f8f303f */
[----:B------:R-:W-:Y:S01]  /*1e00*/  VIADD R9, R7, UR37 ;  /* 0x0000002507097c36 */ /* 0x000fe20008000000 */
[----:B------:R-:W-:Y:S01]  /*1e10*/  UIMAD UR5, UR58, UR19, UR17 ;  /* 0x000000133a0572a4 */ /* 0x000fe2000f8e0211 */
[----:B------:R-:W-:Y:S01]  /*1e20*/  IMAD R12, R10, UR35, R5 ;  /* 0x000000230a0c7c24 */ /* 0x000fe2000f8e0205 */
[----:B------:R-:W-:Y:S01]  /*1e30*/  IADD3 R5, P0, R8, UR16, RZ ;  /* 0x0000001008057c10 */ /* 0x000fe2000ff1e0ff */
[----:B------:R-:W-:Y:S01]  /*1e40*/  IMAD.WIDE.U32 R10, R10, UR34, R32 ;  /* 0x000000220a0a7c25 */ /* 0x000fe2000f8e0020 */
[----:B------:R-:W-:Y:S02]  /*1e50*/  USHF.R.S32.HI UR21, URZ, 0x6, UR21 ;  /* 0x000000063f157899 */ /* 0x000fe40008011415 */
[----:B------:R-:W-:Y:S01]  /*1e60*/  LEA.HI.X.SX32 R8, R8, UR12, 0x1, P0 ;  /* 0x0000000c08087c11 */ /* 0x000fe200080f0eff */
[----:B------:R-:W-:Y:S01]  /*1e70*/  UMOV UR19, UR30 ;  /* 0x0000001e00137c82 */ /* 0x000fe20008000000 */
[----:B------:R-:W-:Y:S01]  /*1e80*/  LEA R14, P0, R5, UR22, 0x2 ;  /* 0x00000016050e7c11 */ /* 0x000fe2000f8010ff */
[----:B------:R-:W-:Y:S01]  /*1e90*/  UISETP.LT.AND UP0, UPT, URZ, UR21, UPT ;  /* 0x000000153f00728c */ /* 0x000fe2000bf01270 */
[----:B------:R-:W-:-:S02]  /*1ea0*/  IADD3 R10, P2, R10, UR59, RZ ;  /* 0x0000003b0a0a7c10 */ /* 0x000fc4000ff5e0ff */
        /* <DEDUP_REMOVED lines=10> */
[----:B------:R-:W-:Y:S01]  /*1f50*/  UIMAD.WIDE UR22, UR39, 0x4, UR44 ;  /* 0x00000004271678a5 */ /* 0x000fe2000f8e022c */
[----:B------:R-:W-:-:S02]  /*1f60*/  UMOV UR18, UR31 ;  /* 0x0000001f00127c82 */ /* 0x000fc40008000000 */
[----:B------:R-:W-:Y:S01]  /*1f70*/  IMAD.WIDE.U32 R10, R6, UR58, R10 ;  /* 0x0000003a060a7c25 */ /* 0x000fe2000f8e000a */
[----:B------:R-:W-:Y:S02]  /*1f80*/  LEA R36, P2, R8, UR10, 0x1 ;  /* 0x0000000a08247c11 */ /* 0x000fe4000f8408ff */
[----:B------:R-:W-:Y:S01]  /*1f90*/  PLOP3.LUT P0, PT, PT, PT, UP0, 0x80, 0x0 ;  /* 0x000000000000781c */ /* 0x000fe20003f0f008 */
[----:B------:R-:W-:Y:S01]  /*1fa0*/  IMAD.IADD R22, R9, 0x1, R5 ;  /* 0x0000000109167824 */ /* 0x000fe200078e0205 */
[----:B------:R-:W-:Y:S01]  /*1fb0*/  LEA R34, P3, R10, UR14, 0x1 ;  /* 0x0000000e0a227c11 */ /* 0x000fe2000f8608ff */
[----:B------:R-:W-:Y:S01]  /*1fc0*/  VIADD R23, R11, UR5 ;  /* 0x000000050b177c36 */ /* 0x000fe20008000000 */
[----:B------:R-:W-:Y:S01]  /*1fd0*/  UMOV UR17, UR22 ;  /* 0x0000001600117c82 */ /* 0x000fe20008000000 */
[----:B------:R-:W-:Y:S01]  /*1fe0*/  UMOV UR16, UR23 ;  /* 0x0000001700107c82 */ /* 0x000fe20008000000 */
        /* <DEDUP_REMOVED lines=24> */
.L_x_973:
        /* <DEDUP_REMOVED lines=19> */
.L_x_974:
        /* <DEDUP_REMOVED lines=38> */
.L_x_976:
[----:B------:R-:W-:Y:S05]  /*2500*/  BSYNC B0 ;  /* 0x0000000000007941 */ /* 0x000fea0003800000 */
.L_x_975:
        /* <DEDUP_REMOVED lines=19> */
.L_x_978:
[----:B------:R-:W-:Y:S05]  /*2640*/  BSYNC B0 ;  /* 0x0000000000007941 */ /* 0x000fea0003800000 */
.L_x_977:
        /* <DEDUP_REMOVED lines=32> */
.L_x_980:
[----:B------:R-:W-:Y:S05]  /*2850*/  BSYNC B0 ;  /* 0x0000000000007941 */ /* 0x000fea0003800000 */
.L_x_979:
        /* <DEDUP_REMOVED lines=21> */
.L_x_972:
        /* <DEDUP_REMOVED lines=63> */
.L_x_983:
[----:B------:R-:W-:Y:S05]  /*2da0*/  BSYNC B0 ;  /* 0x0000000000007941 */ /* 0x000fea0003800000 */
.L_x_982:
        /* <DEDUP_REMOVED lines=44> */
.L_x_985:
[----:B------:R-:W-:Y:S05]  /*3070*/  BSYNC B0 ;  /* 0x0000000000007941 */ /* 0x000fea0003800000 */
.L_x_984:
        /* <DEDUP_REMOVED lines=30> */
.L_x_987:
[----:B------:R-:W-:Y:S05]  /*3260*/  BSYNC B0 ;  /* 0x0000000000007941 */ /* 0x000fea0003800000 */
.L_x_986:
        /* <DEDUP_REMOVED lines=37> */
.L_x_989:
[----:B------:R-:W-:Y:S05]  /*34c0*/  BSYNC B0 ;  /* 0x0000000000007941 */ /* 0x000fea0003800000 */
.L_x_988:
        /* <DEDUP_REMOVED lines=27> */
.L_x_991:
[----:B------:R-:W-:Y:S05]  /*3680*/  BSYNC B0 ;  /* 0x0000000000007941 */ /* 0x000fea0003800000 */
.L_x_990:
        /* <DEDUP_REMOVED lines=40> */
.L_x_993:
[----:B------:R-:W-:Y:S05]  /*3910*/  BSYNC B0 ;  /* 0x0000000000007941 */ /* 0x000fea0003800000 */
.L_x_992:
        /* <DEDUP_REMOVED lines=57> */
.L_x_995:
[----:B------:R-:W-:Y:S05]  /*3cb0*/  BSYNC B0 ;  /* 0x0000000000007941 */ /* 0x000fea0003800000 */
.L_x_994:
        /* <DEDUP_REMOVED lines=44> */
.L_x_997:
[----:B------:R-:W-:Y:S05]  /*3f80*/  BSYNC B0 ;  /* 0x0000000000007941 */ /* 0x000fea0003800000 */
.L_x_996:
        /* <DEDUP_REMOVED lines=14> */
[----:B------:R-:W-:Y:S01]  /*4070*/  ULDC UR26, c[0x0][0x398] ;  /* 0x0000e600001a7ab9 */ /* 0x000fe20000000800 */
[----:B------:R-:W-:Y:S01]  /*4080*/  ULDC UR28, c[0x0][0x2dc] ;  /* 0x0000b700001c7ab9 */ /* 0x000fe20000000800 */
[----:B------:R-:W-:-:S05]  /*4090*/  ULDC UR20, c[0x0][0x2ec] ;  /* 0x0000bb0000147ab9 */ /* 0x000fca0000000800 */
        /* <DEDUP_REMOVED lines=9> */
[----:B---3--:R-:W-:Y:S02]  /*4130*/  IMAD.MOV.U32 R6, RZ, RZ, 0x7f800000 ;  /* 0x7f800000ff067424 */ /* 0x008fe400078e00ff */
[----:B------:R-:W3:Y:S01]  /*4140*/  @!P6 LDG.E R7, desc[UR8][R4.64] ;  /* 0x000000080407e981 */ /* 0x000ee2000c1e1900 */
[----:B------:R-:W-:Y:S02]  /*4150*/  @UP1 ULEA UR14, UP0, UR10, UR14, 0x2 ;  /* 0x0000000e0a0e1291 */ /* 0x000fe4000f80103f */
[----:B------:R-:W-:Y:S01]  /*4160*/  @UP1 UIADD3 UR5, UR11, UR5, URZ ;  /* 0x000000050b051290 */ /* 0x000fe2000fffe03f */
[----:B------:R1:W3:Y:S01]  /*4170*/  @!P5 LDG.E R6, desc[UR8][R4.64+0x20] ;  /* 0x000020080406d981 */ /* 0x0002e2000c1e1900 */
[----:B------:R-:W-:-:S02]  /*4180*/  IMAD.MOV.U32 R240, RZ, RZ, 0x20 ;  /* 0x00000020fff07424 */ /* 0x000fc400078e00ff */
[----:B------:R-:W-:Y:S01]  /*4190*/  @UP1 ULEA.HI.X UR15, UR10, UR15, UR5, 0x2, UP0 ;  /* 0x0000000f0a0f1291 */ /* 0x000fe200080f1405 */
[----:B------:R-:W-:Y:S06]  /*41a0*/  BAR.SYNC.DEFER_BLOCKING 0x0 ;  /* 0x0000000000007b1d */ /* 0x000fec0000010000 */
[----:B------:R-:W-:Y:S01]  /*41b0*/  @UP1 ULDC UR5, c[0x0][0x2e8] ;  /* 0x0000ba0000051ab9 */ /* 0x000fe20000000800 */
[----:B------:R-:W-:Y:S01]  /*41c0*/  UIADD3 UR22, UR32, UR13, URZ ;  /* 0x0000000d20167290 */ /* 0x000fe2000fffe03f */
        /* <DEDUP_REMOVED lines=13> */
[----:B-1----:R-:W-:Y:S01]  /*42a0*/  IMAD.U32 R4, RZ, RZ, UR14 ;  /* 0x0000000eff047e24 */ /* 0x002fe2000f8e00ff */
[----:B------:R-:W-:Y:S01]  /*42b0*/  CS2R R120, SRZ ;  /* 0x0000000000787805 */ /* 0x000fe2000001ff00 */
[----:B------:R-:W-:Y:S01]  /*42c0*/  IMAD.U32 R5, RZ, RZ, UR15 ;  /* 0x0000000fff057e24 */ /* 0x000fe2000f8e00ff */
[----:B------:R-:W1:Y:S01]  /*42d0*/  LDSM.16.M88.4 R164, [R252] ;  /* 0x00000000fca4783b */ /* 0x000e620000000200 */
[----:B------:R-:W-:-:S02]  /*42e0*/  CS2R R118, SRZ ;  /* 0x0000000000767805 */ /* 0x000fc4000001ff00 */
[----:B------:R-:W-:Y:S02]  /*42f0*/  CS2R R116, SRZ ;  /* 0x0000000000747805 */ /* 0x000fe4000001ff00 */
[----:B------:R-:W-:Y:S01]  /*4300*/  CS2R R110, SRZ ;  /* 0x00000000006e7805 */ /* 0x000fe2000001ff00 */
[----:B------:R2:W3:Y:S01]  /*4310*/  @P0 LDG.E R11, desc[UR8][R4.64] ;  /* 0x00000008040b0981 */ /* 0x0004e2000c1e1900 */
        /* <DEDUP_REMOVED lines=22> */
[----:B------:R-:W-:Y:S02]  /*4480*/  CS2R R50, SRZ ;  /* 0x0000000000327805 */ /* 0x000fe4000001ff00 */
[----:B------:R-:W-:Y:S02]  /*4490*/  CS2R R48, SRZ ;  /* 0x0000000000307805 */ /* 0x000fe4000001ff00 */
[----:B--2---:R-:W-:Y:S02]  /*44a0*/  LEA.HI R5, R28, R29, RZ, 0x4 ;  /* 0x0000001d1c057211 */ /* 0x004fe400078f20ff */
[----:B------:R-:W-:Y:S02]  /*44b0*/  CS2R R42, SRZ ;  /* 0x00000000002a7805 */ /* 0x000fe4000001ff00 */
[----:B------:R-:W-:-:S02]  /*44c0*/  LOP3.LUT R4, R25, 0xfffffff8, RZ, 0xc0, !PT ;  /* 0xfffffff819047812 */ /* 0x000fc400078ec0ff */
[----:B------:R-:W-:Y:S02]  /*44d0*/  CS2R R40, SRZ ;  /* 0x0000000000287805 */ /* 0x000fe4000001ff00 */
[----:B------:R-:W-:Y:S02]  /*44e0*/  CS2R R38, SRZ ;  /* 0x0000000000267805 */ /* 0x000fe4000001ff00 */
[----:B------:R-:W-:Y:S02]  /*44f0*/  CS2R R36, SRZ ;  /* 0x0000000000247805 */ /* 0x000fe4000001ff00 */
[----:B----4-:R-:W-:Y:S01]  /*4500*/  CS2R R30, SRZ ;  /* 0x00000000001e7805 */ /* 0x010fe2000001ff00 */
[----:B------:R-:W-:Y:S01]  /*4510*/  IMAD.IADD R4, R29, 0x1, -R4 ;  /* 0x000000011d047824 */ /* 0x000fe200078e0a04 */
[----:B------:R-:W-:Y:S02]  /*4520*/  CS2R R34, SRZ ;  /* 0x0000000000227805 */ /* 0x000fe4000001ff00 */
[----:B------:R-:W-:-:S02]  /*4530*/  CS2R R32, SRZ ;  /* 0x0000000000207805 */ /* 0x000fc4000001ff00 */
[----:B------:R-:W-:Y:S01]  /*4540*/  CS2R R26, SRZ ;  /* 0x00000000001a7805 */ /* 0x000fe2000001ff00 */
[C---:B------:R-:W-:Y:S01]  /*4550*/  IMAD.SHL.U32 R9, R4.reuse, 0x40, RZ ;  /* 0x0000004004097824 */ /* 0x040fe200078e00ff */
[----:B------:R-:W-:Y:S02]  /*4560*/  LOP3.LUT P1, RZ, R4, 0x2, RZ, 0xc0, !PT ;  /* 0x0000000204ff7812 */ /* 0x000fe4000782c0ff */
[----:B------:R-:W-:Y:S02]  /*4570*/  CS2R R22, SRZ ;  /* 0x0000000000167805 */ /* 0x000fe4000001ff00 */
[----:B------:R-:W-:Y:S01]  /*4580*/  CS2R R20, SRZ ;  /* 0x0000000000147805 */ /* 0x000fe2000001ff00 */
[----:B------:R-:W-:Y:S01]  /*4590*/  ULDC UR12, c[0x0][0x394] ;  /* 0x0000e500000c7ab9 */ /* 0x000fe20000000800 */
[----:B------:R-:W-:Y:S01]  /*45a0*/  SEL R240, R240, 0xffffffe0, !P1 ;  /* 0xffffffe0f0f07807 */ /* 0x000fe20004800000 */
[----:B------:R-:W-:-:S04]  /*45b0*/  ULDC UR11, c[0x0][0x39c] ;  /* 0x0000e700000b7ab9 */ /* 0x000fc80000000800 */
        /* <DEDUP_REMOVED lines=56> */
.L_x_1002:
[----:B---3--:R-:W2:Y:S01]  /*4940*/  LDL R96, [R1+0x8] ;  /* 0x0000080001607983 */ /* 0x008ea20000100800 */
[----:B------:R-:W-:Y:S01]  /*4950*/  USHF.L.U32 UR10, UR7, 0x6, URZ ;  /* 0x00000006070a7899 */ /* 0x000fe2000800063f */
[----:B------:R-:W-:Y:S02]  /*4960*/  ULDC UR12, c[0x0][0x394] ;  /* 0x0000e500000c7ab9 */ /* 0x000fe40000000800 */
        /* <DEDUP_REMOVED lines=12> */
[----:B------:R-:W-:Y:S04]  /*4a30*/  LDSM.16.M88.4 R84, [R252+-0x6000] ;  /* 0xffa00000fc54783b */ /* 0x000fe80000000200 */
[----:B--2---:R-:W-:Y:S04]  /*4a40*/  LDSM.16.M88.4 R16, [R96] ;  /* 0x000000006010783b */ /* 0x004fe80000000200 */
[----:B----4-:R-:W2:Y:S04]  /*4a50*/  LDSM.16.M88.4 R8, [R95+0xc000] ;  /* 0x00c000005f08783b */ /* 0x010ea80000000200 */
[----:B------:R-:W4:Y:S04]  /*4a60*/  LDSM.16.M88.4 R68, [R95+0xc800] ;  /* 0x00c800005f44783b */ /* 0x000f280000000200 */
[----:B---3--:R-:W-:Y:S04]  /*4a70*/  LDSM.16.M88.4 R72, [R92] ;  /* 0x000000005c48783b */ /* 0x008fe80000000200 */
[----:B------:R-:W3:Y:S04]  /*4a80*/  LDSM.16.M88.4 R76, [R91+-0x6000] ;  /* 0xffa000005b4c783b */ /* 0x000ee80000000200 */
[----:B------:R-:W1:Y:S01]  /*4a90*/  LDSM.16.M88.4 R80, [R91+-0x5800] ;  /* 0xffa800005b50783b */ /* 0x000e620000000200 */
[C---:B--2---:R-:W-:Y:S06]  /*4aa0*/  HMMA.16816.F32 R4, R16.reuse, R8, RZ ;  /* 0x000000081004723c */ /* 0x044fec00000018ff */
[C---:B------:R-:W-:Y:S06]  /*4ab0*/  HMMA.16816.F32 R8, R16.reuse, R10, RZ ;  /* 0x0000000a1008723c */ /* 0x040fec00000018ff */
[C---:B----4-:R-:W-:Y:S06]  /*4ac0*/  HMMA.16816.F32 R12, R16.reuse, R68, RZ ;  /* 0x00000044100c723c */ /* 0x050fec00000018ff */
[----:B------:R-:W-:Y:S01]  /*4ad0*/  HMMA.16816.F32 R16, R16, R70, RZ ;  /* 0x000000461010723c */ /* 0x000fe200000018ff */
[----:B------:R-:W2:Y:S05]  /*4ae0*/  LDSM.16.M88.4 R68, [R90] ;  /* 0x000000005a44783b */ /* 0x000eaa0000000200 */
[C---:B---3--:R-:W-:Y:S06]  /*4af0*/  HMMA.16816.F32 R4, R72.reuse, R76, R4 ;  /* 0x0000004c4804723c */ /* 0x048fec0000001804 */
[C---:B------:R-:W-:Y:S01]  /*4b00*/  HMMA.16816.F32 R8, R72.reuse, R78, R8 ;  /* 0x0000004e4808723c */ /* 0x040fe20000001808 */
[----:B------:R-:W3:Y:S05]  /*4b10*/  LDSM.16.M88.4 R76, [R252+-0x5800] ;  /* 0xffa80000fc4c783b */ /* 0x000eea0000000200 */
[C---:B-1----:R-:W-:Y:S06]  /*4b20*/  HMMA.16816.F32 R12, R72.reuse, R80, R12 ;  /* 0x00000050480c723c */ /* 0x042fec000000180c */
[----:B------:R-:W-:Y:S01]  /*4b30*/  HMMA.16816.F32 R16, R72, R82, R16 ;  /* 0x000000524810723c */ /* 0x000fe20000001810 */
[----:B------:R-:W-:Y:S04]  /*4b40*/  LDSM.16.M88.4 R72, [R89] ;  /* 0x000000005948783b */ /* 0x000fe80000000200 */
[----:B------:R-:W1:Y:S01]  /*4b50*/  LDSM.16.M88.4 R80, [R88] ;  /* 0x000000005850783b */ /* 0x000e620000000200 */
[C---:B--2---:R-:W-:Y:S06]  /*4b60*/  HMMA.16816.F32 R4, R68.reuse, R84, R4 ;  /* 0x000000544404723c */ /* 0x044fec0000001804 */
[C---:B------:R-:W-:Y:S01]  /*4b70*/  HMMA.16816.F32 R8, R68.reuse, R86, R8 ;  /* 0x000000564408723c */ /* 0x040fe20000001808 */
[----:B------:R-:W2:Y:S05]  /*4b80*/  LDSM.16.M88.4 R84, [R88+0x800] ;  /* 0x000800005854783b */ /* 0x000eaa0000000200 */
[C---:B---3--:R-:W-:Y:S06]  /*4b90*/  HMMA.16816.F32 R12, R68.reuse, R76, R12 ;  /* 0x0000004c440c723c */ /* 0x048fec000000180c */
[----:B------:R-:W-:Y:S01]  /*4ba0*/  HMMA.16816.F32 R16, R68, R78, R16 ;  /* 0x0000004e4410723c */ /* 0x000fe20000001810 */
[----:B------:R-:W-:Y:S04]  /*4bb0*/  LDSM.16.M88.4 R68, [R96+0x2000] ;  /* 0x002000006044783b */ /* 0x000fe80000000200 */
[----:B------:R-:W3:Y:S01]  /*4bc0*/  LDSM.16.M88.4 R76, [R95+0xe000] ;  /* 0x00e000005f4c783b */ /* 0x000ee20000000200 */
[C---:B-1----:R-:W-:Y:S06]  /*4bd0*/  HMMA.16816.F32 R4, R72.reuse, R80, R4 ;  /* 0x000000504804723c */ /* 0x042fec0000001804 */
[C---:B------:R-:W-:Y:S01]  /*4be0*/  HMMA.16816.F32 R8, R72.reuse, R82, R8 ;  /* 0x000000524808723c */ /* 0x040fe20000001808 */
[----:B------:R-:W1:Y:S05]  /*4bf0*/  LDSM.16.M88.4 R80, [R95+0xe800] ;  /* 0x00e800005f50783b */ /* 0x000e6a0000000200 */
[C---:B--2---:R-:W-:Y:S06]  /*4c00*/  HMMA.16816.F32 R12, R72.reuse, R84, R12 ;  /* 0x00000054480c723c */ /* 0x044fec000000180c */
[----:B------:R-:W-:Y:S01]  /*4c10*/  HMMA.16816.F32 R16, R72, R86, R16 ;  /* 0x000000564810723c */ /* 0x000fe20000001810 */
[----:B------:R-:W-:Y:S04]  /*4c20*/  LDSM.16.M88.4 R72, [R92+0x2000] ;  /* 0x002000005c48783b */ /* 0x000fe80000000200 */
[----:B------:R-:W-:Y:S01]  /*4c30*/  LDSM.16.M88.4 R84, [R91+-0x3800] ;  /* 0xffc800005b54783b */ /* 0x000fe20000000200 */
[C---:B---3--:R-:W-:Y:S06]  /*4c40*/  HMMA.16816.F32 R4, R68.reuse, R76, R4 ;  /* 0x0000004c4404723c */ /* 0x048fec0000001804 */
[C---:B------:R-:W-:Y:S01]  /*4c50*/  HMMA.16816.F32 R8, R68.reuse, R78, R8 ;  /* 0x0000004e4408723c */ /* 0x040fe20000001808 */
[----:B------:R-:W2:Y:S05]  /*4c60*/  LDSM.16.M88.4 R76, [R91+-0x4000] ;  /* 0xffc000005b4c783b */ /* 0x000eaa0000000200 */
[C---:B-1----:R-:W-:Y:S06]  /*4c70*/  HMMA.16816.F32 R12, R68.reuse, R80, R12 ;  /* 0x00000050440c723c */ /* 0x042fec000000180c */
[----:B------:R-:W-:Y:S01]  /*4c80*/  HMMA.16816.F32 R16, R68, R82, R16 ;  /* 0x000000524410723c */ /* 0x000fe20000001810 */
[----:B------:R-:W-:Y:S04]  /*4c90*/  LDSM.16.M88.4 R68, [R90+0x2000] ;  /* 0x002000005a44783b */ /* 0x000fe80000000200 */
[----:B------:R-:W-:Y:S01]  /*4ca0*/  LDSM.16.M88.4 R80, [R252+-0x3800] ;  /* 0xffc80000fc50783b */ /* 0x000fe20000000200 */
[C---:B--2---:R-:W-:Y:S06]  /*4cb0*/  HMMA.16816.F32 R4, R72.reuse, R76, R4 ;  /* 0x0000004c4804723c */ /* 0x044fec0000001804 */
[C---:B------:R-:W-:Y:S01]  /*4cc0*/  HMMA.16816.F32 R8, R72.reuse, R78, R8 ;  /* 0x0000004e4808723c */ /* 0x040fe20000001808 */
[----:B------:R-:W1:Y:S05]  /*4cd0*/  LDSM.16.M88.4 R76, [R252+-0x4000] ;  /* 0xffc00000fc4c783b */ /* 0x000e6a0000000200 */
[C---:B------:R-:W-:Y:S06]  /*4ce0*/  HMMA.16816.F32 R12, R72.reuse, R84, R12 ;  /* 0x00000054480c723c */ /* 0x040fec000000180c */
[----:B------:R-:W-:Y:S01]  /*4cf0*/  HMMA.16816.F32 R16, R72, R86, R16 ;  /* 0x000000564810723c */ /* 0x000fe20000001810 */
[----:B------:R-:W-:Y:S04]  /*4d00*/  LDSM.16.M88.4 R72, [R89+0x2000] ;  /* 0x002000005948783b */ /* 0x000fe80000000200 */
[----:B------:R-:W-:Y:S01]  /*4d10*/  LDSM.16.M88.4 R84, [R88+0x2800] ;  /* 0x002800005854783b */ /* 0x000fe20000000200 */
[C---:B-1----:R-:W-:Y:S06]  /*4d20*/  HMMA.16816.F32 R4, R68.reuse, R76, R4 ;  /* 0x0000004c4404723c */ /* 0x042fec0000001804 */
[C---:B------:R-:W-:Y:S01]  /*4d30*/  HMMA.16816.F32 R8, R68.reuse, R78, R8 ;  /* 0x0000004e4408723c */ /* 0x040fe20000001808 */
[----:B------:R-:W1:Y:S05]  /*4d40*/  LDSM.16.M88.4 R76, [R88+0x2000] ;  /* 0x00200000584c783b */ /* 0x000e6a0000000200 */
[C---:B------:R-:W-:Y:S06]  /*4d50*/  HMMA.16816.F32 R12, R68.reuse, R80, R12 ;  /* 0x00000050440c723c */ /* 0x040fec000000180c */
[----:B------:R-:W-:Y:S01]  /*4d60*/  HMMA.16816.F32 R16, R68, R82, R16 ;  /* 0x000000524410723c */ /* 0x000fe20000001810 */
[----:B------:R-:W-:Y:S04]  /*4d70*/  LDSM.16.M88.4 R68, [R96+0x4000] ;  /* 0x004000006044783b */ /* 0x000fe80000000200 */
[----:B------:R-:W2:Y:S01]  /*4d80*/  LDSM.16.M88.4 R80, [R95+0x10000] ;  /* 0x010000005f50783b */ /* 0x000ea20000000200 */
[C---:B-1----:R-:W-:Y:S06]  /*4d90*/  HMMA.16816.F32 R4, R72.reuse, R76, R4 ;  /* 0x0000004c4804723c */ /* 0x042fec0000001804 */
[C---:B------:R-:W-:Y:S01]  /*4da0*/  HMMA.16816.F32 R8, R72.reuse, R78, R8 ;  /* 0x0000004e4808723c */ /* 0x040fe20000001808 */
[----:B------:R-:W1:Y:S05]  /*4db0*/  LDSM.16.M88.4 R76, [R95+0x10800] ;  /* 0x010800005f4c783b */ /* 0x000e6a0000000200 */
[C---:B------:R-:W-:Y:S06]  /*4dc0*/  HMMA.16816.F32 R12, R72.reuse, R84, R12 ;  /* 0x00000054480c723c */ /* 0x040fec000000180c */
[----:B------:R-:W-:Y:S01]  /*4dd0*/  HMMA.16816.F32 R16, R72, R86, R16 ;  /* 0x000000564810723c */ /* 0x000fe20000001810 */
[----:B------:R-:W3:Y:S05]  /*4de0*/  LDL R86, [R1+0x88] ;  /* 0x0000880001567983 */ /* 0x000eea0000100800 */
[C---:B--2---:R-:W-:Y:S05]  /*4df0*/  HMMA.16816.F32 R4, R68.reuse, R80, R4 ;  /* 0x000000504404723c */ /* 0x044fea0000001804 */
[----:B------:R-:W-:Y:S01]  /*4e00*/  IADD3 R72, P0, R94, UR19, RZ ;  /* 0x000000135e487c10 */ /* 0x000fe2000ff1e0ff */
[C---:B------:R-:W-:Y:S01]  /*4e10*/  HMMA.16816.F32 R8, R68.reuse, R82, R8 ;  /* 0x000000524408723c */ /* 0x040fe20000001808 */
[----:B------:R-:W-:Y:S04]  /*4e20*/  LDSM.16.M88.4 R80, [R91+-0x2000] ;  /* 0xffe000005b50783b */ /* 0x000fe80000000200 */
[----:B------:R-:W-:Y:S05]  /*4e30*/  IADD3.X R73, R93, UR18, RZ, P0, !PT ;  /* 0x000000125d497c10 */ /* 0x000fea00087fe4ff */
[----:B-----5:R-:W5:Y:S04]  /*4e40*/  LDG.E R85, desc[UR8][R72.64] ;  /* 0x0000000848557981 */ /* 0x020f68000c1e1900 */
[----:B------:R2:W5:Y:S01]  /*4e50*/  LDG.E R84, desc[UR8][R72.64+0x20] ;  /* 0x0000200848547981 */ /* 0x000562000c1e1900 */
[C---:B-1----:R-:W-:Y:S06]  /*4e60*/  HMMA.16816.F32 R12, R68.reuse, R76, R12 ;  /* 0x0000004c440c723c */ /* 0x042fec000000180c */
[----:B------:R-:W-:Y:S01]  /*4e70*/  HMMA.16816.F32 R16, R68, R78, R16 ;  /* 0x0000004e4410723c */ /* 0x000fe20000001810 */
[----:B------:R-:W-:Y:S04]  /*4e80*/  LDSM.16.M88.4 R68, [R91+-0x1800] ;  /* 0xffe800005b44783b */ /* 0x000fe80000000200 */
[----:B------:R-:W-:Y:S04]  /*4e90*/  LDSM.16.M88.4 R76, [R90+0x4000] ;  /* 0x004000005a4c783b */ /* 0x000fe80000000200 */
[----:B--2---:R-:W1:Y:S02]  /*4ea0*/  LDSM.16.M88.4 R72, [R92+0x4000] ;  /* 0x004000005c48783b */ /* 0x004e640000000200 */
[C---:B-1----:R-:W-:Y:S06]  /*4eb0*/  HMMA.16816.F32 R4, R72.reuse, R80, R4 ;  /* 0x000000504804723c */ /* 0x042fec0000001804 */
[C---:B------:R-:W-:Y:S01]  /*4ec0*/  HMMA.16816.F32 R8, R72.reuse, R82, R8 ;  /* 0x000000524808723c */ /* 0x040fe20000001808 */
[----:B------:R-:W1:Y:S05]  /*4ed0*/  LDSM.16.M88.4 R80, [R252+-0x2000] ;  /* 0xffe00000fc50783b */ /* 0x000e6a0000000200 */
[C---:B------:R-:W-:Y:S06]  /*4ee0*/  HMMA.16816.F32 R12, R72.reuse, R68, R12 ;  /* 0x00000044480c723c */ /* 0x040fec000000180c */
[----:B------:R-:W-:Y:S01]  /*4ef0*/  HMMA.16816.F32 R16, R72, R70, R16 ;  /* 0x000000464810723c */ /* 0x000fe20000001810 */
[----:B------:R-:W2:Y:S04]  /*4f00*/  LDSM.16.M88.4 R68, [R252+-0x1800] ;  /* 0xffe80000fc44783b */ /* 0x000ea80000000200 */
[----:B------:R-:W-:Y:S01]  /*4f10*/  LDSM.16.M88.4 R72, [R89+0x4000] ;  /* 0x004000005948783b */ /* 0x000fe20000000200 */
[C---:B-1----:R-:W-:Y:S06]  /*4f20*/  HMMA.16816.F32 R4, R76.reuse, R80, R4 ;  /* 0x000000504c04723c */ /* 0x042fec0000001804 */
[C---:B------:R-:W-:Y:S01]  /*4f30*/  HMMA.16816.F32 R8, R76.reuse, R82, R8 ;  /* 0x000000524c08723c */ /* 0x040fe20000001808 */
[----:B------:R-:W1:Y:S05]  /*4f40*/  LDSM.16.M88.4 R80, [R88+0x4000] ;  /* 0x004000005850783b */ /* 0x000e6a0000000200 */
[C---:B--2---:R-:W-:Y:S06]  /*4f50*/  HMMA.16816.F32 R12, R76.reuse, R68, R12 ;  /* 0x000000444c0c723c */ /* 0x044fec000000180c */
[----:B------:R-:W-:Y:S01]  /*4f60*/  HMMA.16816.F32 R16, R76, R70, R16 ;  /* 0x000000464c10723c */ /* 0x000fe20000001810 */
[----:B------:R-:W2:Y:S05]  /*4f70*/  LDSM.16.M88.4 R68, [R88+0x4800] ;  /* 0x004800005844783b */ /* 0x000eaa0000000200 */
[C---:B-1----:R-:W-:Y:S06]  /*4f80*/  HMMA.16816.F32 R4, R72.reuse, R80, R4 ;  /* 0x000000504804723c */ /* 0x042fec0000001804 */
[C---:B------:R-:W-:Y:S06]  /*4f90*/  HMMA.16816.F32 R8, R72.reuse, R82, R8 ;  /* 0x000000524808723c */ /* 0x040fec0000001808 */
[C---:B--2---:R-:W-:Y:S06]  /*4fa0*/  HMMA.16816.F32 R12, R72.reuse, R68, R12 ;  /* 0x00000044480c723c */ /* 0x044fec000000180c */
[----:B------:R-:W-:Y:S06]  /*4fb0*/  HMMA.16816.F32 R16, R72, R70, R16 ;  /* 0x000000464810723c */ /* 0x000fec0000001810 */
[----:B------:R-:W-:Y:S01]  /*4fc0*/  FMUL.FTZ R7, R7, UR11 ;  /* 0x0000000b07077c20 */ /* 0x000fe20008410000 */
[----:B------:R-:W-:Y:S01]  /*4fd0*/  FMUL.FTZ R4, R4, UR11 ;  /* 0x0000000b04047c20 */ /* 0x000fe20008410000 */
[----:B------:R-:W-:Y:S02]  /*4fe0*/  FMUL.FTZ R6, R6, UR11 ;  /* 0x0000000b06067c20 */ /* 0x000fe40008410000 */
[----:B------:R-:W-:Y:S01]  /*4ff0*/  MUFU.TANH R79, R7 ;  /* 0x00000007004f7308 */ /* 0x000fe20000002400 */
[----:B------:R-:W-:Y:S01]  /*5000*/  FMUL.FTZ R5, R5, UR11 ;  /* 0x0000000b05057c20 */ /* 0x000fe20008410000 */
[----:B------:R-:W-:Y:S01]  /*5010*/  FMUL.FTZ R10, R10, UR11 ;  /* 0x0000000b0a0a7c20 */ /* 0x000fe20008410000 */
[----:B------:R-:W-:Y:S01]  /*5020*/  FMUL.FTZ R11, R11, UR11 ;  /* 0x0000000b0b0b7c20 */ /* 0x000fe20008410000 */
[----:B------:R-:W-:Y:S01]  /*5030*/  FMUL.FTZ R8, R8, UR11 ;  /* 0x0000000b08087c20 */ /* 0x000fe20008410000 */
[----:B------:R-:W-:Y:S05]  /*5040*/  FMUL.FTZ R76, R9, UR11 ;  /* 0x0000000b094c7c20 */ /* 0x000fea0008410000 */
[----:B------:R-:W-:Y:S01]  /*5050*/  MUFU.TANH R7, R4 ;  /* 0x0000000400077308 */ /* 0x000fe20000002400 */
[----:B------:R-:W-:Y:S01]  /*5060*/  FMUL.FTZ R14, R14, UR11 ;  /* 0x0000000b0e0e7c20 */ /* 0x000fe20008410000 */
[----:B------:R-:W-:Y:S01]  /*5070*/  FMUL.FTZ R15, R15, UR11 ;  /* 0x0000000b0f0f7c20 */ /* 0x000fe20008410000 */
[----:B------:R-:W-:Y:S01]  /*5080*/  FMUL.FTZ R12, R12, UR11 ;  /* 0x0000000b0c0c7c20 */ /* 0x000fe20008410000 */
[----:B------:R-:W-:Y:S01]  /*5090*/  FMUL.FTZ R16, R16, UR11 ;  /* 0x0000000b10107c20 */ /* 0x000fe20008410000 */
[----:B------:R-:W-:Y:S05]  /*50a0*/  FMUL.FTZ R72, R18, UR11 ;  /* 0x0000000b12487c20 */ /* 0x000fea0008410000 */
[----:B------:R-:W-:Y:S01]  /*50b0*/  MUFU.TANH R78, R6 ;  /* 0x00000006004e7308 */ /* 0x000fe20000002400 */
[----:B------:R-:W-:Y:S09]  /*50c0*/  FMUL.FTZ R87, R19, UR11 ;  /* 0x0000000b13577c20 */ /* 0x000ff20008410000 */
[----:B------:R-:W-:Y:S10]  /*50d0*/  MUFU.TANH R83, R5 ;  /* 0x0000000500537308 */ /* 0x000ff40000002400 */
[----:B------:R-:W-:Y:S10]  /*50e0*/  MUFU.TANH R77, R10 ;  /* 0x0000000a004d7308 */ /* 0x000ff40000002400 */
[----:B------:R-:W1:Y:S10]  /*50f0*/  MUFU.TANH R73, R11 ;  /* 0x0000000b00497308 */ /* 0x000e740000002400 */
[----:B------:R-:W2:Y:S10]  /*5100*/  MUFU.TANH R74, R8 ;  /* 0x00000008004a7308 */ /* 0x000eb40000002400 */
[----:B------:R-:W-:Y:S01]  /*5110*/  MUFU.TANH R75, R76 ;  /* 0x0000004c004b7308 */ /* 0x000fe20000002400 */
[----:B-1----:R-:W-:Y:S04]  /*5120*/  FFMA.FTZ R19, -R73, R73, 1 ;  /* 0x3f80000049137423 */ /* 0x002fe80000010149 */
[----:B------:R-:W-:Y:S05]  /*5130*/  FMUL.FTZ R96, R19, UR11 ;  /* 0x0000000b13607c20 */ /* 0x000fea0008410000 */
[----:B------:R-:W-:Y:S10]  /*5140*/  MUFU.TANH R76, R14 ;  /* 0x0000000e004c7308 */ /* 0x000ff40000002400 */
[----:B------:R-:W-:Y:S10]  /*5150*/  MUFU.TANH R82, R15 ;  /* 0x0000000f00527308 */ /* 0x000ff40000002400 */
[----:B------:R1:W4:Y:S01]  /*5160*/  MUFU.TANH R80, R16 ;  /* 0x0000001000507308 */ /* 0x0003220000002400 */
[----:B---3--:R-:W-:Y:S01]  /*5170*/  IADD3 R4, R86, UR10, RZ ;  /* 0x0000000a56047c10 */ /* 0x008fe2000fffe0ff */
[----:B------:R-:W-:Y:S08]  /*5180*/  FMUL.FTZ R86, R17, UR11 ;  /* 0x0000000b11567c20 */ /* 0x000ff00008410000 */
[----:B------:R3:W4:Y:S01]  /*5190*/  MUFU.TANH R81, R12 ;  /* 0x0000000c00517308 */ /* 0x0007220000002400 */
[----:B------:R-:W-:Y:S01]  /*51a0*/  FFMA.FTZ R17, -R78, R78, 1 ;  /* 0x3f8000004e117423 */ /* 0x000fe2000001014e */
[C---:B------:R-:W-:Y:S02]  /*51b0*/  IADD3 R6, R4.reuse, 0x8, RZ ;  /* 0x0000000804067810 */ /* 0x040fe40007ffe0ff */
[----:B------:R-:W-:Y:S01]  /*51c0*/  IADD3 R5, R4, 0x7, RZ ;  /* 0x0000000704057810 */ /* 0x000fe20007ffe0ff */
[----:B------:R-:W-:Y:S01]  /*51d0*/  FMUL.FTZ R94, R17, UR11 ;  /* 0x0000000b115e7c20 */ /* 0x000fe20008410000 */
[----:B------:R-:W-:Y:S01]  /*51e0*/  ISETP.GE.AND P1, PT, R6, RZ, PT ;  /* 0x000000ff0600720c */ /* 0x000fe20003f26270 */
[----:B-1----:R-:W-:Y:S01]  /*51f0*/  FFMA.FTZ R16, -R7, R7, 1 ;  /* 0x3f80000007107423 */ /* 0x002fe20000010107 */
[----:B------:R-:W-:Y:S01]  /*5200*/  ISETP.GE.AND P0, PT, R5, RZ, PT ;  /* 0x000000ff0500720c */ /* 0x000fe20003f06270 */
[----:B--2---:R-:W-:Y:S01]  /*5210*/  FFMA.FTZ R17, -R74, R74, 1 ;  /* 0x3f8000004a117423 */ /* 0x004fe2000001014a */
[C---:B------:R-:W-:Y:S02]  /*5220*/  IADD3 R70, R4.reuse, -0x1, RZ ;  /* 0xffffffff04467810 */ /* 0x040fe40007ffe0ff */
[C---:B------:R-:W-:Y:S01]  /*5230*/  IADD3 R69, R4.reuse, -0x8, RZ ;  /* 0xfffffff804457810 */ /* 0x040fe20007ffe0ff */
[----:B------:R-:W-:Y:S01]  /*5240*/  FMUL.FTZ R93, R17, UR11 ;  /* 0x0000000b115d7c20 */ /* 0x000fe20008410000 */
[C---:B------:R-:W-:Y:S02]  /*5250*/  IADD3 R68, R4.reuse, -0x9, RZ ;  /* 0xfffffff704447810 */ /* 0x040fe40007ffe0ff */
[C---:B------:R-:W-:Y:S02]  /*5260*/  IADD3 R11, R4.reuse, -0x10, RZ ;  /* 0xfffffff0040b7810 */ /* 0x040fe40007ffe0ff */
[C---:B------:R-:W-:Y:S02]  /*5270*/  IADD3 R10, R4.reuse, -0x11, RZ ;  /* 0xffffffef040a7810 */ /* 0x040fe40007ffe0ff */
[C---:B------:R-:W-:Y:S02]  /*5280*/  IADD3 R9, R4.reuse, -0x18, RZ ;  /* 0xffffffe804097810 */ /* 0x040fe40007ffe0ff */
[C---:B------:R-:W-:Y:S02]  /*5290*/  IADD3 R8, R4.reuse, -0x19, RZ ;  /* 0xffffffe704087810 */ /* 0x040fe40007ffe0ff */
[C---:B------:R-:W-:Y:S02]  /*52a0*/  @!P1 IADD3 R6, -R4.reuse, -0x8, RZ ;  /* 0xfffffff804069810 */ /* 0x040fe40007ffe1ff */
[----:B------:R-:W-:Y:S02]  /*52b0*/  @!P0 IADD3 R5, -R4, -0x7, RZ ;  /* 0xfffffff904058810 */ /* 0x000fe40007ffe1ff */
[----:B------:R-:W-:Y:S02]  /*52c0*/  ISETP.GE.AND P6, PT, R70, RZ, PT ;  /* 0x000000ff4600720c */ /* 0x000fe40003fc6270 */
[----:B------:R-:W-:Y:S02]  /*52d0*/  ISETP.GE.AND P5, PT, R69, RZ, PT ;  /* 0x000000ff4500720c */ /* 0x000fe40003fa6270 */
[----:B------:R-:W-:Y:S02]  /*52e0*/  ISETP.GE.AND P4, PT, R68, RZ, PT ;  /* 0x000000ff4400720c */ /* 0x000fe40003f86270 */
[----:B------:R-:W-:Y:S02]  /*52f0*/  ISETP.GE.AND P3, PT, R11, RZ, PT ;  /* 0x000000ff0b00720c */ /* 0x000fe40003f66270 */
[----:B------:R-:W-:Y:S02]  /*5300*/  ISETP.GE.AND P2, PT, R10, RZ, PT ;  /* 0x000000ff0a00720c */ /* 0x000fe40003f46270 */
[----:B------:R-:W-:Y:S02]  /*5310*/  ISETP.GE.AND P1, PT, R9, RZ, PT ;  /* 0x000000ff0900720c */ /* 0x000fe40003f26270 */
[----:B------:R-:W-:Y:S02]  /*5320*/  ISETP.GE.AND P0, PT, R8, RZ, PT ;  /* 0x000000ff0800720c */ /* 0x000fe40003f06270 */
[----:B------:R-:W-:Y:S02]  /*5330*/  IABS R14, R4 ;  /* 0x00000004000e7213 */ /* 0x000fe40000000000 */
[C---:B------:R-:W-:Y:S02]  /*5340*/  @!P6 IADD3 R70, -R4.reuse, 0x1, RZ ;  /* 0x000000010446e810 */ /* 0x040fe40007ffe1ff */
[C---:B------:R-:W-:Y:S02]  /*5350*/  @!P5 IADD3 R69, -R4.reuse, 0x8, RZ ;  /* 0x000000080445d810 */ /* 0x040fe40007ffe1ff */
[C---:B------:R-:W-:Y:S02]  /*5360*/  @!P4 IADD3 R68, -R4.reuse, 0x9, RZ ;  /* 0x000000090444c810 */ /* 0x040fe40007ffe1ff */
[C---:B------:R-:W-:Y:S02]  /*5370*/  @!P3 IADD3 R11, -R4.reuse, 0x10, RZ ;  /* 0x00000010040bb810 */ /* 0x040fe40007ffe1ff */
[C---:B------:R-:W-:Y:S02]  /*5380*/  @!P2 IADD3 R10, -R4.reuse, 0x11, RZ ;  /* 0x00000011040aa810 */ /* 0x040fe40007ffe1ff */
[C---:B------:R-:W-:Y:S02]  /*5390*/  @!P1 IADD3 R9, -R4.reuse, 0x18, RZ ;  /* 0x0000001804099810 */ /* 0x040fe40007ffe1ff */
[----:B------:R-:W-:Y:S01]  /*53a0*/  @!P0 IADD3 R8, -R4, 0x19, RZ ;  /* 0x0000001904088810 */ /* 0x000fe20007ffe1ff */
[----:B------:R-:W-:Y:S01]  /*53b0*/  FMUL.FTZ R4, R13, UR11 ;  /* 0x0000000b0d047c20 */ /* 0x000fe20008410000 */
[----:B------:R-:W-:Y:S02]  /*53c0*/  MOV R13, R14 ;  /* 0x0000000e000d7202 */ /* 0x000fe40000000f00 */
[----:B------:R-:W-:Y:S01]  /*53d0*/  I2FP.F32.S32 R14, R5 ;  /* 0x00000005000e7245 */ /* 0x000fe20000201400 */
[----:B------:R1:W-:Y:S01]  /*53e0*/  MUFU.TANH R18, R4 ;  /* 0x0000000400127308 */ /* 0x0003e20000002400 */
[----:B------:R-:W-:Y:S01]  /*53f0*/  I2FP.F32.S32 R71, R10 ;  /* 0x0000000a00477245 */ /* 0x000fe20000201400 */
[----:B------:R-:W-:Y:S01]  /*5400*/  FFMA.FTZ R10, -R79, R79, 1 ;  /* 0x3f8000004f0a7423 */ /* 0x000fe2000001014f */
[----:B------:R-:W-:Y:S01]  /*5410*/  I2FP.F32.S32 R15, R6 ;  /* 0x00000006000f7245 */ /* 0x000fe20000201400 */
[----:B------:R-:W-:Y:S01]  /*5420*/  FFMA.FTZ R14, R14, -UR5, R79 ;  /* 0x800000050e0e7c23 */ /* 0x000fe2000801004f */
[----:B------:R-:W-:Y:S01]  /*5430*/  I2FP.F32.S32 R13, R13 ;  /* 0x0000000d000d7245 */ /* 0x000fe20000201400 */
[----:B------:R-:W-:Y:S01]  /*5440*/  FMUL.FTZ R88, R10, UR11 ;  /* 0x0000000b0a587c20 */ /* 0x000fe20008410000 */
[----:B------:R-:W-:Y:S03]  /*5450*/  PLOP3.LUT P0, PT, PT, PT, UP0, 0x80, 0x0 ;  /* 0x000000000000781c */ /* 0x000fe60003f0f008 */
[----:B------:R2:W2:Y:S01]  /*5460*/  MUFU.TANH R79, R72 ;  /* 0x00000048004f7308 */ /* 0x0004a20000002400 */
[----:B------:R-:W-:Y:S01]  /*5470*/  FFMA.FTZ R15, R15, -UR5, R78 ;  /* 0x800000050f0f7c23 */ /* 0x000fe2000801004e */
[C---:B------:R-:W-:Y:S01]  /*5480*/  FFMA.FTZ R7, R13.reuse, -UR5, R7 ;  /* 0x800000050d077c23 */ /* 0x040fe20008010007 */
[----:B------:R-:W-:Y:S01]  /*5490*/  FFMA.FTZ R13, R13, -UR5, R77 ;  /* 0x800000050d0d7c23 */ /* 0x000fe2000801004d */
[----:B---3--:R-:W-:Y:S02]  /*54a0*/  I2FP.F32.S32 R12, R70 ;  /* 0x00000046000c7245 */ /* 0x008fe40000201400 */
[----:B------:R-:W-:Y:S01]  /*54b0*/  I2FP.F32.S32 R6, R11 ;  /* 0x0000000b00067245 */ /* 0x000fe20000201400 */
[----:B------:R-:W-:Y:S03]  /*54c0*/  FFMA.FTZ R11, -R83, R83, 1 ;  /* 0x3f800000530b7423 */ /* 0x000fe60000010153 */
[----:B------:R3:W3:Y:S01]  /*54d0*/  MUFU.TANH R78, R86 ;  /* 0x00000056004e7308 */ /* 0x0006e20000002400 */
[----:B------:R-:W-:Y:S01]  /*54e0*/  I2FP.F32.S32 R9, R9 ;  /* 0x0000000900097245 */ /* 0x000fe20000201400 */
[C---:B------:R-:W-:Y:S01]  /*54f0*/  FFMA.FTZ R70, R12.reuse, -UR5, R83 ;  /* 0x800000050c467c23 */ /* 0x040fe20008010053 */
[----:B------:R-:W-:Y:S01]  /*5500*/  I2FP.F32.S32 R5, R69 ;  /* 0x0000004500057245 */ /* 0x000fe20000201400 */
[----:B------:R-:W-:Y:S01]  /*5510*/  FMUL.FTZ R83, R11, UR11 ;  /* 0x0000000b0b537c20 */ /* 0x000fe20008410000 */
[----:B-1----:R-:W-:Y:S01]  /*5520*/  I2FP.F32.S32 R4, R68 ;  /* 0x0000004400047245 */ /* 0x002fe20000201400 */
[----:B----4-:R-:W-:Y:S01]  /*5530*/  FFMA.FTZ R17, R9, -UR5, R80 ;  /* 0x8000000509117c23 */ /* 0x010fe20008010050 */
[----:B------:R-:W-:Y:S01]  /*5540*/  I2FP.F32.S32 R8, R8 ;  /* 0x0000000800087245 */ /* 0x000fe20000201400 */
[----:B------:R-:W-:Y:S01]  /*5550*/  FFMA.FTZ R12, R12, -UR5, R73 ;  /* 0x800000050c0c7c23 */ /* 0x000fe20008010049 */
[----:B--2---:R-:W-:Y:S01]  /*5560*/  FFMA.FTZ R72, -R77, R77, 1 ;  /* 0x3f8000004d487423 */ /* 0x004fe2000001014d */
[C---:B------:R-:W-:Y:S01]  /*5570*/  FFMA.FTZ R69, R5.reuse, -UR5, R74 ;  /* 0x8000000505457c23 */ /* 0x040fe2000801004a */
[----:B------:R-:W1:Y:S01]  /*5580*/  MUFU.TANH R77, R87 ;  /* 0x00000057004d7308 */ /* 0x000e620000002400 */
[C---:B------:R-:W-:Y:S01]  /*5590*/  FFMA.FTZ R68, R4.reuse, -UR5, R75 ;  /* 0x8000000504447c23 */ /* 0x040fe2000801004b */
[----:B------:R-:W-:Y:S01]  /*55a0*/  FFMA.FTZ R11, R5, -UR5, R76 ;  /* 0x80000005050b7c23 */ /* 0x000fe2000801004c */
[----:B------:R-:W-:Y:S01]  /*55b0*/  FFMA.FTZ R10, R4, -UR5, R82 ;  /* 0x80000005040a7c23 */ /* 0x000fe20008010052 */
[----:B------:R-:W-:Y:S01]  /*55c0*/  FMUL.FTZ R97, R72, UR11 ;  /* 0x0000000b48617c20 */ /* 0x000fe20008410000 */
[----:B------:R-:W-:Y:S01]  /*55d0*/  FFMA.FTZ R19, R6, -UR5, R81 ;  /* 0x8000000506137c23 */ /* 0x000fe20008010051 */
[----:B---3--:R-:W-:Y:S01]  /*55e0*/  FMUL.FTZ R86, R16, UR11 ;  /* 0x0000000b10567c20 */ /* 0x008fe20008410000 */
[----:B------:R-:W-:Y:S01]  /*55f0*/  FFMA.FTZ R16, -R75, R75, 1 ;  /* 0x3f8000004b107423 */ /* 0x000fe2000001014b */
[----:B------:R-:W-:Y:S01]  /*5600*/  FFMA.FTZ R9, R6, -UR5, R79 ;  /* 0x8000000506097c23 */ /* 0x000fe2000801004f */
[----:B------:R-:W-:Y:S01]  /*5610*/  FFMA.FTZ R76, -R76, R76, 1 ;  /* 0x3f8000004c4c7423 */ /* 0x000fe2000001014c */
[----:B------:R-:W-:Y:S01]  /*5620*/  FFMA.FTZ R75, -R82, R82, 1 ;  /* 0x3f800000524b7423 */ /* 0x000fe20000010152 */
[----:B------:R-:W-:Y:S01]  /*5630*/  FMUL.FTZ R92, R16, UR11 ;  /* 0x0000000b105c7c20 */ /* 0x000fe20008410000 */
[----:B------:R-:W-:Y:S01]  /*5640*/  FFMA.FTZ R74, -R81, R81, 1 ;  /* 0x3f800000514a7423 */ /* 0x000fe20000010151 */
[----:B------:R-:W-:Y:S01]  /*5650*/  FFMA.FTZ R73, -R18, R18, 1 ;  /* 0x3f80000012497423 */ /* 0x000fe20000010112 */
[----:B------:R-:W-:Y:S01]  /*5660*/  FFMA.FTZ R72, -R80, R80, 1 ;  /* 0x3f80000050487423 */ /* 0x000fe20000010150 */
[----:B------:R-:W-:Y:S01]  /*5670*/  FFMA.FTZ R6, -R79, R79, 1 ;  /* 0x3f8000004f067423 */ /* 0x000fe2000001014f */
[----:B------:R-:W-:Y:S01]  /*5680*/  FFMA.FTZ R5, -R78, R78, 1 ;  /* 0x3f8000004e057423 */ /* 0x000fe2000001014e */
[----:B-1----:R-:W-:Y:S01]  /*5690*/  FFMA.FTZ R4, -R77, R77, 1 ;  /* 0x3f8000004d047423 */ /* 0x002fe2000001014d */
[----:B------:R-:W-:Y:S01]  /*56a0*/  FFMA.FTZ R16, R8, -UR5, R78 ;  /* 0x8000000508107c23 */ /* 0x000fe2000801004e */
[C---:B------:R-:W-:Y:S01]  /*56b0*/  FFMA.FTZ R18, R71.reuse, -UR5, R18 ;  /* 0x8000000547127c23 */ /* 0x040fe20008010012 */
[----:B------:R-:W-:Y:S01]  /*56c0*/  FFMA.FTZ R8, R71, -UR5, R77 ;  /* 0x8000000547087c23 */ /* 0x000fe2000801004d */
        /* <DEDUP_REMOVED lines=8> */
[----:B------:R-:W-:Y:S06]  /*5750*/  @!P0 BRA `(.L_x_998) ;  /* 0x0000000000248947 */ /* 0x000fec0003800000 */
        /* <DEDUP_REMOVED lines=9> */
.L_x_998:
[----:B------:R-:W2:Y:S01]  /*57f0*/  LDL R4, [R1+0x84] ;  /* 0x0000840001047983 */ /* 0x000ea20000100800 */
        /* <DEDUP_REMOVED lines=69> */
.L_x_999:
        /* <DEDUP_REMOVED lines=38> */
[----:B------:R-:W-:Y:S01]  /*5eb0*/  MUFU.EX2 R247, R70 ;  /* 0x0000004600f77308 */ /* 0x000fe20000000800 */
[----:B------:R-:W-:Y:S01]  /*5ec0*/  FFMA.FTZ R5, R16, UR20, -R5 ;  /* 0x0000001410057c23 */ /* 0x000fe20008010805 */
[--C-:B------:R-:W-:Y:S01]  /*5ed0*/  FFMA.FTZ R15, R15, UR20, -R4.reuse ;  /* 0x000000140f0f7c23 */ /* 0x100fe20008010804 */
[--C-:B------:R-:W-:Y:S01]  /*5ee0*/  FFMA.FTZ R14, R14, UR20, -R4.reuse ;  /* 0x000000140e0e7c23 */ /* 0x100fe20008010804 */
[--C-:B------:R-:W-:Y:S01]  /*5ef0*/  FFMA.FTZ R13, R13, UR20, -R4.reuse ;  /* 0x000000140d0d7c23 */ /* 0x100fe20008010804 */
[--C-:B------:R-:W-:Y:S01]  /*5f00*/  FFMA.FTZ R11, R11, UR20, -R4.reuse ;  /* 0x000000140b0b7c23 */ /* 0x100fe20008010804 */
[--C-:B------:R-:W-:Y:S01]  /*5f10*/  FFMA.FTZ R9, R9, UR20, -R4.reuse ;  /* 0x0000001409097c23 */ /* 0x100fe20008010804 */
[--C-:B------:R-:W-:Y:S03]  /*5f20*/  FFMA.FTZ R12, R12, UR20, -R4.reuse ;  /* 0x000000140c0c7c23 */ /* 0x100fe60008010804 */
[----:B------:R-:W1:Y:S01]  /*5f30*/  MUFU.EX2 R249, R7 ;  /* 0x0000000700f97308 */ /* 0x000e620000000800 */
[--C-:B------:R-:W-:Y:S01]  /*5f40*/  FFMA.FTZ R10, R10, UR20, -R4.reuse ;  /* 0x000000140a0a7c23 */ /* 0x100fe20008010804 */
[----:B------:R-:W-:Y:S01]  /*5f50*/  FFMA.FTZ R4, R8, UR20, -R4 ;  /* 0x0000001408047c23 */ /* 0x000fe20008010804 */
[----:B------:R-:W-:Y:S07]  /*5f60*/  PLOP3.LUT P0, PT, PT, PT, UP0, 0x80, 0x0 ;  /* 0x000000000000781c */ /* 0x000fee0003f0f008 */
[----:B------:R-:W-:Y:S10]  /*5f70*/  MUFU.EX2 R105, R5 ;  /* 0x0000000500697308 */ /* 0x000ff40000000800 */
[----:B------:R-:W-:Y:S01]  /*5f80*/  MUFU.EX2 R245, R15 ;  /* 0x0000000f00f57308 */ /* 0x000fe20000000800 */
[----:B-1----:R-:W-:Y:S09]  /*5f90*/  F2FP.F16.F32.PACK_AB R6, R247, R249 ;  /* 0x000000f9f706723e */ /* 0x002ff200000000ff */
[----:B------:R-:W1:Y:S10]  /*5fa0*/  MUFU.EX2 R99, R14 ;  /* 0x0000000e00637308 */ /* 0x000e740000000800 */
[----:B------:R-:W-:Y:S10]  /*5fb0*/  MUFU.EX2 R248, R69 ;  /* 0x0000004500f87308 */ /* 0x000ff40000000800 */
[----:B------:R-:W2:Y:S01]  /*5fc0*/  MUFU.EX2 R246, R68 ;  /* 0x0000004400f67308 */ /* 0x000ea20000000800 */
[----:B-1----:R-:W-:Y:S09]  /*5fd0*/  F2FP.F16.F32.PACK_AB R5, R99, R245 ;  /* 0x000000f56305723e */ /* 0x002ff200000000ff */
[----:B------:R2:W-:Y:S01]  /*5fe0*/  MUFU.EX2 R250, R4 ;  /* 0x0000000400fa7308 */ /* 0x0005e20000000800 */
[----:B----4-:R1:W-:Y:S04]  /*5ff0*/  STS [R103+0x14000], R6 ;  /* 0x0140000667007388 */ /* 0x0103e80000000800 */
[----:B------:R3:W-:Y:S05]  /*6000*/  STS [R103+0x14400], R5 ;  /* 0x0144000567007388 */ /* 0x0007ea0000000800 */
[----:B------:R-:W-:Y:S10]  /*6010*/  MUFU.EX2 R244, R13 ;  /* 0x0000000d00f47308 */ /* 0x000ff40000000800 */
[----:B------:R-:W4:Y:S01]  /*6020*/  MUFU.EX2 R98, R12 ;  /* 0x0000000c00627308 */ /* 0x000f220000000800 */
[----:B--2---:R-:W-:Y:S05]  /*6030*/  F2FP.F16.F32.PACK_AB R4, R246, R248 ;  /* 0x000000f8f604723e */ /* 0x004fea00000000ff */
[----:B------:R2:W-:Y:S04]  /*6040*/  STS [R102+0x14000], R4 ;  /* 0x0140000466007388 */ /* 0x0005e80000000800 */
[----:B------:R-:W-:Y:S10]  /*6050*/  MUFU.EX2 R109, R19 ;  /* 0x00000013006d7308 */ /* 0x000ff40000000800 */
[----:B------:R-:W1:Y:S01]  /*6060*/  MUFU.EX2 R108, R18 ;  /* 0x00000012006c7308 */ /* 0x000e620000000800 */
[----:B----4-:R-:W-:Y:S05]  /*6070*/  F2FP.F16.F32.PACK_AB R8, R98, R244 ;  /* 0x000000f46208723e */ /* 0x010fea00000000ff */
[----:B------:R-:W-:Y:S04]  /*6080*/  STS [R102+0x14400], R8 ;  /* 0x0144000866007388 */ /* 0x000fe80000000800 */
[----:B------:R-:W-:Y:S10]  /*6090*/  MUFU.EX2 R107, R11 ;  /* 0x0000000b006b7308 */ /* 0x000ff40000000800 */
[----:B------:R-:W4:Y:S01]  /*60a0*/  MUFU.EX2 R251, R10 ;  /* 0x0000000a00fb7308 */ /* 0x000f220000000800 */
[----:B-1----:R-:W-:Y:S05]  /*60b0*/  F2FP.F16.F32.PACK_AB R7, R108, R109 ;  /* 0x0000006d6c07723e */ /* 0x002fea00000000ff */
[----:B------:R-:W-:Y:S04]  /*60c0*/  STS [R101+0x14000], R7 ;  /* 0x0140000765007388 */ /* 0x000fe80000000800 */
[----:B------:R-:W3:Y:S10]  /*60d0*/  MUFU.EX2 R106, R17 ;  /* 0x00000011006a7308 */ /* 0x000ef40000000800 */
[----:B------:R-:W2:Y:S01]  /*60e0*/  MUFU.EX2 R104, R9 ;  /* 0x0000000900687308 */ /* 0x000ea20000000800 */
[----:B----4-:R-:W-:Y:S05]  /*60f0*/  F2FP.F16.F32.PACK_AB R6, R251, R107 ;  /* 0x0000006bfb06723e */ /* 0x010fea00000000ff */
[----:B------:R-:W-:Y:S01]  /*6100*/  STS [R101+0x14400], R6 ;  /* 0x0144000665007388 */ /* 0x000fe20000000800 */
[----:B---3--:R-:W-:Y:S05]  /*6110*/  F2FP.F16.F32.PACK_AB R5, R105, R106 ;  /* 0x0000006a6905723e */ /* 0x008fea00000000ff */
[----:B------:R-:W-:Y:S01]  /*6120*/  STS [R100+0x14000], R5 ;  /* 0x0140000564007388 */ /* 0x000fe20000000800 */
[----:B--2---:R-:W-:Y:S05]  /*6130*/  F2FP.F16.F32.PACK_AB R4, R250, R104 ;  /* 0x00000068fa04723e */ /* 0x004fea00000000ff */
        /* <DEDUP_REMOVED lines=67> */
[C---:B------:R-:W-:Y:S03]  /*6570*/  FADD.FTZ R6, -R84.reuse, R6 ;  /* 0x0000000654067221 */ /* 0x040fe60000010100 */
[C---:B------:R-:W-:Y:S01]  /*6580*/  FADD.FTZ R7, -R84.reuse, R7 ;  /* 0x0000000754077221 */ /* 0x040fe20000010100 */
[----:B------:R-:W-:Y:S01]  /*6590*/  FMUL.FTZ R4, R249, R4 ;  /* 0x00000004f9047220 */ /* 0x000fe20000410000 */
        /* <DEDUP_REMOVED lines=15> */
[----:B------:R-:W-:Y:S01]  /*6690*/  F2FP.F16.F32.PACK_AB R5, R5, R4 ;  /* 0x000000040505723e */ /* 0x000fe200000000ff */
[C---:B------:R-:W-:Y:S01]  /*66a0*/  FADD.FTZ R12, -R85.reuse, R12 ;  /* 0x0000000c550c7221 */ /* 0x040fe20000010100 */
[----:B------:R-:W-:Y:S01]  /*66b0*/  FADD.FTZ R13, -R85, R13 ;  /* 0x0000000d550d7221 */ /* 0x000fe20000010100 */
[----:B------:R-:W-:Y:S01]  /*66c0*/  FMUL.FTZ R6, R93, R71 ;  /* 0x000000475d067220 */ /* 0x000fe20000410000 */
[----:B------:R-:W-:Y:S01]  /*66d0*/  F2FP.F16.F32.PACK_AB R4, R10, R11 ;  /* 0x0000000b0a04723e */ /* 0x000fe200000000ff */
[----:B------:R2:W-:Y:S01]  /*66e0*/  STS [R103+0x12000], R5 ;  /* 0x0120000567007388 */ /* 0x0005e20000000800 */
[----:B------:R-:W-:Y:S01]  /*66f0*/  FMUL.FTZ R8, R92, R8 ;  /* 0x000000085c087220 */ /* 0x000fe20000410000 */
[C---:B------:R-:W-:Y:S01]  /*6700*/  FADD.FTZ R14, -R84.reuse, R14 ;  /* 0x0000000e540e7221 */ /* 0x040fe20000010100 */
[----:B------:R-:W-:Y:S01]  /*6710*/  FMUL.FTZ R69, R109, R12 ;  /* 0x0000000c6d457220 */ /* 0x000fe20000410000 */
[----:B------:R3:W-:Y:S01]  /*6720*/  STS [R103+0x12400], R4 ;  /* 0x0124000467007388 */ /* 0x0007e20000000800 */
[----:B------:R-:W-:Y:S01]  /*6730*/  FADD.FTZ R15, -R84, R15 ;  /* 0x0000000f540f7221 */ /* 0x000fe20000010100 */
[----:B------:R-:W-:Y:S01]  /*6740*/  FMUL.FTZ R12, R108, R13 ;  /* 0x0000000d6c0c7220 */ /* 0x000fe20000410000 */
[----:B------:R-:W-:Y:S01]  /*6750*/  FMUL.FTZ R7, R97, R70 ;  /* 0x0000004661077220 */ /* 0x000fe20000410000 */
[----:B------:R-:W-:Y:S01]  /*6760*/  FMUL.FTZ R9, R96, R9 ;  /* 0x0000000960097220 */ /* 0x000fe20000410000 */
[----:B------:R-:W-:Y:S01]  /*6770*/  F2FP.F16.F32.PACK_AB R8, R8, R6 ;  /* 0x000000060808723e */ /* 0x000fe200000000ff */
[----:B------:R-:W-:Y:S01]  /*6780*/  FMUL.FTZ R68, R107, R14 ;  /* 0x0000000e6b447220 */ /* 0x000fe20000410000 */
[C---:B------:R-:W-:Y:S01]  /*6790*/  FADD.FTZ R16, -R85.reuse, R16 ;  /* 0x0000001055107221 */ /* 0x040fe20000010100 */
[----:B------:R-:W-:Y:S01]  /*67a0*/  FADD.FTZ R17, -R85, R17 ;  /* 0x0000001155117221 */ /* 0x000fe20000010100 */
[----:B------:R-:W-:Y:S01]  /*67b0*/  FMUL.FTZ R13, R81, R69 ;  /* 0x00000045510d7220 */ /* 0x000fe20000410000 */
[----:B------:R-:W-:Y:S01]  /*67c0*/  FMUL.FTZ R12, R80, R12 ;  /* 0x0000000c500c7220 */ /* 0x000fe20000410000 */
[----:B------:R-:W-:Y:S01]  /*67d0*/  FMUL.FTZ R14, R251, R15 ;  /* 0x0000000ffb0e7220 */ /* 0x000fe20000410000 */
[----:B------:R-:W-:Y:S01]  /*67e0*/  F2FP.F16.F32.PACK_AB R9, R9, R7 ;  /* 0x000000070909723e */ /* 0x000fe200000000ff */
[----:B------:R-:W-:Y:S01]  /*67f0*/  STS [R102+0x12000], R8 ;  /* 0x0120000866007388 */ /* 0x000fe20000000800 */
[C---:B------:R-:W-:Y:S01]  /*6800*/  FADD.FTZ R18, -R84.reuse, R18 ;  /* 0x0000001254127221 */ /* 0x040fe20000010100 */
[----:B------:R-:W-:Y:S01]  /*6810*/  FADD.FTZ R19, -R84, R19 ;  /* 0x0000001354137221 */ /* 0x000fe20000010100 */
[----:B------:R-:W-:Y:S01]  /*6820*/  FMUL.FTZ R16, R106, R16 ;  /* 0x000000106a107220 */ /* 0x000fe20000410000 */
[----:B------:R-:W-:Y:S01]  /*6830*/  FMUL.FTZ R17, R105, R17 ;  /* 0x0000001169117220 */ /* 0x000fe20000410000 */
[----:B------:R-:W-:Y:S01]  /*6840*/  FMUL.FTZ R15, R91, R68 ;  /* 0x000000445b0f7220 */ /* 0x000fe20000410000 */
[----:B------:R-:W-:Y:S01]  /*6850*/  FMUL.FTZ R14, R90, R14 ;  /* 0x0000000e5a0e7220 */ /* 0x000fe20000410000 */
[----:B------:R-:W-:Y:S01]  /*6860*/  F2FP.F16.F32.PACK_AB R7, R12, R13 ;  /* 0x0000000d0c07723e */ /* 0x000fe200000000ff */
[----:B------:R-:W-:Y:S01]  /*6870*/  STS [R102+0x12400], R9 ;  /* 0x0124000966007388 */ /* 0x000fe20000000800 */
[----:B------:R-:W-:Y:S01]  /*6880*/  FMUL.FTZ R11, R104, R18 ;  /* 0x00000012680b7220 */ /* 0x000fe20000410000 */
[----:B------:R-:W-:Y:S01]  /*6890*/  FMUL.FTZ R10, R250, R19 ;  /* 0x00000013fa0a7220 */ /* 0x000fe20000410000 */
[----:B--2---:R-:W-:Y:S01]  /*68a0*/  FMUL.FTZ R5, R82, R17 ;  /* 0x0000001152057220 */ /* 0x004fe20000410000 */
[----:B---3--:R-:W-:Y:S01]  /*68b0*/  FMUL.FTZ R4, R89, R16 ;  /* 0x0000001059047220 */ /* 0x008fe20000410000 */
        /* <DEDUP_REMOVED lines=146> */
.L_x_1000:
        /* <DEDUP_REMOVED lines=430> */
.L_x_1001:
        /* <DEDUP_REMOVED lines=176> */
.L_x_1003:
        /* <DEDUP_REMOVED lines=20> */
.L_x_1004:
        /* <DEDUP_REMOVED lines=53> */
.L_x_1006:
[----:B------:R-:W-:Y:S05]  /*9c50*/  BSYNC B0 ;  /* 0x0000000000007941 */ /* 0x000fea0003800000 */
.L_x_1005:
        /* <DEDUP_REMOVED lines=20> */
.L_x_1008:
[----:B------:R-:W-:Y:S05]  /*9da0*/  BSYNC B0 ;  /* 0x0000000000007941 */ /* 0x000fea0003800000 */
.L_x_1007:
        /* <DEDUP_REMOVED lines=35> */
.L_x_1010:
[----:B------:R-:W-:Y:S05]  /*9fe0*/  BSYNC B0 ;  /* 0x0000000000007941 */ /* 0x000fea0003800000 */
.L_x_1009:
        /* <DEDUP_REMOVED lines=19> */
.L_x_981:
[----:B------:R-:W-:Y:S05]  /*a120*/  BSYNC B1 ;  /* 0x0000000000017941 */ /* 0x000fea0003800000 */
.L_x_967:
        /* <DEDUP_REMOVED lines=8> */
.L_x_1011:
[----:B------:R-:W-:Y:S05]  /*a1b0*/  EXIT ;  /* 0x000000000000794d */ /* 0x000fea0003800000 */
.L_x_1013:
        /* <DEDUP_REMOVED lines=12> */
.L_x_1606:


//--------------------- .text._ZN5flash25flash_bwd_dot_do_o_kernelILb0E23Flash_bwd_kernel_traitsILi192ELi64ELi64ELi8ELi4ELi2ELi2ELb1ELb1EN7cutlass6half_tE19Flash_kernel_traitsILi192ELi64ELi64ELi8ES3_EEEEvNS_16Flash_bwd_paramsE --------------------------
	.section	.text._ZN5flash25flash_bwd_dot_do_o_kernelILb0E23Flash_bwd_kernel_traitsILi192ELi64ELi64ELi8ELi4ELi2ELi2ELb1ELb1EN7cutlass6half_tE19Flash_kernel_traitsILi192ELi64ELi64ELi8ES3_EEEEvNS_16Flash_bwd_paramsE,"ax",@progbits
	.align	128
        .global         _ZN5flash25flash_bwd_dot_do_o_kernelILb0E23Flash_bwd_kernel_traitsILi192ELi64ELi64ELi8ELi4ELi2ELi2ELb1ELb1EN7cutlass6half_tE19Flash_kernel_traitsILi192ELi64ELi64ELi8ES3_EEEEvNS_16Flash_bwd_paramsE
        .type           _ZN5flash25flash_bwd_dot_do_o_kernelILb0E23Flash_bwd_kernel_traitsILi192ELi64ELi64ELi8ELi4ELi2ELi2ELb1ELb1EN7cutlass6half_tE19Flash_kernel_traitsILi192ELi64ELi64ELi8ES3_EEEEvNS_16Flash_bwd_paramsE,@function
        .size           _ZN5flash25flash_bwd_dot_do_o_kernelILb0E23Flash_bwd_kernel_traitsILi192ELi64ELi64ELi8ELi4ELi2ELi2ELb1ELb1EN7cutlass6half_tE19Flash_kernel_traitsILi192ELi64ELi64ELi8ES3_EEEEvNS_16Flash_bwd_paramsE,(.L_x_1607 - _ZN5flash25flash_bwd_dot_do_o_kernelILb0E23Flash_bwd_kernel_traitsILi192ELi64ELi64ELi8ELi4ELi2ELi2ELb1ELb1EN7cutlass6half_tE19Flash_kernel_traitsILi192ELi64ELi64ELi8ES3_EEEEvNS_16Flash_bwd_paramsE)
        .other          _ZN5flash25flash_bwd_dot_do_o_kernelILb0E23Flash_bwd_kernel_traitsILi192ELi64ELi64ELi8ELi4ELi2ELi2ELb1ELb1EN7cutlass6half_tE19Flash_kernel_traitsILi192ELi64ELi64ELi8ES3_EEEEvNS_16Flash_bwd_paramsE,@"STO_CUDA_ENTRY STV_DEFAULT"
_ZN5flash25flash_bwd_dot_do_o_kernelILb0E23Flash_bwd_kernel_traitsILi192ELi64ELi64ELi8ELi4ELi2ELi2ELb1ELb1EN7cutlass6half_tE19Flash_kernel_traitsILi192ELi64ELi64ELi8ES3_EEEEvNS_16Flash_bwd_paramsE:
.text._ZN5flash25flash_bwd_dot_do_o_kernelILb0E23Flash_bwd_kernel_traitsILi192ELi64ELi64ELi8ELi4ELi2ELi2ELb1ELb1EN7cutlass6half_tE19Flash_kernel_traitsILi192ELi64ELi64ELi8ES3_EEEEvNS_16Flash_bwd_paramsE:
        /* <DEDUP_REMOVED lines=11> */
[----:B------:R-:W0:Y:S02]  /*00b0*/  S2UR UR4, SR_CTAID.X ;  /* 0x00000000000479c3 */ /* 0x000e240000002500 */
[----:B0-----:R-:W-:Y:S01]  /*00c0*/  USHF.L.U32 UR4, UR4, 0x6, URZ ;  /* 0x0000000604047899 */ /* 0x001fe2000800063f */
[----:B--2---:R-:W-:-:S06]  /*00d0*/  @P0 IADD3 R0, R0, -R9, RZ ;  /* 0x8000000900000210 */ /* 0x004fcc0007ffe0ff */
[----:B------:R-:W0:Y:S02]  /*00e0*/  @!P0 LDC R0, c[0x0][0x2c4] ;  /* 0x0000b100ff008b82 */ /* 0x000e240000000800 */
[----:B0-----:R-:W-:-:S13]  /*00f0*/  ISETP.GT.AND P0, PT, R0, UR4, PT ;  /* 0x0000000400007c0c */ /* 0x001fda000bf04270 */
[----:B------:R-:W-:Y:S05]  /*0100*/  @!P0 EXIT ;  /* 0x000000000000894d */ /* 0x000fea0003800000 */
[----:B------:R-:W-:Y:S01]  /*0110*/  ISETP.NE.AND P1, PT, R9, -0x1, PT ;  /* 0xffffffff0900780c */ /* 0x000fe20003f25270 */
[----:B------:R-:W0:Y:S01]  /*0120*/  S2R R37, SR_TID.X ;  /* 0x0000000000257919 */ /* 0x000e220000002100 */
[----:B------:R-:W-:Y:S01]  /*0130*/  ULDC.U8 UR8, c[0x0][0x3d8] ;  /* 0x0000f60000087ab9 */ /* 0x000fe20000000000 */
[----:B------:R-:W1:Y:S01]  /*0140*/  S2UR UR5, SR_CTAID.Z ;  /* 0x00000000000579c3 */ /* 0x000e620000002700 */
[----:B------:R-:W-:-:S09]  /*0150*/  ISETP.NE.AND P0, PT, RZ, UR8, PT ;  /* 0x00000008ff007c0c */ /* 0x000fd2000bf05270 */
[----:B------:R-:W2:Y:S01]  /*0160*/  @!P1 LDC.64 R12, c[0x0][0x418] ;  /* 0x00010600ff0c9b82 */ /* 0x000ea20000000a00 */
[--C-:B------:R-:W-:Y:S02]  /*0170*/  @!P1 SHF.R.S32.HI R3, RZ, 0x1f, R7.reuse ;  /* 0x0000001fff039819 */ /* 0x100fe40000011407 */
[----:B------:R-:W-:-:S05]  /*0180*/  @!P1 SHF.R.S32.HI R5, RZ, 0x1f, R7 ;  /* 0x0000001fff059819 */ /* 0x000fca0000011407 */
[----:B------:R-:W3:Y:S08]  /*0190*/  @P1 LDC.64 R10, c[0x0][0x420] ;  /* 0x00010800ff0a1b82 */ /* 0x000ef00000000a00 */
[----:B------:R-:W4:Y:S08]  /*01a0*/  @!P1 LDC.64 R14, c[0x0][0x290] ;  /* 0x0000a400ff0e9b82 */ /* 0x000f300000000a00 */
[----:B------:R-:W5:Y:S01]  /*01b0*/  @P1 LDC.64 R48, c[0x0][0x298] ;  /* 0x0000a600ff301b82 */ /* 0x000f620000000a00 */
[----:B--2---:R-:W-:-:S04]  /*01c0*/  @!P1 IMAD R4, R3, R12, RZ ;  /* 0x0000000c03049224 */ /* 0x004fc800078e02ff */
[----:B------:R-:W-:Y:S02]  /*01d0*/  @!P1 IMAD R13, R7, R13, R4 ;  /* 0x0000000d070d9224 */ /* 0x000fe400078e0204 */
[----:B---3--:R-:W-:-:S04]  /*01e0*/  @P1 IMAD.WIDE.U32 R2, R9, R10, RZ ;  /* 0x0000000a09021225 */ /* 0x008fc800078e00ff */
[----:B------:R-:W-:Y:S01]  /*01f0*/  @P1 IMAD R11, R9, R11, R3 ;  /* 0x0000000b090b1224 */ /* 0x000fe200078e0203 */
[----:B------:R-:W-:Y:S01]  /*0200*/  @P1 MOV R31, R2 ;  /* 0x00000002001f1202 */ /* 0x000fe20000000f00 */
[----:B------:R-:W-:-:S04]  /*0210*/  @!P1 IMAD.WIDE.U32 R2, R7, R12, RZ ;  /* 0x0000000c07029225 */ /* 0x000fc800078e00ff */
[-C--:B----4-:R-:W-:Y:S01]  /*0220*/  @!P1 IMAD R6, R5, R14.reuse, RZ ;  /* 0x0000000e05069224 */ /* 0x090fe200078e02ff */
[----:B------:R-:W-:Y:S01]  /*0230*/  @!P1 IADD3 R11, R3, R13, RZ ;  /* 0x0000000d030b9210 */ /* 0x000fe20007ffe0ff */
[----:B------:R-:W-:Y:S01]  /*0240*/  @!P1 IMAD.WIDE.U32 R4, R7, R14, RZ ;  /* 0x0000000e07049225 */ /* 0x000fe200078e00ff */
[----:B------:R-:W-:-:S03]  /*0250*/  @!P1 MOV R31, R2 ;  /* 0x00000002001f9202 */ /* 0x000fc60000000f00 */
[----:B------:R-:W-:Y:S02]  /*0260*/  @!P1 IMAD R15, R7, R15, R6 ;  /* 0x0000000f070f9224 */ /* 0x000fe400078e0206 */
[----:B-----5:R-:W-:Y:S01]  /*0270*/  @P1 IMAD.WIDE.U32 R54, R9, R48, RZ ;  /* 0x0000003009361225 */ /* 0x020fe200078e00ff */
[----:B------:R-:W-:-:S03]  /*0280*/  @!P1 MOV R54, R4 ;  /* 0x0000000400369202 */ /* 0x000fc60000000f00 */
[----:B------:R-:W-:Y:S01]  /*0290*/  @P1 IMAD R49, R9, R49, R55 ;  /* 0x0000003109311224 */ /* 0x000fe200078e0237 */
[----:B------:R-:W-:Y:S01]  /*02a0*/  @!P1 IADD3 R49, R5, R15, RZ ;  /* 0x0000000f05319210 */ /* 0x000fe20007ffe0ff */
[----:B01----:R-:W-:Y:S06]  /*02b0*/  @!P0 BRA `(.L_x_1014) ;  /* 0x0000000000208947 */ /* 0x003fec0003800000 */
[----:B------:R-:W0:Y:S08]  /*02c0*/  LDC R2, c[0x0][0x2d4] ;  /* 0x0000b500ff027b82 */ /* 0x000e300000000800 */
[----:B------:R-:W1:Y:S08]  /*02d0*/  LDC R46, c[0x0][0x2c0] ;  /* 0x0000b000ff2e7b82 */ /* 0x000e700000000800 */
[----:B------:R-:W1:Y:S01]  /*02e0*/  LDC R3, c[0x0][0x2e4] ;  /* 0x0000b900ff037b82 */ /* 0x000e620000000800 */
[----:B0-----:R-:W-:Y:S01]  /*02f0*/  @!P1 IMAD R9, R7, R2, RZ ;  /* 0x0000000207099224 */ /* 0x001fe200078e02ff */
[----:B-1----:R-:W-:-:S04]  /*0300*/  LEA R46, R46, R3, 0x7 ;  /* 0x000000032e2e7211 */ /* 0x002fc800078e38ff */
[----:B------:R-:W-:-:S05]  /*0310*/  LEA R3, R7, R9, 0x7 ;  /* 0x0000000907037211 */ /* 0x000fca00078e38ff */
[----:B------:R-:W-:Y:S01]  /*0320*/  IMAD R46, R46, UR5, R3 ;  /* 0x000000052e2e7c24 */ /* 0x000fe2000f8e0203 */
[----:B------:R-:W-:Y:S06]  /*0330*/  BRA `(.L_x_1015) ;  /* 0x0000000000107947 */ /* 0x000fec0003800000 */
.L_x_1014:
[----:B------:R-:W0:Y:S08]  /*0340*/  LDC R46, c[0x0][0x270] ;  /* 0x00009c00ff2e7b82 */ /* 0x000e300000000800 */
[----:B------:R-:W1:Y:S01]  /*0350*/  LDC R3, c[0x0][0x2d4] ;  /* 0x0000b500ff037b82 */ /* 0x000e620000000800 */
[----:B0-----:R-:W-:-:S04]  /*0360*/  IMAD R46, R7, R46, UR5 ;  /* 0x00000005072e7e24 */ /* 0x001fc8000f8e022e */
[----:B-1----:R-:W-:-:S07]  /*0370*/  IMAD R46, R46, R3, RZ ;  /* 0x000000032e2e7224 */ /* 0x002fce00078e02ff */
.L_x_1015:
[----:B------:R-:W-:Y:S01]  /*0380*/  SHF.R.S32.HI R2, RZ, 0x1f, R37 ;  /* 0x0000001fff027819 */ /* 0x000fe20000011425 */
[----:B------:R-:W0:Y:S01]  /*0390*/  LDC.64 R32, c[0x0][0x420] ;  /* 0x00010800ff207b82 */ /* 0x000e220000000a00 */
[----:B------:R-:W-:Y:S01]  /*03a0*/  USHF.R.S32.HI UR8, URZ, 0x1f, UR4 ;  /* 0x0000001f3f087899 */ /* 0x000fe20008011404 */
[----:B------:R-:W-:Y:S01]  /*03b0*/  BSSY B0, `(.L_x_1016) ;  /* 0x0000033000007945 */ /* 0x000fe20003800000 */
[----:B------:R-:W-:Y:S01]  /*03c0*/  LEA.HI R36, R2, R37, RZ, 0x3 ;  /* 0x0000002502247211 */ /* 0x000fe200078f18ff */
[----:B------:R-:W-:Y:S01]  /*03d0*/  USHF.R.S32.HI UR9, URZ, 0x1f, UR5 ;  /* 0x0000001f3f097899 */ /* 0x000fe20008011405 */
[----:B------:R-:W-:Y:S01]  /*03e0*/  HFMA2.MMA R14, -RZ, RZ, 0, 0 ;  /* 0x00000000ff0e7435 */ /* 0x000fe200000001ff */
[----:B------:R-:W-:Y:S02]  /*03f0*/  CS2R R18, SRZ ;  /* 0x0000000000127805 */ /* 0x000fe4000001ff00 */
[----:B------:R-:W-:Y:S01]  /*0400*/  LOP3.LUT R2, R36, 0x1ffffff8, RZ, 0xc0, !PT ;  /* 0x1ffffff824027812 */ /* 0x000fe200078ec0ff */
[----:B------:R-:W1:Y:S01]  /*0410*/  LDC.64 R34, c[0x0][0x428] ;  /* 0x00010a00ff227b82 */ /* 0x000e620000000a00 */
[----:B------:R-:W-:-:S02]  /*0420*/  SHF.R.S32.HI R36, RZ, 0x3, R36 ;  /* 0x00000003ff247819 */ /* 0x000fc40000011424 */
[----:B------:R-:W-:Y:S02]  /*0430*/  CS2R R26, SRZ ;  /* 0x00000000001a7805 */ /* 0x000fe4000001ff00 */
[----:B------:R-:W-:Y:S02]  /*0440*/  IADD3 R2, -R2, R37, RZ ;  /* 0x0000002502027210 */ /* 0x000fe40007ffe1ff */
[----:B------:R-:W-:Y:S02]  /*0450*/  CS2R R24, SRZ ;  /* 0x0000000000187805 */ /* 0x000fe4000001ff00 */
[----:B------:R-:W-:Y:S02]  /*0460*/  CS2R R22, SRZ ;  /* 0x0000000000167805 */ /* 0x000fe4000001ff00 */
[----:B------:R-:W-:Y:S02]  /*0470*/  CS2R R20, SRZ ;  /* 0x0000000000147805 */ /* 0x000fe4000001ff00 */
[----:B------:R-:W-:Y:S01]  /*0480*/  SHF.L.U32 R40, R2, 0x3, RZ ;  /* 0x0000000302287819 */ /* 0x000fe200000006ff */
[----:B------:R-:W2:Y:S01]  /*0490*/  LDC.64 R38, c[0x0][0x298] ;  /* 0x0000a600ff267b82 */ /* 0x000ea20000000a00 */
[----:B------:R-:W-:-:S02]  /*04a0*/  CS2R R8, SRZ ;  /* 0x0000000000087805 */ /* 0x000fc4000001ff00 */
[----:B------:R-:W-:Y:S02]  /*04b0*/  SHF.R.S32.HI R7, RZ, 0x1f, R36 ;  /* 0x0000001fff077819 */ /* 0x000fe40000011424 */
[--C-:B------:R-:W-:Y:S02]  /*04c0*/  SHF.R.S32.HI R41, RZ, 0x1f, R40.reuse ;  /* 0x0000001fff297819 */ /* 0x100fe40000011428 */
[----:B------:R-:W-:Y:S01]  /*04d0*/  IADD3 R6, R40, 0x40, RZ ;  /* 0x0000004028067810 */ /* 0x000fe20007ffe0ff */
[C---:B0-----:R-:W-:Y:S01]  /*04e0*/  IMAD R4, R32.reuse, UR8, RZ ;  /* 0x0000000820047c24 */ /* 0x041fe2000f8e02ff */
[----:B------:R-:W0:Y:S01]  /*04f0*/  LDC.64 R28, c[0x0][0x2a0] ;  /* 0x0000a800ff1c7b82 */ /* 0x000e220000000a00 */
[----:B------:R-:W-:-:S04]  /*0500*/  IMAD.WIDE.U32 R2, R32, UR4, R40 ;  /* 0x0000000420027c25 */ /* 0x000fc8000f8e0028 */
[----:B------:R-:W-:Y:S01]  /*0510*/  IMAD R4, R33, UR4, R4 ;  /* 0x0000000421047c24 */ /* 0x000fe2000f8e0204 */
[----:B------:R-:W-:Y:S01]  /*0520*/  IADD3 R30, P0, R31, R2, RZ ;  /* 0x000000021f1e7210 */ /* 0x000fe20007f1e0ff */
[----:B-1----:R-:W-:-:S03]  /*0530*/  IMAD R2, R34, UR9, RZ ;  /* 0x0000000922027c24 */ /* 0x002fc6000f8e02ff */
[----:B------:R-:W-:Y:S01]  /*0540*/  IADD3.X R31, R11, R3, R4, P0, !PT ;  /* 0x000000030b1f7210 */ /* 0x000fe200007fe404 */
[----:B------:R-:W-:Y:S01]  /*0550*/  IMAD R35, R35, UR5, R2 ;  /* 0x0000000523237c24 */ /* 0x000fe2000f8e0202 */
[----:B------:R-:W-:Y:S02]  /*0560*/  IADD3 R3, R0, -UR4, RZ ;  /* 0x8000000400037c10 */ /* 0x000fe4000fffe0ff */
[----:B------:R-:W-:Y:S02]  /*0570*/  CS2R R10, SRZ ;  /* 0x00000000000a7805 */ /* 0x000fe4000001ff00 */
[----:B------:R-:W-:Y:S01]  /*0580*/  IADD3 R0, R36, 0x20, RZ ;  /* 0x0000002024007810 */ /* 0x000fe20007ffe0ff */
[----:B------:R-:W-:Y:S01]  /*0590*/  IMAD.WIDE.U32 R30, R34, UR5, R30 ;  /* 0x00000005221e7c25 */ /* 0x000fe2000f8e001e */
[-C--:B------:R-:W-:Y:S02]  /*05a0*/  ISETP.GE.AND P0, PT, R36, R3.reuse, PT ;  /* 0x000000032400720c */ /* 0x080fe40003f06270 */
[----:B------:R-:W-:-:S02]  /*05b0*/  ISETP.GE.AND P1, PT, R0, R3, PT ;  /* 0x000000030000720c */ /* 0x000fc40003f26270 */
[----:B------:R-:W-:-:S09]  /*05c0*/  IADD3 R35, R31, R35, RZ ;  /* 0x000000231f237210 */ /* 0x000fd20007ffe0ff */
[----:B--2---:R-:W-:Y:S05]  /*05d0*/  @P0 BRA `(.L_x_1017) ;  /* 0x0000000000400947 */ /* 0x004fea0003800000 */
[----:B------:R-:W-:Y:S01]  /*05e0*/  MOV R34, R30 ;  /* 0x0000001e00227202 */ /* 0x000fe20000000f00 */
[-C--:B------:R-:W-:Y:S01]  /*05f0*/  IMAD R0, R7, R32.reuse, RZ ;  /* 0x0000002007007224 */ /* 0x080fe200078e02ff */
[----:B------:R-:W-:Y:S01]  /*0600*/  IADD3 R4, R40, 0x80, RZ ;  /* 0x0000008028047810 */ /* 0x000fe20007ffe0ff */
[----:B------:R-:W-:Y:S01]  /*0610*/  ULDC UR10, c[0x0][0x2d0] ;  /* 0x0000b400000a7ab9 */ /* 0x000fe20000000800 */
[----:B------:R-:W-:Y:S01]  /*0620*/  ULDC.64 UR12, c[0x0][0x3e0] ;  /* 0x0000f800000c7ab9 */ /* 0x000fe20000000a00 */
[----:B------:R-:W-:Y:S01]  /*0630*/  IMAD.WIDE.U32 R2, R36, R32, R34 ;  /* 0x0000002024027225 */ /* 0x000fe200078e0022 */
[----:B------:R-:W-:Y:S02]  /*0640*/  ISETP.GE.AND P4, PT, R4, UR10, PT ;  /* 0x0000000a04007c0c */ /* 0x000fe4000bf86270 */
[----:B------:R-:W-:Y:S01]  /*0650*/  ISETP.GE.AND P2, PT, R40, UR10, PT ;  /* 0x0000000a28007c0c */ /* 0x000fe2000bf46270 */
[----:B------:R-:W-:Y:S01]  /*0660*/  IMAD R5, R36, R33, R0 ;  /* 0x0000002124057224 */ /* 0x000fe200078e0200 */
[----:B------:R-:W-:-:S02]  /*0670*/  ISETP.GE.AND P3, PT, R6, UR10, PT ;  /* 0x0000000a06007c0c */ /* 0x000fc4000bf66270 */
[----:B------:R-:W-:Y:S02]  /*0680*/  LEA R4, P5, R2, UR12, 0x1 ;  /* 0x0000000c02047c11 */ /* 0x000fe4000f8a08ff */
[----:B------:R-:W-:-:S04]  /*0690*/  IADD3 R3, R3, R5, RZ ;  /* 0x0000000503037210 */ /* 0x000fc80007ffe0ff */
[----:B------:R-:W-:-:S05]  /*06a0*/  LEA.HI.X R5, R2, UR13, R3, 0x1, P5 ;  /* 0x0000000d02057c11 */ /* 0x000fca000a8f0c03 */
[----:B------:R1:W5:Y:S04]  /*06b0*/  @!P2 LDG.E.128 R20, desc[UR6][R4.64] ;  /* 0x000000060414a981 */ /* 0x000368000c1e1d00 */
[----:B------:R1:W5:Y:S04]  /*06c0*/  @!P3 LDG.E.128 R24, desc[UR6][R4.64+0x80] ;  /* 0x000080060418b981 */ /* 0x000368000c1e1d00 */
[----:B------:R1:W5:Y:S02]  /*06d0*/  @!P4 LDG.E.128 R8, desc[UR6][R4.64+0x100] ;  /* 0x000100060408c981 */ /* 0x000364000c1e1d00 */
.L_x_1017:
[----:B------:R-:W-:Y:S05]  /*06e0*/  BSYNC B0 ;  /* 0x0000000000007941 */ /* 0x000fea0003800000 */
.L_x_1016:
[----:B------:R-:W-:Y:S01]  /*06f0*/  BSSY B0, `(.L_x_1018) ;  /* 0x0000025000007945 */ /* 0x000fe20003800000 */
[----:B------:R-:W-:Y:S01]  /*0700*/  HFMA2.MMA R15, -RZ, RZ, 0, 0 ;  /* 0x00000000ff0f7435 */ /* 0x000fe200000001ff */
[----:B-----5:R-:W-:Y:S02]  /*0710*/  MOV R2, R24 ;  /* 0x0000001800027202 */ /* 0x020fe40000000f00 */
[----:B------:R-:W-:Y:S02]  /*0720*/  CS2R R16, SRZ ;  /* 0x0000000000107805 */ /* 0x000fe4000001ff00 */
[----:B------:R-:W-:Y:S02]  /*0730*/  MOV R3, R25 ;  /* 0x0000001900037202 */ /* 0x000fe40000000f00 */
[----:B------:R-:W-:Y:S02]  /*0740*/  CS2R R12, SRZ ;  /* 0x00000000000c7805 */ /* 0x000fe4000001ff00 */
[----:B------:R-:W-:Y:S01]  /*0750*/  MOV R0, R22 ;  /* 0x0000001600007202 */ /* 0x000fe20000000f00 */
[----:B------:R-:W-:Y:S01]  /*0760*/  IMAD R44, R38, UR8, RZ ;  /* 0x00000008262c7c24 */ /* 0x000fe2000f8e02ff */
[----:B------:R-:W-:-:S02]  /*0770*/  MOV R42, R23 ;  /* 0x00000017002a7202 */ /* 0x000fc40000000f00 */
[----:B------:R-:W-:Y:S02]  /*0780*/  CS2R R22, SRZ ;  /* 0x0000000000167805 */ /* 0x000fe4000001ff00 */
[----:B------:R-:W-:Y:S01]  /*0790*/  MOV R43, R20 ;  /* 0x00000014002b7202 */ /* 0x000fe20000000f00 */
[----:B------:R-:W-:Y:S01]  /*07a0*/  IMAD.WIDE.U32 R24, R38, UR4, R40 ;  /* 0x0000000426187c25 */ /* 0x000fe2000f8e0028 */
[----:B------:R-:W-:Y:S02]  /*07b0*/  MOV R45, R21 ;  /* 0x00000015002d7202 */ /* 0x000fe40000000f00 */
[----:B------:R-:W-:Y:S02]  /*07c0*/  CS2R R20, SRZ ;  /* 0x0000000000147805 */ /* 0x000fe4000001ff00 */
[----:B-1----:R-:W-:Y:S02]  /*07d0*/  MOV R4, R26 ;  /* 0x0000001a00047202 */ /* 0x002fe40000000f00 */
[----:B------:R-:W-:-:S02]  /*07e0*/  MOV R5, R27 ;  /* 0x0000001b00057202 */ /* 0x000fc40000000f00 */
[----:B------:R-:W-:Y:S01]  /*07f0*/  IADD3 R46, R46, UR4, RZ ;  /* 0x000000042e2e7c10 */ /* 0x000fe2000fffe0ff */
[----:B------:R-:W-:Y:S06]  /*0800*/  @P1 BRA `(.L_x_1019) ;  /* 0x00000000004c1947 */ /* 0x000fec0003800000 */
[----:B------:R-:W-:Y:S01]  /*0810*/  IADD3 R31, P2, R36, 0x20, RZ ;  /* 0x00000020241f7810 */ /* 0x000fe20007f5e0ff */
[----:B------:R-:W-:Y:S01]  /*0820*/  ULDC UR10, c[0x0][0x2d0] ;  /* 0x0000b400000a7ab9 */ /* 0x000fe20000000800 */
[----:B------:R-:W-:Y:S01]  /*0830*/  MOV R26, R30 ;  /* 0x0000001e001a7202 */ /* 0x000fe20000000f00 */
[----:B------:R-:W-:Y:S01]  /*0840*/  ULDC.64 UR12, c[0x0][0x3e0] ;  /* 0x0000f800000c7ab9 */ /* 0x000fe20000000a00 */
[----:B------:R-:W-:Y:S02]  /*0850*/  IADD3.X R47, RZ, R7, RZ, P2, !PT ;  /* 0x00000007ff2f7210 */ /* 0x000fe400017fe4ff */
[----:B------:R-:W-:Y:S02]  /*0860*/  MOV R27, R35 ;  /* 0x00000023001b7202 */ /* 0x000fe40000000f00 */
[C---:B------:R-:W-:Y:S01]  /*0870*/  IADD3 R34, R40.reuse, 0x80, RZ ;  /* 0x0000008028227810 */ /* 0x040fe20007ffe0ff */
[-C--:B------:R-:W-:Y:S01]  /*0880*/  IMAD R30, R47, R32.reuse, RZ ;  /* 0x000000202f1e7224 */ /* 0x080fe200078e02ff */
[----:B------:R-:W-:Y:S01]  /*0890*/  ISETP.GE.AND P3, PT, R40, UR10, PT ;  /* 0x0000000a28007c0c */ /* 0x000fe2000bf66270 */
[----:B------:R-:W-:Y:S01]  /*08a0*/  IMAD.WIDE.U32 R26, R31, R32, R26 ;  /* 0x000000201f1a7225 */ /* 0x000fe200078e001a */
[----:B------:R-:W-:-:S02]  /*08b0*/  ISETP.GE.AND P5, PT, R34, UR10, PT ;  /* 0x0000000a22007c0c */ /* 0x000fc4000bfa6270 */
[----:B------:R-:W-:Y:S01]  /*08c0*/  ISETP.GE.AND P4, PT, R6, UR10, PT ;  /* 0x0000000a06007c0c */ /* 0x000fe2000bf86270 */
[----:B------:R-:W-:Y:S01]  /*08d0*/  IMAD R31, R31, R33, R30 ;  /* 0x000000211f1f7224 */ /* 0x000fe200078e021e */
[----:B------:R-:W-:-:S04]  /*08e0*/  LEA R30, P2, R26, UR12, 0x1 ;  /* 0x0000000c1a1e7c11 */ /* 0x000fc8000f8408ff */
[----:B------:R-:W-:-:S04]  /*08f0*/  IADD3 R27, R27, R31, RZ ;  /* 0x0000001f1b1b7210 */ /* 0x000fc80007ffe0ff */
[----:B------:R-:W-:-:S05]  /*0900*/  LEA.HI.X R31, R26, UR13, R27, 0x1, P2 ;  /* 0x0000000d1a1f7c11 */ /* 0x000fca00090f0c1b */
[----:B------:R1:W5:Y:S04]  /*0910*/  @!P3 LDG.E.128 R20, desc[UR6][R30.64] ;  /* 0x000000061e14b981 */ /* 0x000368000c1e1d00 */
[----:B------:R1:W5:Y:S04]  /*0920*/  @!P4 LDG.E.128 R16, desc[UR6][R30.64+0x80] ;  /* 0x000080061e10c981 */ /* 0x000368000c1e1d00 */
[----:B------:R1:W5:Y:S02]  /*0930*/  @!P5 LDG.E.128 R12, desc[UR6][R30.64+0x100] ;  /* 0x000100061e0cd981 */ /* 0x000364000c1e1d00 */
.L_x_1019:
[----:B------:R-:W-:Y:S05]  /*0940*/  BSYNC B0 ;  /* 0x0000000000007941 */ /* 0x000fea0003800000 */
.L_x_1018:
[----:B------:R-:W-:Y:S01]  /*0950*/  IMAD R26, R39, UR4, R44 ;  /* 0x00000004271a7c24 */ /* 0x000fe2000f8e022c */
[----:B------:R-:W-:Y:S01]  /*0960*/  IADD3 R54, P2, R54, R24, RZ ;  /* 0x0000001836367210 */ /* 0x000fe20007f5e0ff */
[----:B------:R-:W-:Y:S01]  /*0970*/  BSSY B0, `(.L_x_1020) ;  /* 0x0000027000007945 */ /* 0x000fe20003800000 */
[----:B-----5:R-:W-:Y:S01]  /*0980*/  MOV R47, R16 ;  /* 0x00000010002f7202 */ /* 0x020fe20000000f00 */
[C---:B0-----:R-:W-:Y:S01]  /*0990*/  IMAD R16, R28.reuse, UR9, RZ ;  /* 0x000000091c107c24 */ /* 0x041fe2000f8e02ff */
[----:B------:R-:W-:Y:S01]  /*09a0*/  IADD3.X R55, R49, R25, R26, P2, !PT ;  /* 0x0000001931377210 */ /* 0x000fe200017fe41a */
[----:B------:R-:W-:Y:S01]  /*09b0*/  HFMA2.MMA R34, -RZ, RZ, 0, 0 ;  /* 0x00000000ff227435 */ /* 0x000fe200000001ff */
[----:B------:R-:W-:Y:S01]  /*09c0*/  MOV R44, R18 ;  /* 0x00000012002c7202 */ /* 0x000fe20000000f00 */
[----:B------:R-:W-:Y:S01]  /*09d0*/  IMAD R29, R29, UR5, R16 ;  /* 0x000000051d1d7c24 */ /* 0x000fe2000f8e0210 */
[----:B------:R-:W-:Y:S01]  /*09e0*/  MOV R48, R19 ;  /* 0x0000001300307202 */ /* 0x000fe20000000f00 */
[----:B------:R-:W-:Y:S01]  /*09f0*/  IMAD.WIDE.U32 R54, R28, UR5, R54 ;  /* 0x000000051c367c25 */ /* 0x000fe2000f8e0036 */
[----:B------:R-:W-:-:S02]  /*0a00*/  MOV R50, R17 ;  /* 0x0000001100327202 */ /* 0x000fc40000000f00 */
[----:B-1----:R-:W-:Y:S02]  /*0a10*/  CS2R R30, SRZ ;  /* 0x00000000001e7805 */ /* 0x002fe4000001ff00 */
[----:B------:R-:W-:Y:S02]  /*0a20*/  MOV R49, R22 ;  /* 0x0000001600317202 */ /* 0x000fe40000000f00 */
[----:B------:R-:W-:Y:S02]  /*0a30*/  CS2R R18, SRZ ;  /* 0x0000000000127805 */ /* 0x000fe4000001ff00 */
[----:B------:R-:W-:Y:S02]  /*0a40*/  MOV R52, R23 ;  /* 0x0000001700347202 */ /* 0x000fe40000000f00 */
[----:B------:R-:W-:Y:S02]  /*0a50*/  CS2R R16, SRZ ;  /* 0x0000000000107805 */ /* 0x000fe4000001ff00 */
[----:B------:R-:W-:-:S02]  /*0a60*/  MOV R51, R20 ;  /* 0x0000001400337202 */ /* 0x000fc40000000f00 */
[----:B------:R-:W-:Y:S02]  /*0a70*/  CS2R R22, SRZ ;  /* 0x0000000000167805 */ /* 0x000fe4000001ff00 */
[----:B------:R-:W-:Y:S02]  /*0a80*/  MOV R53, R21 ;  /* 0x0000001500357202 */ /* 0x000fe40000000f00 */
[----:B------:R-:W-:Y:S02]  /*0a90*/  CS2R R20, SRZ ;  /* 0x0000000000147805 */ /* 0x000fe4000001ff00 */
[----:B------:R-:W-:Y:S02]  /*0aa0*/  CS2R R26, SRZ ;  /* 0x00000000001a7805 */ /* 0x000fe4000001ff00 */
[----:B------:R-:W-:Y:S02]  /*0ab0*/  CS2R R24, SRZ ;  /* 0x0000000000187805 */ /* 0x000fe4000001ff00 */
[----:B------:R-:W-:Y:S01]  /*0ac0*/  IADD3 R61, R55, R29, RZ ;  /* 0x0000001d373d7210 */ /* 0x000fe20007ffe0ff */
[----:B------:R-:W-:Y:S06]  /*0ad0*/  @P0 BRA `(.L_x_1021) ;  /* 0x0000000000400947 */ /* 0x000fec0003800000 */
        /* <DEDUP_REMOVED lines=16> */
.L_x_1021:
[----:B------:R-:W-:Y:S05]  /*0be0*/  BSYNC B0 ;  /* 0x0000000000007941 */ /* 0x000fea0003800000 */
.L_x_1020:
[----:B------:R-:W-:Y:S01]  /*0bf0*/  BSSY B0, `(.L_x_1022) ;  /* 0x000001d000007945 */ /* 0x000fe20003800000 */
[----:B------:R-:W-:Y:S01]  /*0c00*/  HFMA2.MMA R35, -RZ, RZ, 0, 0 ;  /* 0x00000000ff237435 */ /* 0x000fe200000001ff */
[----:B-----5:R-:W-:Y:S02]  /*0c10*/  MOV R56, R18 ;  /* 0x0000001200387202 */ /* 0x020fe40000000f00 */
[----:B0-----:R-:W-:Y:S02]  /*0c20*/  CS2R R28, SRZ ;  /* 0x00000000001c7805 */ /* 0x001fe4000001ff00 */
[----:B------:R-:W-:Y:S02]  /*0c30*/  MOV R58, R19 ;  /* 0x00000013003a7202 */ /* 0x000fe40000000f00 */
[----:B------:R-:W-:Y:S02]  /*0c40*/  CS2R R32, SRZ ;  /* 0x0000000000207805 */ /* 0x000fe4000001ff00 */
[----:B------:R-:W-:-:S02]  /*0c50*/  MOV R57, R16 ;  /* 0x0000001000397202 */ /* 0x000fc40000000f00 */
[----:B------:R-:W-:Y:S02]  /*0c60*/  CS2R R18, SRZ ;  /* 0x0000000000127805 */ /* 0x000fe4000001ff00 */
[----:B------:R-:W-:Y:S02]  /*0c70*/  MOV R59, R17 ;  /* 0x00000011003b7202 */ /* 0x000fe40000000f00 */
[----:B------:R-:W-:Y:S01]  /*0c80*/  CS2R R16, SRZ ;  /* 0x0000000000107805 */ /* 0x000fe2000001ff00 */
[----:B------:R-:W-:Y:S06]  /*0c90*/  @P1 BRA `(.L_x_1023) ;  /* 0x0000000000481947 */ /* 0x000fec0003800000 */
[----:B------:R-:W-:Y:S01]  /*0ca0*/  IADD3 R36, P0, R36, 0x20, RZ ;  /* 0x0000002024247810 */ /* 0x000fe20007f1e0ff */
[----:B------:R-:W-:Y:S01]  /*0cb0*/  ULDC UR4, c[0x0][0x2d0] ;  /* 0x0000b40000047ab9 */ /* 0x000fe20000000800 */
[----:B------:R-:W-:Y:S01]  /*0cc0*/  MOV R55, R61 ;  /* 0x0000003d00377202 */ /* 0x000fe20000000f00 */
[----:B------:R-:W-:Y:S01]  /*0cd0*/  ULDC.64 UR8, c[0x0][0x280] ;  /* 0x0000a00000087ab9 */ /* 0x000fe20000000a00 */
[----:B------:R-:W-:Y:S02]  /*0ce0*/  IADD3.X R7, RZ, R7, RZ, P0, !PT ;  /* 0x00000007ff077210 */ /* 0x000fe400007fe4ff */
[----:B------:R-:W-:Y:S01]  /*0cf0*/  ISETP.GE.AND P1, PT, R40, UR4, PT ;  /* 0x0000000428007c0c */ /* 0x000fe2000bf26270 */
[-C--:B------:R-:W-:Y:S01]  /*0d00*/  IMAD.WIDE.U32 R54, R36, R38.reuse, R54 ;  /* 0x0000002624367225 */ /* 0x080fe200078e0036 */
[----:B------:R-:W-:Y:S02]  /*0d10*/  IADD3 R40, R40, 0x80, RZ ;  /* 0x0000008028287810 */ /* 0x000fe40007ffe0ff */
[----:B------:R-:W-:Y:S01]  /*0d20*/  ISETP.GE.AND P2, PT, R6, UR4, PT ;  /* 0x0000000406007c0c */ /* 0x000fe2000bf46270 */
[----:B------:R-:W-:Y:S01]  /*0d30*/  IMAD R7, R7, R38, RZ ;  /* 0x0000002607077224 */ /* 0x000fe200078e02ff */
[----:B------:R-:W-:-:S02]  /*0d40*/  ISETP.GE.AND P3, PT, R40, UR4, PT ;  /* 0x0000000428007c0c */ /* 0x000fc4000bf66270 */
[----:B------:R-:W-:Y:S01]  /*0d50*/  LEA R6, P0, R54, UR8, 0x1 ;  /* 0x0000000836067c11 */ /* 0x000fe2000f8008ff */
[----:B------:R-:W-:-:S05]  /*0d60*/  IMAD R7, R36, R39, R7 ;  /* 0x0000002724077224 */ /* 0x000fca00078e0207 */
[----:B------:R-:W-:-:S04]  /*0d70*/  IADD3 R7, R55, R7, RZ ;  /* 0x0000000737077210 */ /* 0x000fc80007ffe0ff */
[----:B------:R-:W-:-:S05]  /*0d80*/  LEA.HI.X R7, R54, UR9, R7, 0x1, P0 ;  /* 0x0000000936077c11 */ /* 0x000fca00080f0c07 */
[----:B------:R0:W5:Y:S04]  /*0d90*/  @!P1 LDG.E.128 R16, desc[UR6][R6.64] ;  /* 0x0000000606109981 */ /* 0x000168000c1e1d00 */
[----:B------:R0:W5:Y:S04]  /*0da0*/  @!P2 LDG.E.128 R28, desc[UR6][R6.64+0x80] ;  /* 0x00008006061ca981 */ /* 0x000168000c1e1d00 */
[----:B------:R0:W5:Y:S02]  /*0db0*/  @!P3 LDG.E.128 R32, desc[UR6][R6.64+0x100] ;  /* 0x000100060620b981 */ /* 0x000164000c1e1d00 */
.L_x_1023:
[----:B------:R-:W-:Y:S05]  /*0dc0*/  BSYNC B0 ;  /* 0x0000000000007941 */ /* 0x000fea0003800000 */
.L_x_1022:
[--C-:B0-----:R-:W-:Y:S01]  /*0dd0*/  HADD2.F32 R6, -RZ, R43.reuse.H1_H1 ;  /* 0x3000002bff067230 */ /* 0x101fe20000004100 */
[----:B-----5:R-:W-:Y:S01]  /*0de0*/  MOV R36, R16 ;  /* 0x0000001000247202 */ /* 0x020fe20000000f00 */
[--C-:B------:R-:W-:Y:S01]  /*0df0*/  HADD2.F32 R7, -RZ, R20.reuse.H1_H1 ;  /* 0x30000014ff077230 */ /* 0x100fe20000004100 */
[----:B------:R-:W-:Y:S01]  /*0e00*/  LOP3.LUT P0, RZ, R37, 0x7, RZ, 0xc0, !PT ;  /* 0x0000000725ff7812 */ /* 0x000fe2000780c0ff */
[----:B------:R-:W-:Y:S01]  /*0e10*/  HADD2.F32 R43, -RZ, R43.H0_H0 ;  /* 0x2000002bff2b7230 */ /* 0x000fe20000004100 */
[----:B------:R-:W-:Y:S01]  /*0e20*/  ULDC.64 UR4, c[0x0][0x478] ;  /* 0x00011e0000047ab9 */ /* 0x000fe20000000a00 */
[----:B------:R-:W-:Y:S02]  /*0e30*/  HADD2.F32 R20, -RZ, R20.H0_H0 ;  /* 0x20000014ff147230 */ /* 0x000fe40000004100 */
[----:B------:R-:W-:Y:S01]  /*0e40*/  FMUL.FTZ R6, R6, R7 ;  /* 0x0000000706067220 */ /* 0x000fe20000410000 */
[--C-:B------:R-:W-:Y:S02]  /*0e50*/  HADD2.F32 R7, -RZ, R21.reuse.H0_H0 ;  /* 0x20000015ff077230 */ /* 0x100fe40000004100 */
[----:B------:R-:W-:-:S02]  /*0e60*/  HADD2.F32 R16, -RZ, R21.H1_H1 ;  /* 0x30000015ff107230 */ /* 0x000fc40000004100 */
[----:B------:R-:W-:Y:S01]  /*0e70*/  FFMA.FTZ R43, R43, R20, R6 ;  /* 0x000000142b2b7223 */ /* 0x000fe20000010006 */
[--C-:B------:R-:W-:Y:S02]  /*0e80*/  HADD2.F32 R6, -RZ, R45.reuse.H0_H0 ;  /* 0x2000002dff067230 */ /* 0x100fe40000004100 */
[----:B------:R-:W-:Y:S02]  /*0e90*/  HADD2.F32 R45, -RZ, R45.H1_H1 ;  /* 0x3000002dff2d7230 */ /* 0x000fe40000004100 */
[--C-:B------:R-:W-:Y:S02]  /*0ea0*/  HADD2.F32 R20, -RZ, R51.reuse.H1_H1 ;  /* 0x30000033ff147230 */ /* 0x100fe40000004100 */
[----:B------:R-:W-:Y:S01]  /*0eb0*/  FFMA.FTZ R6, R6, R7, R43 ;  /* 0x0000000706067223 */ /* 0x000fe2000001002b */
[----:B------:R-:W-:Y:S02]  /*0ec0*/  HADD2.F32 R39, -RZ, R36.H1_H1 ;  /* 0x30000024ff277230 */ /* 0x000fe40000004100 */
[----:B------:R-:W-:-:S02]  /*0ed0*/  HADD2.F32 R51, -RZ, R51.H0_H0 ;  /* 0x20000033ff337230 */ /* 0x000fc40000004100 */
[----:B------:R-:W-:Y:S01]  /*0ee0*/  FFMA.FTZ R45, R45, R16, R6 ;  /* 0x000000102d2d7223 */ /* 0x000fe20000010006 */
[----:B------:R-:W-:Y:S02]  /*0ef0*/  HADD2.F32 R36, -RZ, R36.H0_H0 ;  /* 0x20000024ff247230 */ /* 0x000fe40000004100 */
[----:B------:R-:W-:Y:S01]  /*0f00*/  FMUL.FTZ R20, R20, R39 ;  /* 0x0000002714147220 */ /* 0x000fe20000410000 */
[----:B------:R-:W-:Y:S02]  /*0f10*/  HADD2.F32 R6, -RZ, R0.H0_H0 ;  /* 0x20000000ff067230 */ /* 0x000fe40000004100 */
[----:B------:R-:W-:Y:S02]  /*0f20*/  HADD2.F32 R7, -RZ, R22.H0_H0 ;  /* 0x20000016ff077230 */ /* 0x000fe40000004100 */
[----:B------:R-:W-:Y:S01]  /*0f30*/  FFMA.FTZ R20, R51, R36, R20 ;  /* 0x0000002433147223 */ /* 0x000fe20000010014 */
[----:B------:R-:W-:Y:S02]  /*0f40*/  HADD2.F32 R21, -RZ, R53.H0_H0 ;  /* 0x20000035ff157230 */ /* 0x000fe40000004100 */
[----:B------:R-:W-:-:S02]  /*0f50*/  HADD2.F32 R16, -RZ, R17.H0_H0 ;  /* 0x20000011ff107230 */ /* 0x000fc40000004100 */
[----:B------:R-:W-:Y:S01]  /*0f60*/  FFMA.FTZ R45, R6, R7, R45 ;  /* 0x00000007062d7223 */ /* 0x000fe2000001002d */
[----:B------:R-:W-:Y:S02]  /*0f70*/  HADD2.F32 R0, -RZ, R0.H1_H1 ;  /* 0x30000000ff007230 */ /* 0x000fe40000004100 */
[----:B------:R-:W-:Y:S02]  /*0f80*/  HADD2.F32 R7, -RZ, R22.H1_H1 ;  /* 0x30000016ff077230 */ /* 0x000fe40000004100 */
[----:B------:R-:W-:Y:S01]  /*0f90*/  FFMA.FTZ R20, R21, R16, R20 ;  /* 0x0000001015147223 */ /* 0x000fe20000010014 */
[----:B------:R-:W-:Y:S02]  /*0fa0*/  HADD2.F32 R16, -RZ, R17.H1_H1 ;  /* 0x30000011ff107230 */ /* 0x000fe40000004100 */
[----:B------:R-:W-:Y:S02]  /*0fb0*/  HADD2.F32 R6, -RZ, R42.H0_H0 ;  /* 0x2000002aff067230 */ /* 0x000fe40000004100 */
[----:B------:R-:W-:Y:S01]  /*0fc0*/  FFMA.FTZ R7, R0, R7, R45 ;  /* 0x0000000700077223 */ /* 0x000fe2000001002d */
[----:B------:R-:W-:-:S02]  /*0fd0*/  HADD2.F32 R17, -RZ, R23.H0_H0 ;  /* 0x20000017ff117230 */ /* 0x000fc40000004100 */
[----:B------:R-:W-:Y:S02]  /*0fe0*/  HADD2.F32 R53, -RZ, R53.H1_H1 ;  /* 0x30000035ff357230 */ /* 0x000fe40000004100 */
[----:B------:R-:W-:Y:S02]  /*0ff0*/  HADD2.F32 R0, -RZ, R18.H0_H0 ;  /* 0x20000012ff007230 */ /* 0x000fe40000004100 */
[----:B------:R-:W-:Y:S01]  /*1000*/  FFMA.FTZ R7, R6, R17, R7 ;  /* 0x0000001106077223 */ /* 0x000fe20000010007 */
[----:B------:R-:W-:Y:S02]  /*1010*/  HADD2.F32 R17, -RZ, R49.H0_H0 ;  /* 0x20000031ff117230 */ /* 0x000fe40000004100 */
[----:B------:R-:W-:Y:S01]  /*1020*/  FFMA.FTZ R20, R53, R16, R20 ;  /* 0x0000001035147223 */ /* 0x000fe20000010014 */
[----:B------:R-:W-:Y:S02]  /*1030*/  HADD2.F32 R42, -RZ, R42.H1_H1 ;  /* 0x3000002aff2a7230 */ /* 0x000fe40000004100 */
[----:B------:R-:W-:-:S02]  /*1040*/  HADD2.F32 R23, -RZ, R23.H1_H1 ;  /* 0x30000017ff177230 */ /* 0x000fc40000004100 */
[----:B------:R-:W-:Y:S01]  /*1050*/  FFMA.FTZ R20, R17, R0, R20 ;  /* 0x0000000011147223 */ /* 0x000fe20000010014 */
[----:B------:R-:W-:Y:S02]  /*1060*/  HADD2.F32 R49, -RZ, R49.H1_H1 ;  /* 0x30000031ff317230 */ /* 0x000fe40000004100 */
[----:B------:R-:W-:Y:S02]  /*1070*/  HADD2.F32 R6, -RZ, R18.H1_H1 ;  /* 0x30000012ff067230 */ /* 0x000fe40000004100 */
[----:B------:R-:W-:Y:S01]  /*1080*/  FFMA.FTZ R23, R42, R23, R7 ;  /* 0x000000172a177223 */ /* 0x000fe20000010007 */
[--C-:B------:R-:W-:Y:S02]  /*1090*/  HADD2.F32 R0, -RZ, R2.reuse.H0_H0 ;  /* 0x20000002ff007230 */ /* 0x100fe40000004100 */
[----:B------:R-:W-:Y:S02]  /*10a0*/  HADD2.F32 R7, -RZ, R57.H0_H0 ;  /* 0x20000039ff077230 */ /* 0x000fe40000004100 */
[----:B------:R-:W-:Y:S01]  /*10b0*/  FFMA.FTZ R20, R49, R6, R20 ;  /* 0x0000000631147223 */ /* 0x000fe20000010014 */
[----:B------:R-:W-:-:S02]  /*10c0*/  HADD2.F32 R2, -RZ, R2.H1_H1 ;  /* 0x30000002ff027230 */ /* 0x000fc40000004100 */
[--C-:B------:R-:W-:Y:S02]  /*10d0*/  HADD2.F32 R17, -RZ, R52.reuse.H0_H0 ;  /* 0x20000034ff117230 */ /* 0x100fe40000004100 */
[----:B------:R-:W-:Y:S01]  /*10e0*/  FFMA.FTZ R7, R0, R7, R23 ;  /* 0x0000000700077223 */ /* 0x000fe20000010017 */
[----:B------:R-:W-:Y:S02]  /*10f0*/  HADD2.F32 R6, -RZ, R19.H0_H0 ;  /* 0x20000013ff067230 */ /* 0x000fe40000004100 */
[----:B------:R-:W-:Y:S02]  /*1100*/  HADD2.F32 R57, -RZ, R57.H1_H1 ;  /* 0x30000039ff397230 */ /* 0x000fe40000004100 */
[----:B------:R-:W-:Y:S02]  /*1110*/  HADD2.F32 R0, -RZ, R3.H0_H0 ;  /* 0x20000003ff007230 */ /* 0x000fe40000004100 */
[----:B------:R-:W-:Y:S01]  /*1120*/  FFMA.FTZ R20, R17, R6, R20 ;  /* 0x0000000611147223 */ /* 0x000fe20000010014 */
[----:B------:R-:W-:-:S02]  /*1130*/  HADD2.F32 R17, -RZ, R52.H1_H1 ;  /* 0x30000034ff117230 */ /* 0x000fc40000004100 */
[----:B------:R-:W-:Y:S01]  /*1140*/  FFMA.FTZ R57, R2, R57, R7 ;  /* 0x0000003902397223 */ /* 0x000fe20000010007 */
[----:B------:R-:W-:Y:S02]  /*1150*/  HADD2.F32 R2, -RZ, R19.H1_H1 ;  /* 0x30000013ff027230 */ /* 0x000fe40000004100 */
[----:B------:R-:W-:Y:S02]  /*1160*/  HADD2.F32 R19, -RZ, R47.H0_H0 ;  /* 0x2000002fff137230 */ /* 0x000fe40000004100 */
[----:B------:R-:W-:Y:S02]  /*1170*/  HADD2.F32 R6, -RZ, R28.H0_H0 ;  /* 0x2000001cff067230 */ /* 0x000fe40000004100 */
[----:B------:R-:W-:Y:S01]  /*1180*/  FFMA.FTZ R20, R17, R2, R20 ;  /* 0x0000000211147223 */ /* 0x000fe20000010014 */
[----:B------:R-:W-:Y:S02]  /*1190*/  HADD2.F32 R7, -RZ, R59.H0_H0 ;  /* 0x2000003bff077230 */ /* 0x000fe40000004100 */
[----:B------:R-:W-:-:S02]  /*11a0*/  HADD2.F32 R47, -RZ, R47.H1_H1 ;  /* 0x3000002fff2f7230 */ /* 0x000fc40000004100 */
[----:B------:R-:W-:Y:S01]  /*11b0*/  FFMA.FTZ R20, R19, R6, R20 ;  /* 0x0000000613147223 */ /* 0x000fe20000010014 */
[----:B------:R-:W-:Y:S02]  /*11c0*/  HADD2.F32 R28, -RZ, R28.H1_H1 ;  /* 0x3000001cff1c7230 */ /* 0x000fe40000004100 */
[----:B------:R-:W-:Y:S01]  /*11d0*/  FFMA.FTZ R2, R0, R7, R57 ;  /* 0x0000000700027223 */ /* 0x000fe20000010039 */
[----:B------:R-:W-:Y:S02]  /*11e0*/  HADD2.F32 R7, -RZ, R50.H0_H0 ;  /* 0x20000032ff077230 */ /* 0x000fe40000004100 */
        /* <DEDUP_REMOVED lines=8> */
[----:B------:R-:W-:Y:S02]  /*1270*/  HADD2.F32 R7, -RZ, R4.H0_H0 ;  /* 0x20000004ff077230 */ /* 0x000fe40000004100 */
[----:B------:R-:W-:Y:S02]  /*1280*/  HADD2.F32 R16, -RZ, R56.H0_H0 ;  /* 0x20000038ff107230 */ /* 0x000fe40000004100 */
[----:B------:R-:W-:Y:S01]  /*1290*/  FFMA.FTZ R22, R17, R22, R20 ;  /* 0x0000001611167223 */ /* 0x000fe20000010014 */
[----:B------:R-:W-:-:S02]  /*12a0*/  HADD2.F32 R20, -RZ, R4.H1_H1 ;  /* 0x30000004ff147230 */ /* 0x000fc40000004100 */
[----:B------:R-:W-:Y:S02]  /*12b0*/  HADD2.F32 R21, -RZ, R56.H1_H1 ;  /* 0x30000038ff157230 */ /* 0x000fe40000004100 */
[----:B------:R-:W-:Y:S01]  /*12c0*/  FFMA.FTZ R39, R7, R16, R18 ;  /* 0x0000001007277223 */ /* 0x000fe20000010012 */
[--C-:B------:R-:W-:Y:S02]  /*12d0*/  HADD2.F32 R23, -RZ, R24.reuse.H0_H0 ;  /* 0x20000018ff177230 */ /* 0x100fe40000004100 */
[----:B------:R-:W-:Y:S02]  /*12e0*/  HADD2.F32 R29, -RZ, R24.H1_H1 ;  /* 0x30000018ff1d7230 */ /* 0x000fe40000004100 */
[----:B------:R-:W-:Y:S01]  /*12f0*/  FFMA.FTZ R39, R20, R21, R39 ;  /* 0x0000001514277223 */ /* 0x000fe20000010027 */
[----:B------:R-:W-:Y:S02]  /*1300*/  HADD2.F32 R41, -RZ, R44.H0_H0 ;  /* 0x2000002cff297230 */ /* 0x000fe40000004100 */
[----:B------:R-:W-:-:S02]  /*1310*/  HADD2.F32 R24, -RZ, R30.H0_H0 ;  /* 0x2000001eff187230 */ /* 0x000fc40000004100 */
[----:B------:R-:W-:Y:S02]  /*1320*/  HADD2.F32 R20, -RZ, R5.H0_H0 ;  /* 0x20000005ff147230 */ /* 0x000fe40000004100 */
[----:B------:R-:W-:Y:S02]  /*1330*/  HADD2.F32 R21, -RZ, R58.H0_H0 ;  /* 0x2000003aff157230 */ /* 0x000fe40000004100 */
[----:B------:R-:W-:Y:S01]  /*1340*/  FFMA.FTZ R22, R41, R24, R22 ;  /* 0x0000001829167223 */ /* 0x000fe20000010016 */
[--C-:B------:R-:W-:Y:S02]  /*1350*/  HADD2.F32 R18, -RZ, R25.reuse.H0_H0 ;  /* 0x20000019ff127230 */ /* 0x100fe40000004100 */
[----:B------:R-:W-:Y:S02]  /*1360*/  HADD2.F32 R16, -RZ, R25.H1_H1 ;  /* 0x30000019ff107230 */ /* 0x000fe40000004100 */
[----:B------:R-:W-:Y:S01]  /*1370*/  FFMA.FTZ R20, R20, R21, R39 ;  /* 0x0000001514147223 */ /* 0x000fe20000010027 */
[----:B------:R-:W-:-:S02]  /*1380*/  HADD2.F32 R25, -RZ, R44.H1_H1 ;  /* 0x3000002cff197230 */ /* 0x000fc40000004100 */
[----:B------:R-:W-:Y:S02]  /*1390*/  HADD2.F32 R30, -RZ, R30.H1_H1 ;  /* 0x3000001eff1e7230 */ /* 0x000fe40000004100 */
[----:B------:R-:W-:Y:S02]  /*13a0*/  HADD2.F32 R5, -RZ, R5.H1_H1 ;  /* 0x30000005ff057230 */ /* 0x000fe40000004100 */
[----:B------:R-:W-:Y:S02]  /*13b0*/  HADD2.F32 R58, -RZ, R58.H1_H1 ;  /* 0x3000003aff3a7230 */ /* 0x000fe40000004100 */
[----:B------:R-:W-:Y:S01]  /*13c0*/  FFMA.FTZ R22, R25, R30, R22 ;  /* 0x0000001e19167223 */ /* 0x000fe20000010016 */
[----:B------:R-:W-:Y:S02]  /*13d0*/  HADD2.F32 R21, -RZ, R48.H0_H0 ;  /* 0x20000030ff157230 */ /* 0x000fe40000004100 */
[----:B------:R-:W-:Y:S02]  /*13e0*/  HADD2.F32 R24, -RZ, R31.H0_H0 ;  /* 0x2000001fff187230 */ /* 0x000fe40000004100 */
[----:B------:R-:W-:Y:S01]  /*13f0*/  FFMA.FTZ R5, R5, R58, R20 ;  /* 0x0000003a05057223 */ /* 0x000fe20000010014 */
[----:B------:R-:W-:-:S02]  /*1400*/  HADD2.F32 R6, -RZ, R8.H0_H0 ;  /* 0x20000008ff067230 */ /* 0x000fc40000004100 */
[----:B------:R-:W-:Y:S02]  /*1410*/  HADD2.F32 R25, -RZ, R48.H1_H1 ;  /* 0x30000030ff197230 */ /* 0x000fe40000004100 */
[----:B------:R-:W-:Y:S01]  /*1420*/  FFMA.FTZ R22, R21, R24, R22 ;  /* 0x0000001815167223 */ /* 0x000fe20000010016 */
[----:B------:R-:W-:Y:S02]  /*1430*/  HADD2.F32 R31, -RZ, R31.H1_H1 ;  /* 0x3000001fff1f7230 */ /* 0x000fe40000004100 */
[----:B------:R-:W-:Y:S01]  /*1440*/  FFMA.FTZ R5, R6, R23, R5 ;  /* 0x0000001706057223 */ /* 0x000fe20000010005 */
[----:B------:R-:W-:Y:S02]  /*1450*/  HADD2.F32 R8, -RZ, R8.H1_H1 ;  /* 0x30000008ff087230 */ /* 0x000fe40000004100 */
[----:B------:R-:W-:Y:S02]  /*1460*/  HADD2.F32 R21, -RZ, R12.H0_H0 ;  /* 0x2000000cff157230 */ /* 0x000fe40000004100 */
[----:B------:R-:W-:Y:S01]  /*1470*/  FFMA.FTZ R22, R25, R31, R22 ;  /* 0x0000001f19167223 */ /* 0x000fe20000010016 */
[----:B------:R-:W-:-:S02]  /*1480*/  HADD2.F32 R6, -RZ, R32.H0_H0 ;  /* 0x20000020ff067230 */ /* 0x000fc40000004100 */
[----:B------:R-:W-:Y:S01]  /*1490*/  FFMA.FTZ R8, R8, R29, R5 ;  /* 0x0000001d08087223 */ /* 0x000fe20000010005 */
[--C-:B------:R-:W-:Y:S02]  /*14a0*/  HADD2.F32 R3, -RZ, R9.reuse.H0_H0 ;  /* 0x20000009ff037230 */ /* 0x100fe40000004100 */
[----:B------:R-:W-:Y:S02]  /*14b0*/  HADD2.F32 R5, -RZ, R12.H1_H1 ;  /* 0x3000000cff057230 */ /* 0x000fe40000004100 */
[----:B------:R-:W-:Y:S01]  /*14c0*/  FFMA.FTZ R22, R21, R6, R22 ;  /* 0x0000000615167223 */ /* 0x000fe20000010016 */
[----:B------:R-:W-:Y:S02]  /*14d0*/  HADD2.F32 R32, -RZ, R32.H1_H1 ;  /* 0x30000020ff207230 */ /* 0x000fe40000004100 */
[----:B------:R-:W-:Y:S01]  /*14e0*/  FFMA.FTZ R8, R3, R18, R8 ;  /* 0x0000001203087223 */ /* 0x000fe20000010008 */
[----:B------:R-:W-:Y:S02]  /*14f0*/  HADD2.F32 R9, -RZ, R9.H1_H1 ;  /* 0x30000009ff097230 */ /* 0x000fe40000004100 */
[----:B------:R-:W-:-:S02]  /*1500*/  HADD2.F32 R3, -RZ, R13.H0_H0 ;  /* 0x2000000dff037230 */ /* 0x000fc40000004100 */
[----:B------:R-:W-:Y:S01]  /*1510*/  FFMA.FTZ R22, R5, R32, R22 ;  /* 0x0000002005167223 */ /* 0x000fe20000010016 */
[----:B------:R-:W-:Y:S02]  /*1520*/  HADD2.F32 R6, -RZ, R33.H0_H0 ;  /* 0x20000021ff067230 */ /* 0x000fe40000004100 */
        /* <DEDUP_REMOVED lines=13> */
[----:B------:R-:W-:-:S02]  /*1600*/  HADD2.F32 R0, -RZ, R11.H0_H0 ;  /* 0x2000000bff007230 */ /* 0x000fc40000004100 */
[----:B------:R-:W-:Y:S02]  /*1610*/  HADD2.F32 R7, -RZ, R27.H0_H0 ;  /* 0x2000001bff077230 */ /* 0x000fe40000004100 */
[----:B------:R-:W-:Y:S01]  /*1620*/  FFMA.FTZ R22, R3, R2, R22 ;  /* 0x0000000203167223 */ /* 0x000fe20000010016 */
[----:B------:R-:W-:Y:S02]  /*1630*/  HADD2.F32 R5, -RZ, R14.H1_H1 ;  /* 0x3000000eff057230 */ /* 0x000fe40000004100 */
[----:B------:R-:W-:Y:S02]  /*1640*/  HADD2.F32 R34, -RZ, R34.H1_H1 ;  /* 0x30000022ff227230 */ /* 0x000fe40000004100 */
[----:B------:R-:W-:Y:S01]  /*1650*/  FFMA.FTZ R0, R0, R7, R9 ;  /* 0x0000000700007223 */ /* 0x000fe20000010009 */
[----:B------:R-:W-:Y:S02]  /*1660*/  HADD2.F32 R11, -RZ, R11.H1_H1 ;  /* 0x3000000bff0b7230 */ /* 0x000fe40000004100 */
[----:B------:R-:W-:-:S02]  /*1670*/  HADD2.F32 R4, -RZ, R27.H1_H1 ;  /* 0x3000001bff047230 */ /* 0x000fc40000004100 */
[----:B------:R-:W-:Y:S01]  /*1680*/  FFMA.FTZ R22, R5, R34, R22 ;  /* 0x0000002205167223 */ /* 0x000fe20000010016 */
[----:B------:R-:W-:Y:S02]  /*1690*/  HADD2.F32 R3, -RZ, R15.H0_H0 ;  /* 0x2000000fff037230 */ /* 0x000fe40000004100 */
[----:B------:R-:W-:Y:S02]  /*16a0*/  HADD2.F32 R2, -RZ, R35.H0_H0 ;  /* 0x20000023ff027230 */ /* 0x000fe40000004100 */
[----:B------:R-:W-:Y:S01]  /*16b0*/  FFMA.FTZ R0, R11, R4, R0 ;  /* 0x000000040b007223 */ /* 0x000fe20000010000 */
[----:B------:R-:W-:Y:S02]  /*16c0*/  HADD2.F32 R15, -RZ, R15.H1_H1 ;  /* 0x3000000fff0f7230 */ /* 0x000fe40000004100 */
[----:B------:R-:W-:Y:S02]  /*16d0*/  HADD2.F32 R35, -RZ, R35.H1_H1 ;  /* 0x30000023ff237230 */ /* 0x000fe40000004100 */
[----:B------:R-:W-:-:S02]  /*16e0*/  FFMA.FTZ R22, R3, R2, R22 ;  /* 0x0000000203167223 */ /* 0x000fc40000010016 */
[----:B------:R-:W0:Y:S02]  /*16f0*/  SHFL.BFLY PT, R3, R0, 0x4, 0x1f ;  /* 0x0c801f0000037f89 */ /* 0x000e2400000e0000 */
[----:B------:R-:W-:-:S05]  /*1700*/  FFMA.FTZ R22, R15, R35, R22 ;  /* 0x000000230f167223 */ /* 0x000fca0000010016 */
[----:B------:R-:W1:Y:S01]  /*1710*/  SHFL.BFLY PT, R5, R22, 0x4, 0x1f ;  /* 0x0c801f0016057f89 */ /* 0x000e6200000e0000 */
[----:B0-----:R-:W-:Y:S01]  /*1720*/  FADD.FTZ R3, R0, R3 ;  /* 0x0000000300037221 */ /* 0x001fe20000010000 */
[----:B------:R-:W-:Y:S02]  /*1730*/  SHF.R.S32.HI R0, RZ, 0x1f, R46 ;  /* 0x0000001fff007819 */ /* 0x000fe4000001142e */
[----:B------:R-:W-:Y:S02]  /*1740*/  LEA.HI R46, P1, R37, R46, RZ, 0x1d ;  /* 0x0000002e252e7211 */ /* 0x000fe4000783e8ff */
[----:B------:R-:W0:Y:S01]  /*1750*/  SHFL.BFLY PT, R2, R3, 0x2, 0x1f ;  /* 0x0c401f0003027f89 */ /* 0x000e2200000e0000 */
[----:B-1----:R-:W-:-:S05]  /*1760*/  FADD.FTZ R6, R22, R5 ;  /* 0x0000000516067221 */ /* 0x002fca0000010000 */
[----:B------:R-:W1:Y:S01]  /*1770*/  SHFL.BFLY PT, R7, R6, 0x2, 0x1f ;  /* 0x0c401f0006077f89 */ /* 0x000e6200000e0000 */
[----:B0-----:R-:W-:Y:S01]  /*1780*/  FADD.FTZ R4, R3, R2 ;  /* 0x0000000203047221 */ /* 0x001fe20000010000 */
[----:B------:R-:W-:Y:S02]  /*1790*/  IADD3.X R3, RZ, R0, RZ, P1, !PT ;  /* 0x00000000ff037210 */ /* 0x000fe40000ffe4ff */
[----:B------:R-:W-:Y:S01]  /*17a0*/  LEA R2, P1, R46, UR4, 0x2 ;  /* 0x000000042e027c11 */ /* 0x000fe2000f8210ff */
[----:B------:R-:W-:Y:S01]  /*17b0*/  ULDC UR4, c[0x0][0x384] ;  /* 0x0000e10000047ab9 */ /* 0x000fe20000000800 */
[----:B------:R-:W0:Y:S01]  /*17c0*/  SHFL.BFLY PT, R5, R4, 0x1, 0x1f ;  /* 0x0c201f0004057f89 */ /* 0x000e2200000e0000 */
[----:B-1----:R-:W-:Y:S01]  /*17d0*/  FADD.FTZ R7, R6, R7 ;  /* 0x0000000706077221 */ /* 0x002fe20000010000 */
[----:B------:R-:W-:-:S04]  /*17e0*/  LEA.HI.X R3, R46, UR5, R3, 0x2, P1 ;  /* 0x000000052e037c11 */ /* 0x000fc800088f1403 */
[----:B------:R-:W1:Y:S01]  /*17f0*/  SHFL.BFLY PT, R8, R7, 0x1, 0x1f ;  /* 0x0c201f0007087f89 */ /* 0x000e6200000e0000 */
[----:B0-----:R-:W-:-:S04]  /*1800*/  FADD.FTZ R5, R4, R5 ;  /* 0x0000000504057221 */ /* 0x001fc80000010000 */
[----:B------:R-:W-:Y:S01]  /*1810*/  FMUL.FTZ R5, R5, UR4 ;  /* 0x0000000405057c20 */ /* 0x000fe20008410000 */
[----:B-1----:R-:W-:-:S04]  /*1820*/  FADD.FTZ R8, R7, R8 ;  /* 0x0000000807087221 */ /* 0x002fc80000010000 */
[----:B------:R0:W-:Y:S01]  /*1830*/  @!P0 STG.E desc[UR6][R2.64], R5 ;  /* 0x0000000502008986 */ /* 0x0001e2000c101906 */
[----:B------:R-:W-:Y:S01]  /*1840*/  FMUL.FTZ R7, R8, UR4 ;  /* 0x0000000408077c20 */ /* 0x000fe20008410000 */
[----:B------:R-:W-:Y:S06]  /*1850*/  @P0 EXIT ;  /* 0x000000000000094d */ /* 0x000fec0003800000 */
[----:B------:R-:W-:Y:S01]  /*1860*/  STG.E desc[UR6][R2.64+0x80], R7 ;  /* 0x0000800702007986 */ /* 0x000fe2000c101906 */
[----:B------:R-:W-:Y:S05]  /*1870*/  EXIT ;  /* 0x000000000000794d */ /* 0x000fea0003800000 */
.L_x_1024:
        /* <DEDUP_REMOVED lines=16> */
.L_x_1607:


//--------------------- .text._ZN5flash25flash_bwd_dot_do_o_kernelILb1E23Flash_bwd_kernel_traitsILi192ELi64ELi64ELi8ELi4ELi2ELi2ELb1ELb1EN7cutlass6half_tE19Flash_kernel_traitsILi192ELi64ELi64ELi8ES3_EEEEvNS_16Flash_bwd_paramsE --------------------------
	.section	.text._ZN5flash25flash_bwd_dot_do_o_kernelILb1E23Flash_bwd_kernel_traitsILi192ELi64ELi64ELi8ELi4ELi2ELi2ELb1ELb1EN7cutlass6half_tE19Flash_kernel_traitsILi192ELi64ELi64ELi8ES3_EEEEvNS_16Flash_bwd_paramsE,"ax",@progbits
	.align	128
        .global         _ZN5flash25flash_bwd_dot_do_o_kernelILb1E23Flash_bwd_kernel_traitsILi192ELi64ELi64ELi8ELi4ELi2ELi2ELb1ELb1EN7cutlass6half_tE19Flash_kernel_traitsILi192ELi64ELi64ELi8ES3_EEEEvNS_16Flash_bwd_paramsE
        .type           _ZN5flash25flash_bwd_dot_do_o_kernelILb1E23Flash_bwd_kernel_traitsILi192ELi64ELi64ELi8ELi4ELi2ELi2ELb1ELb1EN7cutlass6half_tE19Flash_kernel_traitsILi192ELi64ELi64ELi8ES3_EEEEvNS_16Flash_bwd_paramsE,@function
        .size           _ZN5flash25flash_bwd_dot_do_o_kernelILb1E23Flash_bwd_kernel_traitsILi192ELi64ELi64ELi8ELi4ELi2ELi2ELb1ELb1EN7cutlass6half_tE19Flash_kernel_traitsILi192ELi64ELi64ELi8ES3_EEEEvNS_16Flash_bwd_paramsE,(.L_x_1608 - _ZN5flash25flash_bwd_dot_do_o_kernelILb1E23Flash_bwd_kernel_traitsILi192ELi64ELi64ELi8ELi4ELi2ELi2ELb1ELb1EN7cutlass6half_tE19Flash_kernel_traitsILi192ELi64ELi64ELi8ES3_EEEEvNS_16Flash_bwd_paramsE)
        .other          _ZN5flash25flash_bwd_dot_do_o_kernelILb1E23Flash_bwd_kernel_traitsILi192ELi64ELi64ELi8ELi4ELi2ELi2ELb1ELb1EN7cutlass6half_tE19Flash_kernel_traitsILi192ELi64ELi64ELi8ES3_EEEEvNS_16Flash_bwd_paramsE,@"STO_CUDA_ENTRY STV_DEFAULT"
_ZN5flash25flash_bwd_dot_do_o_kernelILb1E23Flash_bwd_kernel_traitsILi192ELi64ELi64ELi8ELi4ELi2ELi2ELb1ELb1EN7cutlass6half_tE19Flash_kernel_traitsILi192ELi64ELi64ELi8ES3_EEEEvNS_16Flash_bwd_paramsE:
.text._ZN5flash25flash_bwd_dot_do_o_kernelILb1E23Flash_bwd_kernel_traitsILi192ELi64ELi64ELi8ELi4ELi2ELi2ELb1ELb1EN7cutlass6half_tE19Flash_kernel_traitsILi192ELi64ELi64ELi8ES3_EEEEvNS_16Flash_bwd_paramsE:
[----:B------:R-:W-:Y:S01]  /*0000*/  LDC R1, c[0x0][0x28] ;  /* 0x00000a00ff017b82 */ /* 0x000fe20000000800 */
[----:B------:R-:W0:Y:S07]  /*0010*/  S2R R16, SR_CTAID.Y ;  /* 0x0000000000107919 */ /* 0x000e2e0000002600 */
[----:B------:R-:W0:Y:S01]  /*0020*/  LDC.64 R2, c[0x0][0x2f0] ;  /* 0x0000bc00ff027b82 */ /* 0x000e220000000a00 */
[----:B------:R-:W-:Y:S01]  /*0030*/  ULDC.64 UR4, c[0x0][0x2f0] ;  /* 0x0000bc0000047ab9 */ /* 0x000fe20000000a00 */
[----:B------:R-:W-:-:S02]  /*0040*/  MOV R17, 0xffffffff ;  /* 0xffffffff00117802 */ /* 0x000fc40000000f00 */
[----:B------:R-:W-:-:S04]  /*0050*/  ISETP.NE.U32.AND P0, PT, RZ, UR4, PT ;  /* 0x00000004ff007c0c */ /* 0x000fc8000bf05070 */
[----:B------:R-:W-:Y:S01]  /*0060*/  ISETP.NE.AND.EX P0, PT, RZ, UR5, PT, P0 ;  /* 0x00000005ff007c0c */ /* 0x000fe2000bf05300 */
[----:B------:R-:W-:Y:S01]  /*0070*/  ULDC.64 UR4, c[0x0][0x208] ;  /* 0x0000820000047ab9 */ /* 0x000fe20000000a00 */
[----:B0-----:R-:W-:-:S11]  /*0080*/  IMAD.WIDE R2, R16, 0x4, R2 ;  /* 0x0000000410027825 */ /* 0x001fd600078e0202 */
[----:B------:R-:W2:Y:S04]  /*0090*/  @P0 LDG.E R17, desc[UR4][R2.64] ;  /* 0x0000000402110981 */ /* 0x000ea8000c1e1900 */
[----:B------:R-:W2:Y:S01]  /*00a0*/  @P0 LDG.E R6, desc[UR4][R2.64+0x4] ;  /* 0x0000040402060981 */ /* 0x000ea2000c1e1900 */
[----:B------:R-:W0:Y:S02]  /*00b0*/  S2R R7, SR_CTAID.X ;  /* 0x0000000000077919 */ /* 0x000e240000002500 */
[----:B0-----:R-:W-:Y:S02]  /*00c0*/  SHF.L.U32 R7, R7, 0x6, RZ ;  /* 0x0000000607077819 */ /* 0x001fe400000006ff */
[----:B--2---:R-:W-:-:S06]  /*00d0*/  @P0 IADD3 R6, R6, -R17, RZ ;  /* 0x8000001106060210 */ /* 0x004fcc0007ffe0ff */
[----:B------:R-:W0:Y:S02]  /*00e0*/  @!P0 LDC R6, c[0x0][0x2c4] ;  /* 0x0000b100ff068b82 */ /* 0x000e240000000800 */
[----:B0-----:R-:W-:-:S13]  /*00f0*/  ISETP.GT.AND P1, PT, R6, R7, PT ;  /* 0x000000070600720c */ /* 0x001fda0003f24270 */
[----:B------:R-:W-:Y:S05]  /*0100*/  @!P1 EXIT ;  /* 0x000000000000994d */ /* 0x000fea0003800000 */
[----:B------:R-:W-:Y:S01]  /*0110*/  ISETP.NE.AND P1, PT, R17, -0x1, PT ;  /* 0xffffffff1100780c */ /* 0x000fe20003f25270 */
[----:B------:R-:W0:Y:S01]  /*0120*/  LDC R19, c[0x0][0x2d4] ;  /* 0x0000b500ff137b82 */ /* 0x000e220000000800 */
[----:B------:R-:W1:Y:S01]  /*0130*/  S2R R0, SR_TID.X ;  /* 0x0000000000007919 */ /* 0x000e620000002100 */
[----:B------:R-:W-:Y:S01]  /*0140*/  IMAD.WIDE R2, R16, 0x80, RZ ;  /* 0x0000008010027825 */ /* 0x000fe200078e02ff */
[----:B------:R-:W-:Y:S01]  /*0150*/  HFMA2.MMA R27, -RZ, RZ, 0, 0 ;  /* 0x00000000ff1b7435 */ /* 0x000fe200000001ff */
[----:B------:R-:W2:Y:S01]  /*0160*/  S2R R29, SR_CTAID.Z ;  /* 0x00000000001d7919 */ /* 0x000ea20000002700 */
[----:B------:R-:W-:-:S03]  /*0170*/  SEL R18, R2, RZ, P0 ;  /* 0x000000ff02127207 */ /* 0x000fc60000000000 */
[----:B------:R-:W3:Y:S01]  /*0180*/  LDC R11, c[0x0][0x270] ;  /* 0x00009c00ff0b7b82 */ /* 0x000ee20000000800 */
[----:B------:R-:W-:-:S03]  /*0190*/  SEL R20, R3, RZ, P0 ;  /* 0x000000ff03147207 */ /* 0x000fc60000000000 */
[----:B------:R-:W-:-:S04]  /*01a0*/  @!P1 SHF.R.S32.HI R5, RZ, 0x1f, R16 ;  /* 0x0000001fff059819 */ /* 0x000fc80000011410 */
[----:B------:R-:W4:Y:S08]  /*01b0*/  @!P1 LDC.64 R22, c[0x0][0x418] ;  /* 0x00010600ff169b82 */ /* 0x000f300000000a00 */
[----:B------:R-:W5:Y:S08]  /*01c0*/  @P1 LDC.64 R8, c[0x0][0x420] ;  /* 0x00010800ff081b82 */ /* 0x000f700000000a00 */
[----:B------:R-:W1:Y:S08]  /*01d0*/  @P1 LDC.64 R24, c[0x0][0x298] ;  /* 0x0000a600ff181b82 */ /* 0x000e700000000a00 */
[----:B------:R-:W2:Y:S01]  /*01e0*/  LDC R12, c[0x0][0x2dc] ;  /* 0x0000b700ff0c7b82 */ /* 0x000ea20000000800 */
[----:B----4-:R-:W-:-:S02]  /*01f0*/  @!P1 IMAD R5, R5, R22, RZ ;  /* 0x0000001605059224 */ /* 0x010fc400078e02ff */
[----:B------:R-:W-:-:S04]  /*0200*/  @!P1 IMAD.WIDE.U32 R2, R16, R22, RZ ;  /* 0x0000001610029225 */ /* 0x000fc800078e00ff */
[----:B------:R-:W-:Y:S02]  /*0210*/  @!P1 IMAD R13, R16, R23, R5 ;  /* 0x00000017100d9224 */ /* 0x000fe400078e0205 */
[----:B-----5:R-:W-:-:S04]  /*0220*/  @P1 IMAD.WIDE.U32 R14, R17, R8, RZ ;  /* 0x00000008110e1225 */ /* 0x020fc800078e00ff */
[----:B0-----:R-:W-:Y:S01]  /*0230*/  IMAD.WIDE R4, R16, R19, RZ ;  /* 0x0000001310047225 */ /* 0x001fe200078e02ff */
[----:B------:R-:W-:-:S03]  /*0240*/  @P1 MOV R10, R14 ;  /* 0x0000000e000a1202 */ /* 0x000fc60000000f00 */
[----:B------:R-:W-:Y:S01]  /*0250*/  @P1 IMAD R8, R17, R9, R15 ;  /* 0x0000000911081224 */ /* 0x000fe200078e020f */
[----:B---3--:R-:W-:Y:S01]  /*0260*/  SHF.R.S32.HI R9, RZ, 0x1f, R11 ;  /* 0x0000001fff097819 */ /* 0x008fe2000001140b */
[----:B------:R-:W-:Y:S01]  /*0270*/  IMAD R5, R5, R11, RZ ;  /* 0x0000000b05057224 */ /* 0x000fe200078e02ff */
[----:B------:R-:W-:Y:S01]  /*0280*/  @!P1 IADD3 R8, R3, R13, RZ ;  /* 0x0000000d03089210 */ /* 0x000fe20007ffe0ff */
[----:B-1----:R-:W-:Y:S01]  /*0290*/  @P1 IMAD.WIDE.U32 R44, R17, R24, RZ ;  /* 0x00000018112c1225 */ /* 0x002fe200078e00ff */
[----:B------:R-:W-:Y:S02]  /*02a0*/  SHF.R.S32.HI R13, RZ, 0x1f, R7 ;  /* 0x0000001fff0d7819 */ /* 0x000fe40000011407 */
[----:B--2---:R-:W-:Y:S01]  /*02b0*/  SHF.R.S32.HI R21, RZ, 0x1f, R12 ;  /* 0x0000001fff157819 */ /* 0x004fe2000001140c */
[C---:B------:R-:W-:Y:S02]  /*02c0*/  IMAD R23, R4.reuse, R9, R5 ;  /* 0x0000000904177224 */ /* 0x040fe400078e0205 */
[----:B------:R-:W-:-:S04]  /*02d0*/  IMAD.WIDE.U32 R4, R4, R11, RZ ;  /* 0x0000000b04047225 */ /* 0x000fc800078e00ff */
[----:B------:R-:W-:Y:S01]  /*02e0*/  @P1 IMAD R9, R17, R25, R45 ;  /* 0x0000001911091224 */ /* 0x000fe200078e022d */
[----:B------:R-:W-:Y:S01]  /*02f0*/  IADD3 R23, R5, R23, RZ ;  /* 0x0000001705177210 */ /* 0x000fe20007ffe0ff */
[----:B------:R-:W-:Y:S01]  /*0300*/  IMAD.WIDE R14, R11, R12, RZ ;  /* 0x0000000c0b0e7225 */ /* 0x000fe200078e02ff */
[----:B------:R-:W-:-:S03]  /*0310*/  IADD3 R25, P0, R7, R18, RZ ;  /* 0x0000001207197210 */ /* 0x000fc60007f1e0ff */
[----:B------:R-:W-:Y:S01]  /*0320*/  IMAD R18, R23, R12, RZ ;  /* 0x0000000c17127224 */ /* 0x000fe200078e02ff */
[----:B------:R-:W-:Y:S01]  /*0330*/  @P1 MOV R23, R17 ;  /* 0x0000001100171202 */ /* 0x000fe20000000f00 */
[----:B------:R-:W-:Y:S08]  /*0340*/  @P1 BRA `(.L_x_1025) ;  /* 0x00000000001c1947 */ /* 0x000ff00003800000 */
[----:B------:R-:W0:Y:S01]  /*0350*/  LDC.64 R22, c[0x0][0x290] ;  /* 0x0000a400ff167b82 */ /* 0x000e220000000a00 */
[----:B------:R-:W-:-:S05]  /*0360*/  SHF.R.S32.HI R9, RZ, 0x1f, R16 ;  /* 0x0000001fff097819 */ /* 0x000fca0000011410 */
[-C--:B0-----:R-:W-:Y:S02]  /*0370*/  IMAD R9, R9, R22.reuse, RZ ;  /* 0x0000001609097224 */ /* 0x081fe400078e02ff */
[----:B------:R-:W-:-:S04]  /*0380*/  IMAD.WIDE.U32 R44, R16, R22, RZ ;  /* 0x00000016102c7225 */ /* 0x000fc800078e00ff */
[----:B------:R-:W-:Y:S01]  /*0390*/  IMAD R9, R16, R23, R9 ;  /* 0x0000001710097224 */ /* 0x000fe200078e0209 */
[----:B------:R-:W-:-:S04]  /*03a0*/  MOV R23, 0xffffffff ;  /* 0xffffffff00177802 */ /* 0x000fc80000000f00 */
[----:B------:R-:W-:-:S07]  /*03b0*/  IADD3 R9, R45, R9, RZ ;  /* 0x000000092d097210 */ /* 0x000fce0007ffe0ff */
.L_x_1025:
[----:B------:R-:W-:Y:S01]  /*03c0*/  ULDC.U8 UR6, c[0x0][0x3d8] ;  /* 0x0000f60000067ab9 */ /* 0x000fe20000000000 */
[----:B------:R-:W-:Y:S01]  /*03d0*/  IADD3.X R5, R13, R20, RZ, P0, !PT ;  /* 0x000000140d057210 */ /* 0x000fe200007fe4ff */
[----:B------:R-:W-:Y:S01]  /*03e0*/  IMAD R3, R15, R23, RZ ;  /* 0x000000170f037224 */ /* 0x000fe200078e02ff */
[----:B------:R-:W-:Y:S01]  /*03f0*/  ISETP.NE.AND P0, PT, RZ, UR6, PT ;  /* 0x00000006ff007c0c */ /* 0x000fe2000bf05270 */
[----:B------:R-:W-:Y:S01]  /*0400*/  IMAD R31, R21, R4, R18 ;  /* 0x00000004151f7224 */ /* 0x000fe200078e0212 */
[----:B------:R-:W-:Y:S01]  /*0410*/  @!P1 MOV R10, R2 ;  /* 0x00000002000a9202 */ /* 0x000fe20000000f00 */
[----:B------:R-:W-:Y:S01]  /*0420*/  IMAD R18, R5, R14, RZ ;  /* 0x0000000e05127224 */ /* 0x000fe200078e02ff */
[----:B------:R-:W-:Y:S01]  /*0430*/  SHF.R.S32.HI R28, RZ, 0x1f, R29 ;  /* 0x0000001fff1c7819 */ /* 0x000fe2000001141d */
[----:B------:R-:W-:Y:S02]  /*0440*/  IMAD R27, R14, R27, R3 ;  /* 0x0000001b0e1b7224 */ /* 0x000fe400078e0203 */
[----:B------:R-:W-:-:S04]  /*0450*/  IMAD.WIDE.U32 R2, R4, R12, RZ ;  /* 0x0000000c04027225 */ /* 0x000fc800078e00ff */
[----:B------:R-:W-:Y:S01]  /*0460*/  IMAD.WIDE.U32 R20, R14, R23, RZ ;  /* 0x000000170e147225 */ /* 0x000fe200078e00ff */
[----:B------:R-:W-:-:S03]  /*0470*/  IADD3 R31, R3, R31, RZ ;  /* 0x0000001f031f7210 */ /* 0x000fc60007ffe0ff */
[----:B------:R-:W-:Y:S01]  /*0480*/  IMAD R23, R29, R12, RZ ;  /* 0x0000000c1d177224 */ /* 0x000fe200078e02ff */
[----:B------:R-:W-:Y:S01]  /*0490*/  @P1 IADD3 R31, R21, R27, RZ ;  /* 0x0000001b151f1210 */ /* 0x000fe20007ffe0ff */
[----:B------:R-:W-:Y:S01]  /*04a0*/  IMAD.WIDE.U32 R4, R25, R14, RZ ;  /* 0x0000000e19047225 */ /* 0x000fe200078e00ff */
[----:B------:R-:W-:-:S03]  /*04b0*/  SEL R20, R2, R20, !P1 ;  /* 0x0000001402147207 */ /* 0x000fc60004800000 */
[----:B------:R-:W-:Y:S01]  /*04c0*/  IMAD R15, R15, R25, R18 ;  /* 0x000000190f0f7224 */ /* 0x000fe200078e0212 */
[----:B------:R-:W-:-:S04]  /*04d0*/  SHF.R.S32.HI R18, RZ, 0x1f, R23 ;  /* 0x0000001fff127819 */ /* 0x000fc80000011417 */
[----:B------:R-:W-:Y:S01]  /*04e0*/  IADD3 R21, R5, R15, RZ ;  /* 0x0000000f05157210 */ /* 0x000fe20007ffe0ff */
[----:B------:R-:W-:Y:S06]  /*04f0*/  @!P0 BRA `(.L_x_1026) ;  /* 0x00000000001c8947 */ /* 0x000fec0003800000 */
[----:B------:R-:W0:Y:S01]  /*0500*/  LDC R2, c[0x0][0x2c0] ;  /* 0x0000b000ff027b82 */ /* 0x000e220000000800 */
[----:B------:R-:W-:-:S05]  /*0510*/  @!P1 IMAD R17, R16, R19, RZ ;  /* 0x0000001310119224 */ /* 0x000fca00078e02ff */
[----:B------:R-:W-:Y:S02]  /*0520*/  LEA R16, R16, R17, 0x7 ;  /* 0x0000001110107211 */ /* 0x000fe400078e38ff */
[----:B------:R-:W0:Y:S02]  /*0530*/  LDC R3, c[0x0][0x2e4] ;  /* 0x0000b900ff037b82 */ /* 0x000e240000000800 */
[----:B0-----:R-:W-:-:S05]  /*0540*/  LEA R2, R2, R3, 0x7 ;  /* 0x0000000302027211 */ /* 0x001fca00078e38ff */
[----:B------:R-:W-:Y:S01]  /*0550*/  IMAD R16, R2, R29, R16 ;  /* 0x0000001d02107224 */ /* 0x000fe200078e0210 */
[----:B------:R-:W-:Y:S06]  /*0560*/  BRA `(.L_x_1027) ;  /* 0x0000000000087947 */ /* 0x000fec0003800000 */
.L_x_1026:
[----:B------:R-:W-:-:S04]  /*0570*/  IMAD R16, R16, R11, R29 ;  /* 0x0000000b10107224 */ /* 0x000fc800078e021d */
[----:B------:R-:W-:-:S07]  /*0580*/  IMAD R16, R16, R19, RZ ;  /* 0x0000001310107224 */ /* 0x000fce00078e02ff */
.L_x_1027:
[----:B------:R-:W-:Y:S01]  /*0590*/  SHF.R.S32.HI R3, RZ, 0x1f, R0 ;  /* 0x0000001fff037819 */ /* 0x000fe20000011400 */
[----:B------:R-:W-:Y:S01]  /*05a0*/  ULDC.64 UR10, c[0x0][0x420] ;  /* 0x00010800000a7ab9 */ /* 0x000fe20000000a00 */
[----:B------:R-:W-:Y:S01]  /*05b0*/  IADD3 R4, P0, P1, R4, R20, R23 ;  /* 0x0000001404047210 */ /* 0x000fe2000791e017 */
[----:B------:R-:W-:Y:S01]  /*05c0*/  ULDC.64 UR12, c[0x0][0x298] ;  /* 0x0000a600000c7ab9 */ /* 0x000fe20000000a00 */
[CC--:B------:R-:W-:Y:S01]  /*05d0*/  LEA.HI R2, R3.reuse, R0.reuse, RZ, 0x4 ;  /* 0x0000000003027211 */ /* 0x0c0fe200078f20ff */
[----:B------:R-:W-:Y:S01]  /*05e0*/  ULDC.64 UR8, c[0x0][0x428] ;  /* 0x00010a0000087ab9 */ /* 0x000fe20000000a00 */
[-C--:B------:R-:W-:Y:S01]  /*05f0*/  LEA.HI R14, R3, R0.reuse, RZ, 0x3 ;  /* 0x00000000030e7211 */ /* 0x080fe200078f18ff */
[----:B------:R-:W-:Y:S01]  /*0600*/  ULDC.64 UR6, c[0x0][0x400] ;  /* 0x0001000000067ab9 */ /* 0x000fe20000000a00 */
[----:B------:R-:W-:Y:S01]  /*0610*/  LOP3.LUT R5, R2, 0x3ffffff0, RZ, 0xc0, !PT ;  /* 0x3ffffff002057812 */ /* 0x000fe200078ec0ff */
[----:B------:R-:W-:Y:S01]  /*0620*/  BSSY B0, `(.L_x_1028) ;  /* 0x000003e000007945 */ /* 0x000fe20003800000 */
[----:B------:R-:W-:Y:S01]  /*0630*/  LOP3.LUT R3, R14, 0x1ffffff8, RZ, 0xc0, !PT ;  /* 0x1ffffff80e037812 */ /* 0x000fe200078ec0ff */
[----:B------:R-:W-:Y:S01]  /*0640*/  HFMA2.MMA R20, -RZ, RZ, 0, 0 ;  /* 0x00000000ff147435 */ /* 0x000fe200000001ff */
[----:B------:R-:W-:-:S02]  /*0650*/  IADD3 R5, -R5, R0, RZ ;  /* 0x0000000005057210 */ /* 0x000fc40007ffe1ff */
[----:B------:R-:W-:Y:S02]  /*0660*/  CS2R R24, SRZ ;  /* 0x0000000000187805 */ /* 0x000fe4000001ff00 */
[----:B------:R-:W-:Y:S01]  /*0670*/  SHF.R.S32.HI R15, RZ, 0x4, R2 ;  /* 0x00000004ff0f7819 */ /* 0x000fe20000011402 */
[----:B------:R-:W-:Y:S01]  /*0680*/  IMAD R2, R11, R12, RZ ;  /* 0x0000000c0b027224 */ /* 0x000fe200078e02ff */
[----:B------:R-:W-:Y:S02]  /*0690*/  SHF.L.U32 R5, R5, 0x2, RZ ;  /* 0x0000000205057819 */ /* 0x000fe400000006ff */
[----:B------:R-:W-:Y:S02]  /*06a0*/  CS2R R26, SRZ ;  /* 0x00000000001a7805 */ /* 0x000fe4000001ff00 */
[----:B------:R-:W-:Y:S02]  /*06b0*/  IADD3 R3, -R3, R0, RZ ;  /* 0x0000000003037210 */ /* 0x000fe40007ffe1ff */
[----:B------:R-:W-:Y:S01]  /*06c0*/  IADD3.X R12, R21, R31, R18, P0, P1 ;  /* 0x0000001f150c7210 */ /* 0x000fe200007e2412 */
[----:B------:R-:W-:Y:S01]  /*06d0*/  IMAD R5, R15, R2, R5 ;  /* 0x000000020f057224 */ /* 0x000fe200078e0205 */
[----:B------:R-:W-:Y:S01]  /*06e0*/  SHF.L.U32 R38, R3, 0x3, RZ ;  /* 0x0000000303267819 */ /* 0x000fe200000006ff */
[----:B------:R-:W-:Y:S01]  /*06f0*/  IMAD R18, R13, UR10, RZ ;  /* 0x0000000a0d127c24 */ /* 0x000fe2000f8e02ff */
[----:B------:R-:W-:Y:S01]  /*0700*/  IADD3 R3, R7, R16, RZ ;  /* 0x0000001007037210 */ /* 0x000fe20007ffe0ff */
[----:B------:R-:W-:Y:S01]  /*0710*/  IMAD R16, R13, UR12, RZ ;  /* 0x0000000c0d107c24 */ /* 0x000fe2000f8e02ff */
[----:B------:R-:W-:Y:S01]  /*0720*/  SHF.R.S32.HI R39, RZ, 0x1f, R38 ;  /* 0x0000001fff277819 */ /* 0x000fe20000011426 */
[----:B------:R-:W-:Y:S01]  /*0730*/  IMAD R13, R7, UR11, R18 ;  /* 0x0000000b070d7c24 */ /* 0x000fe2000f8e0212 */
[----:B------:R-:W-:Y:S01]  /*0740*/  IADD3 R11, P0, R5, R4, RZ ;  /* 0x00000004050b7210 */ /* 0x000fe20007f1e0ff */
[----:B------:R-:W-:Y:S01]  /*0750*/  IMAD R16, R7, UR13, R16 ;  /* 0x0000000d07107c24 */ /* 0x000fe2000f8e0210 */
[----:B------:R-:W-:-:S02]  /*0760*/  CS2R R18, SRZ ;  /* 0x0000000000127805 */ /* 0x000fc4000001ff00 */
[----:B------:R-:W-:Y:S01]  /*0770*/  LEA.HI.X.SX32 R12, R5, R12, 0x1, P0 ;  /* 0x0000000c050c7211 */ /* 0x000fe200000f0eff */
[--C-:B------:R-:W-:Y:S01]  /*0780*/  IMAD.WIDE.U32 R4, R7, UR10, R38.reuse ;  /* 0x0000000a07047c25 */ /* 0x100fe2000f8e0026 */
[----:B------:R-:W-:Y:S02]  /*0790*/  LEA R36, P2, R11, UR6, 0x2 ;  /* 0x000000060b247c11 */ /* 0x000fe4000f8410ff */
[----:B------:R-:W-:Y:S02]  /*07a0*/  IADD3 R30, P0, R10, R4, RZ ;  /* 0x000000040a1e7210 */ /* 0x000fe40007f1e0ff */
[C---:B------:R-:W-:Y:S01]  /*07b0*/  IADD3 R10, -R7.reuse, R6, RZ ;  /* 0x00000006070a7210 */ /* 0x040fe20007ffe1ff */
[----:B------:R-:W-:Y:S01]  /*07c0*/  IMAD.WIDE.U32 R6, R7, UR12, R38 ;  /* 0x0000000c07067c25 */ /* 0x000fe2000f8e0026 */
[----:B------:R-:W-:Y:S02]  /*07d0*/  SHF.R.S32.HI R4, RZ, 0x3, R14 ;  /* 0x00000003ff047819 */ /* 0x000fe4000001140e */
[----:B------:R-:W-:Y:S01]  /*07e0*/  IADD3.X R31, R8, R5, R13, P0, !PT ;  /* 0x00000005081f7210 */ /* 0x000fe200007fe40d */
[----:B------:R-:W-:Y:S01]  /*07f0*/  IMAD R8, R28, UR8, RZ ;  /* 0x000000081c087c24 */ /* 0x000fe2000f8e02ff */
[----:B------:R-:W-:-:S02]  /*0800*/  ISETP.GE.AND P0, PT, R4, R10, PT ;  /* 0x0000000a0400720c */ /* 0x000fc40003f06270 */
[----:B------:R-:W-:Y:S01]  /*0810*/  IADD3 R5, R4, 0x20, RZ ;  /* 0x0000002004057810 */ /* 0x000fe20007ffe0ff */
[C---:B------:R-:W-:Y:S01]  /*0820*/  IMAD R33, R29.reuse, UR9, R8 ;  /* 0x000000091d217c24 */ /* 0x040fe2000f8e0208 */
[----:B------:R-:W-:Y:S01]  /*0830*/  IADD3 R44, P3, R44, R6, RZ ;  /* 0x000000062c2c7210 */ /* 0x000fe20007f7e0ff */
[----:B------:R-:W-:Y:S01]  /*0840*/  IMAD.WIDE.U32 R30, R29, UR8, R30 ;  /* 0x000000081d1e7c25 */ /* 0x000fe2000f8e001e */
[----:B------:R-:W-:Y:S02]  /*0850*/  LEA.HI.X R37, R11, UR7, R12, 0x2, P2 ;  /* 0x000000070b257c11 */ /* 0x000fe400090f140c */
[----:B------:R-:W-:Y:S02]  /*0860*/  CS2R R12, SRZ ;  /* 0x00000000000c7805 */ /* 0x000fe4000001ff00 */
[----:B------:R-:W-:Y:S02]  /*0870*/  ISETP.GE.AND P1, PT, R5, R10, PT ;  /* 0x0000000a0500720c */ /* 0x000fe40003f26270 */
[----:B------:R-:W-:-:S02]  /*0880*/  CS2R R10, SRZ ;  /* 0x00000000000a7805 */ /* 0x000fc4000001ff00 */
[----:B------:R-:W-:Y:S02]  /*0890*/  IADD3.X R45, R9, R7, R16, P3, !PT ;  /* 0x00000007092d7210 */ /* 0x000fe40001ffe410 */
[----:B------:R-:W-:Y:S02]  /*08a0*/  CS2R R8, SRZ ;  /* 0x0000000000087805 */ /* 0x000fe4000001ff00 */
[----:B------:R-:W-:Y:S02]  /*08b0*/  CS2R R16, SRZ ;  /* 0x0000000000107805 */ /* 0x000fe4000001ff00 */
[----:B------:R-:W-:Y:S02]  /*08c0*/  SHF.R.S32.HI R5, RZ, 0x1f, R4 ;  /* 0x0000001fff057819 */ /* 0x000fe40000011404 */
[----:B------:R-:W-:Y:S02]  /*08d0*/  IADD3 R6, R38, 0x40, RZ ;  /* 0x0000004026067810 */ /* 0x000fe40007ffe0ff */
[----:B------:R-:W-:Y:S01]  /*08e0*/  IADD3 R33, R31, R33, RZ ;  /* 0x000000211f217210 */ /* 0x000fe20007ffe0ff */
[----:B------:R-:W-:Y:S06]  /*08f0*/  @P0 BRA `(.L_x_1029) ;  /* 0x0000000000400947 */ /* 0x000fec0003800000 */
[----:B------:R-:W-:Y:S01]  /*0900*/  MOV R32, R30 ;  /* 0x0000001e00207202 */ /* 0x000fe20000000f00 */
[----:B------:R-:W-:Y:S01]  /*0910*/  IMAD R7, R5, UR10, RZ ;  /* 0x0000000a05077c24 */ /* 0x000fe2000f8e02ff */
[----:B------:R-:W-:Y:S01]  /*0920*/  IADD3 R21, R38, 0x80, RZ ;  /* 0x0000008026157810 */ /* 0x000fe20007ffe0ff */
[----:B------:R-:W-:Y:S01]  /*0930*/  ULDC UR6, c[0x0][0x2d0] ;  /* 0x0000b40000067ab9 */ /* 0x000fe20000000800 */
[----:B------:R-:W-:Y:S01]  /*0940*/  ULDC.64 UR8, c[0x0][0x3e0] ;  /* 0x0000f80000087ab9 */ /* 0x000fe20000000a00 */
[----:B------:R-:W-:Y:S01]  /*0950*/  IMAD.WIDE.U32 R14, R4, UR10, R32 ;  /* 0x0000000a040e7c25 */ /* 0x000fe2000f8e0020 */
[----:B------:R-:W-:Y:S02]  /*0960*/  ISETP.GE.AND P4, PT, R21, UR6, PT ;  /* 0x0000000615007c0c */ /* 0x000fe4000bf86270 */
[----:B------:R-:W-:Y:S01]  /*0970*/  ISETP.GE.AND P2, PT, R38, UR6, PT ;  /* 0x0000000626007c0c */ /* 0x000fe2000bf46270 */
[----:B------:R-:W-:Y:S01]  /*0980*/  IMAD R7, R4, UR11, R7 ;  /* 0x0000000b04077c24 */ /* 0x000fe2000f8e0207 */
[----:B------:R-:W-:-:S02]  /*0990*/  ISETP.GE.AND P3, PT, R6, UR6, PT ;  /* 0x0000000606007c0c */ /* 0x000fc4000bf66270 */
[----:B------:R-:W-:Y:S02]  /*09a0*/  LEA R22, P5, R14, UR8, 0x1 ;  /* 0x000000080e167c11 */ /* 0x000fe4000f8a08ff */
[----:B------:R-:W-:-:S04]  /*09b0*/  IADD3 R7, R15, R7, RZ ;  /* 0x000000070f077210 */ /* 0x000fc80007ffe0ff */
[----:B------:R-:W-:-:S05]  /*09c0*/  LEA.HI.X R23, R14, UR9, R7, 0x1, P5 ;  /* 0x000000090e177c11 */ /* 0x000fca000a8f0c07 */
[----:B------:R0:W5:Y:S04]  /*09d0*/  @!P2 LDG.E.128 R8, desc[UR4][R22.64] ;  /* 0x000000041608a981 */ /* 0x000168000c1e1d00 */
[----:B------:R0:W5:Y:S04]  /*09e0*/  @!P3 LDG.E.128 R24, desc[UR4][R22.64+0x80] ;  /* 0x000080041618b981 */ /* 0x000168000c1e1d00 */
[----:B------:R0:W5:Y:S02]  /*09f0*/  @!P4 LDG.E.128 R16, desc[UR4][R22.64+0x100] ;  /* 0x000100041610c981 */ /* 0x000164000c1e1d00 */
.L_x_1029:
[----:B------:R-:W-:Y:S05]  /*0a00*/  BSYNC B0 ;  /* 0x0000000000007941 */ /* 0x000fea0003800000 */
.L_x_1028:
[----:B-----5:R-:W-:Y:S01]  /*0a10*/  MOV R7, R9 ;  /* 0x0000000900077202 */ /* 0x020fe20000000f00 */
[----:B------:R-:W-:Y:S01]  /*0a20*/  BSSY B0, `(.L_x_1030) ;  /* 0x000001e000007945 */ /* 0x000fe20003800000 */
[----:B------:R-:W-:Y:S01]  /*0a30*/  MOV R9, R11 ;  /* 0x0000000b00097202 */ /* 0x000fe20000000f00 */
[----:B------:R-:W-:Y:S01]  /*0a40*/  HFMA2.MMA R21, -RZ, RZ, 0, 0 ;  /* 0x00000000ff157435 */ /* 0x000fe200000001ff */
[----:B------:R-:W-:Y:S02]  /*0a50*/  MOV R11, R24 ;  /* 0x00000018000b7202 */ /* 0x000fe40000000f00 */
[----:B------:R-:W-:Y:S02]  /*0a60*/  CS2R R14, SRZ ;  /* 0x00000000000e7805 */ /* 0x000fe4000001ff00 */
[----:B------:R-:W-:Y:S02]  /*0a70*/  MOV R40, R25 ;  /* 0x0000001900287202 */ /* 0x000fe40000000f00 */
[----:B------:R-:W-:-:S02]  /*0a80*/  CS2R R24, SRZ ;  /* 0x0000000000187805 */ /* 0x000fc4000001ff00 */
[----:B------:R-:W-:Y:S02]  /*0a90*/  MOV R41, R26 ;  /* 0x0000001a00297202 */ /* 0x000fe40000000f00 */
[----:B0-----:R-:W-:Y:S02]  /*0aa0*/  CS2R R22, SRZ ;  /* 0x0000000000167805 */ /* 0x001fe4000001ff00 */
[----:B------:R-:W-:Y:S02]  /*0ab0*/  MOV R43, R27 ;  /* 0x0000001b002b7202 */ /* 0x000fe40000000f00 */
[----:B------:R-:W-:Y:S01]  /*0ac0*/  CS2R R26, SRZ ;  /* 0x00000000001a7805 */ /* 0x000fe2000001ff00 */
[----:B------:R-:W-:Y:S06]  /*0ad0*/  @P1 BRA `(.L_x_1031) ;  /* 0x0000000000481947 */ /* 0x000fec0003800000 */
[----:B------:R-:W-:Y:S01]  /*0ae0*/  IADD3 R35, P2, R4, 0x20, RZ ;  /* 0x0000002004237810 */ /* 0x000fe20007f5e0ff */
[----:B------:R-:W-:Y:S01]  /*0af0*/  ULDC UR6, c[0x0][0x2d0] ;  /* 0x0000b40000067ab9 */ /* 0x000fe20000000800 */
[----:B------:R-:W-:Y:S01]  /*0b00*/  IADD3 R34, R38, 0x80, RZ ;  /* 0x0000008026227810 */ /* 0x000fe20007ffe0ff */
[----:B------:R-:W-:Y:S01]  /*0b10*/  ULDC.64 UR8, c[0x0][0x3e0] ;  /* 0x0000f80000087ab9 */ /* 0x000fe20000000a00 */
[----:B------:R-:W-:Y:S02]  /*0b20*/  IADD3.X R31, RZ, R5, RZ, P2, !PT ;  /* 0x00000005ff1f7210 */ /* 0x000fe400017fe4ff */
[----:B------:R-:W-:Y:S02]  /*0b30*/  ISETP.GE.AND P5, PT, R34, UR6, PT ;  /* 0x0000000622007c0c */ /* 0x000fe4000bfa6270 */
[----:B------:R-:W-:Y:S01]  /*0b40*/  ISETP.GE.AND P3, PT, R38, UR6, PT ;  /* 0x0000000626007c0c */ /* 0x000fe2000bf66270 */
[----:B------:R-:W-:Y:S01]  /*0b50*/  IMAD R32, R31, UR10, RZ ;  /* 0x0000000a1f207c24 */ /* 0x000fe2000f8e02ff */
[----:B------:R-:W-:-:S02]  /*0b60*/  MOV R31, R33 ;  /* 0x00000021001f7202 */ /* 0x000fc40000000f00 */
[----:B------:R-:W-:Y:S01]  /*0b70*/  ISETP.GE.AND P4, PT, R6, UR6, PT ;  /* 0x0000000606007c0c */ /* 0x000fe2000bf86270 */
[----:B------:R-:W-:-:S04]  /*0b80*/  IMAD.WIDE.U32 R30, R35, UR10, R30 ;  /* 0x0000000a231e7c25 */ /* 0x000fc8000f8e001e */
[----:B------:R-:W-:Y:S01]  /*0b90*/  IMAD R35, R35, UR11, R32 ;  /* 0x0000000b23237c24 */ /* 0x000fe2000f8e0220 */
[----:B------:R-:W-:-:S04]  /*0ba0*/  LEA R32, P2, R30, UR8, 0x1 ;  /* 0x000000081e207c11 */ /* 0x000fc8000f8408ff */
[----:B------:R-:W-:-:S04]  /*0bb0*/  IADD3 R31, R31, R35, RZ ;  /* 0x000000231f1f7210 */ /* 0x000fc80007ffe0ff */
[----:B------:R-:W-:-:S05]  /*0bc0*/  LEA.HI.X R33, R30, UR9, R31, 0x1, P2 ;  /* 0x000000091e217c11 */ /* 0x000fca00090f0c1f */
[----:B------:R0:W5:Y:S04]  /*0bd0*/  @!P3 LDG.E.128 R12, desc[UR4][R32.64] ;  /* 0x00000004200cb981 */ /* 0x000168000c1e1d00 */
[----:B------:R0:W5:Y:S04]  /*0be0*/  @!P4 LDG.E.128 R24, desc[UR4][R32.64+0x80] ;  /* 0x000080042018c981 */ /* 0x000168000c1e1d00 */
[----:B------:R0:W5:Y:S02]  /*0bf0*/  @!P5 LDG.E.128 R20, desc[UR4][R32.64+0x100] ;  /* 0x000100042014d981 */ /* 0x000164000c1e1d00 */
.L_x_1031:
[----:B------:R-:W-:Y:S05]  /*0c00*/  BSYNC B0 ;  /* 0x0000000000007941 */ /* 0x000fea0003800000 */
.L_x_1030:
[----:B------:R-:W-:Y:S01]  /*0c10*/  ULDC.64 UR6, c[0x0][0x2a0] ;  /* 0x0000a80000067ab9 */ /* 0x000fe20000000a00 */
[----:B-----5:R-:W-:Y:S01]  /*0c20*/  MOV R52, R24 ;  /* 0x0000001800347202 */ /* 0x020fe20000000f00 */
[----:B------:R-:W-:Y:S01]  /*0c30*/  IMAD R28, R28, UR6, RZ ;  /* 0x000000061c1c7c24 */ /* 0x000fe2000f8e02ff */
[----:B------:R-:W-:Y:S01]  /*0c40*/  BSSY B0, `(.L_x_1032) ;  /* 0x0000023000007945 */ /* 0x000fe20003800000 */
[C---:B------:R-:W-:Y:S01]  /*0c50*/  IMAD.WIDE.U32 R44, R29.reuse, UR6, R44 ;  /* 0x000000061d2c7c25 */ /* 0x040fe2000f8e002c */
[----:B------:R-:W-:Y:S01]  /*0c60*/  HFMA2.MMA R24, -RZ, RZ, 0, 0 ;  /* 0x00000000ff187435 */ /* 0x000fe200000001ff */
[----:B------:R-:W-:Y:S02]  /*0c70*/  MOV R42, R12 ;  /* 0x0000000c002a7202 */ /* 0x000fe40000000f00 */
[----:B------:R-:W-:Y:S01]  /*0c80*/  CS2R R30, SRZ ;  /* 0x00000000001e7805 */ /* 0x000fe2000001ff00 */
[----:B------:R-:W-:Y:S01]  /*0c90*/  IMAD R47, R29, UR7, R28 ;  /* 0x000000071d2f7c24 */ /* 0x000fe2000f8e021c */
[----:B------:R-:W-:-:S02]  /*0ca0*/  MOV R48, R13 ;  /* 0x0000000d00307202 */ /* 0x000fc40000000f00 */
[----:B------:R-:W-:Y:S02]  /*0cb0*/  CS2R R28, SRZ ;  /* 0x00000000001c7805 */ /* 0x000fe4000001ff00 */
[----:B------:R-:W-:Y:S02]  /*0cc0*/  MOV R49, R14 ;  /* 0x0000000e00317202 */ /* 0x000fe40000000f00 */
[----:B0-----:R-:W-:Y:S02]  /*0cd0*/  CS2R R32, SRZ ;  /* 0x0000000000207805 */ /* 0x001fe4000001ff00 */
[----:B------:R-:W-:Y:S02]  /*0ce0*/  MOV R53, R15 ;  /* 0x0000000f00357202 */ /* 0x000fe40000000f00 */
[----:B------:R-:W-:Y:S02]  /*0cf0*/  CS2R R34, SRZ ;  /* 0x0000000000227805 */ /* 0x000fe4000001ff00 */
[----:B------:R-:W-:-:S02]  /*0d00*/  MOV R55, R25 ;  /* 0x0000001900377202 */ /* 0x000fc40000000f00 */
[----:B------:R-:W-:Y:S02]  /*0d10*/  CS2R R12, SRZ ;  /* 0x00000000000c7805 */ /* 0x000fe4000001ff00 */
[----:B------:R-:W-:Y:S02]  /*0d20*/  MOV R54, R26 ;  /* 0x0000001a00367202 */ /* 0x000fe40000000f00 */
[----:B------:R-:W-:Y:S02]  /*0d30*/  CS2R R14, SRZ ;  /* 0x00000000000e7805 */ /* 0x000fe4000001ff00 */
[----:B------:R-:W-:Y:S02]  /*0d40*/  MOV R56, R27 ;  /* 0x0000001b00387202 */ /* 0x000fe40000000f00 */
        /* <DEDUP_REMOVED lines=18> */
.L_x_1033:
[----:B------:R-:W-:Y:S05]  /*0e70*/  BSYNC B0 ;  /* 0x0000000000007941 */ /* 0x000fea0003800000 */
.L_x_1032:
[----:B------:R-:W-:Y:S01]  /*0e80*/  BSSY B0, `(.L_x_1034) ;  /* 0x0000022000007945 */ /* 0x000fe20003800000 */
[----:B------:R-:W-:Y:S01]  /*0e90*/  HFMA2.MMA R25, -RZ, RZ, 0, 0 ;  /* 0x00000000ff197435 */ /* 0x000fe200000001ff */
[----:B0----5:R-:W-:Y:S02]  /*0ea0*/  MOV R50, R28 ;  /* 0x0000001c00327202 */ /* 0x021fe40000000f00 */
[----:B------:R-:W-:Y:S02]  /*0eb0*/  CS2R R26, SRZ ;  /* 0x00000000001a7805 */ /* 0x000fe4000001ff00 */
[----:B------:R-:W-:Y:S02]  /*0ec0*/  MOV R57, R29 ;  /* 0x0000001d00397202 */ /* 0x000fe40000000f00 */
[----:B------:R-:W-:Y:S02]  /*0ed0*/  CS2R R28, SRZ ;  /* 0x00000000001c7805 */ /* 0x000fe4000001ff00 */
[----:B------:R-:W-:-:S02]  /*0ee0*/  MOV R51, R30 ;  /* 0x0000001e00337202 */ /* 0x000fc40000000f00 */
[----:B------:R-:W-:Y:S02]  /*0ef0*/  MOV R59, R31 ;  /* 0x0000001f003b7202 */ /* 0x000fe40000000f00 */
[----:B------:R-:W-:Y:S02]  /*0f00*/  CS2R R30, SRZ ;  /* 0x00000000001e7805 */ /* 0x000fe4000001ff00 */
[----:B------:R-:W-:Y:S02]  /*0f10*/  MOV R58, R32 ;  /* 0x00000020003a7202 */ /* 0x000fe40000000f00 */
[----:B------:R-:W-:Y:S02]  /*0f20*/  MOV R61, R33 ;  /* 0x00000021003d7202 */ /* 0x000fe40000000f00 */
[----:B------:R-:W-:Y:S02]  /*0f30*/  CS2R R32, SRZ ;  /* 0x0000000000207805 */ /* 0x000fe4000001ff00 */
[----:B------:R-:W-:-:S02]  /*0f40*/  MOV R60, R34 ;  /* 0x00000022003c7202 */ /* 0x000fc40000000f00 */
[----:B------:R-:W-:Y:S02]  /*0f50*/  MOV R62, R35 ;  /* 0x00000023003e7202 */ /* 0x000fe40000000f00 */
[----:B------:R-:W-:Y:S01]  /*0f60*/  CS2R R34, SRZ ;  /* 0x0000000000227805 */ /* 0x000fe2000001ff00 */
[----:B------:R-:W-:Y:S06]  /*0f70*/  @P1 BRA `(.L_x_1035) ;  /* 0x0000000000481947 */ /* 0x000fec0003800000 */
[----:B------:R-:W-:Y:S01]  /*0f80*/  IADD3 R39, P0, R4, 0x20, RZ ;  /* 0x0000002004277810 */ /* 0x000fe20007f1e0ff */
[----:B------:R-:W-:Y:S01]  /*0f90*/  ULDC UR6, c[0x0][0x2d0] ;  /* 0x0000b40000067ab9 */ /* 0x000fe20000000800 */
[----:B------:R-:W-:Y:S02]  /*0fa0*/  MOV R45, R47 ;  /* 0x0000002f002d7202 */ /* 0x000fe40000000f00 */
[----:B------:R-:W-:Y:S02]  /*0fb0*/  IADD3.X R4, RZ, R5, RZ, P0, !PT ;  /* 0x00000005ff047210 */ /* 0x000fe400007fe4ff */
[C---:B------:R-:W-:Y:S01]  /*0fc0*/  ISETP.GE.AND P1, PT, R38.reuse, UR6, PT ;  /* 0x0000000626007c0c */ /* 0x040fe2000bf26270 */
[----:B------:R-:W-:Y:S01]  /*0fd0*/  IMAD.WIDE.U32 R44, R39, UR12, R44 ;  /* 0x0000000c272c7c25 */ /* 0x000fe2000f8e002c */
[----:B------:R-:W-:Y:S02]  /*0fe0*/  IADD3 R38, R38, 0x80, RZ ;  /* 0x0000008026267810 */ /* 0x000fe40007ffe0ff */
[----:B------:R-:W-:Y:S01]  /*0ff0*/  ISETP.GE.AND P2, PT, R6, UR6, PT ;  /* 0x0000000606007c0c */ /* 0x000fe2000bf46270 */
[----:B------:R-:W-:Y:S01]  /*1000*/  IMAD R4, R4, UR12, RZ ;  /* 0x0000000c04047c24 */ /* 0x000fe2000f8e02ff */
[----:B------:R-:W-:Y:S01]  /*1010*/  ISETP.GE.AND P3, PT, R38, UR6, PT ;  /* 0x0000000626007c0c */ /* 0x000fe2000bf66270 */
[----:B------:R-:W-:-:S02]  /*1020*/  ULDC.64 UR6, c[0x0][0x280] ;  /* 0x0000a00000067ab9 */ /* 0x000fc40000000a00 */
[----:B------:R-:W-:Y:S01]  /*1030*/  IMAD R5, R39, UR13, R4 ;  /* 0x0000000d27057c24 */ /* 0x000fe2000f8e0204 */
[----:B------:R-:W-:-:S04]  /*1040*/  LEA R4, P0, R44, UR6, 0x1 ;  /* 0x000000062c047c11 */ /* 0x000fc8000f8008ff */
[----:B------:R-:W-:-:S04]  /*1050*/  IADD3 R5, R45, R5, RZ ;  /* 0x000000052d057210 */ /* 0x000fc80007ffe0ff */
[----:B------:R-:W-:-:S05]  /*1060*/  LEA.HI.X R5, R44, UR7, R5, 0x1, P0 ;  /* 0x000000072c057c11 */ /* 0x000fca00080f0c05 */
[----:B------:R0:W5:Y:S04]  /*1070*/  @!P1 LDG.E.128 R28, desc[UR4][R4.64] ;  /* 0x00000004041c9981 */ /* 0x000168000c1e1d00 */
[----:B------:R0:W5:Y:S04]  /*1080*/  @!P2 LDG.E.128 R32, desc[UR4][R4.64+0x80] ;  /* 0x000080040420a981 */ /* 0x000168000c1e1d00 */
[----:B------:R0:W5:Y:S02]  /*1090*/  @!P3 LDG.E.128 R24, desc[UR4][R4.64+0x100] ;  /* 0x000100040418b981 */ /* 0x000164000c1e1d00 */
.L_x_1035:
[----:B------:R-:W-:Y:S05]  /*10a0*/  BSYNC B0 ;  /* 0x0000000000007941 */ /* 0x000fea0003800000 */
.L_x_1034:
[----:B0-----:R-:W-:Y:S01]  /*10b0*/  HADD2.F32 R4, -RZ, R8.H1_H1 ;  /* 0x30000008ff047230 */ /* 0x001fe20000004100 */
[----:B------:R-:W-:Y:S01]  /*10c0*/  LOP3.LUT P0, RZ, R0, 0x7, RZ, 0xc0, !PT ;  /* 0x0000000700ff7812 */ /* 0x000fe2000780c0ff */
[----:B------:R-:W-:Y:S01]  /*10d0*/  HADD2.F32 R5, -RZ, R50.H1_H1 ;  /* 0x30000032ff057230 */ /* 0x000fe20000004100 */
[----:B------:R-:W-:Y:S01]  /*10e0*/  ULDC.64 UR6, c[0x0][0x478] ;  /* 0x00011e0000067ab9 */ /* 0x000fe20000000a00 */
[----:B------:R-:W-:-:S03]  /*10f0*/  HADD2.F32 R8, -RZ, R8.H0_H0 ;  /* 0x20000008ff087230 */ /* 0x000fc60000004100 */
[----:B------:R-:W-:Y:S01]  /*1100*/  FMUL.FTZ R39, R4, R5 ;  /* 0x0000000504277220 */ /* 0x000fe20000410000 */
[----:B------:R-:W-:Y:S02]  /*1110*/  HADD2.F32 R5, -RZ, R50.H0_H0 ;  /* 0x20000032ff057230 */ /* 0x000fe40000004100 */
[--C-:B------:R-:W-:Y:S02]  /*1120*/  HADD2.F32 R4, -RZ, R7.reuse.H0_H0 ;  /* 0x20000007ff047230 */ /* 0x100fe40000004100 */
[----:B------:R-:W-:Y:S02]  /*1130*/  HADD2.F32 R7, -RZ, R7.H1_H1 ;  /* 0x30000007ff077230 */ /* 0x000fe40000004100 */
[----:B------:R-:W-:Y:S01]  /*1140*/  FFMA.FTZ R39, R8, R5, R39 ;  /* 0x0000000508277223 */ /* 0x000fe20000010027 */
[----:B------:R-:W-:Y:S02]  /*1150*/  HADD2.F32 R5, -RZ, R57.H0_H0 ;  /* 0x20000039ff057230 */ /* 0x000fe40000004100 */
[----:B-----5:R-:W-:-:S03]  /*1160*/  HADD2.F32 R8, -RZ, R28.H0_H0 ;  /* 0x2000001cff087230 */ /* 0x020fc60000004100 */
[----:B------:R-:W-:Y:S01]  /*1170*/  FFMA.FTZ R6, R4, R5, R39 ;  /* 0x0000000504067223 */ /* 0x000fe20000010027 */
[----:B------:R-:W-:Y:S02]  /*1180*/  HADD2.F32 R5, -RZ, R42.H1_H1 ;  /* 0x3000002aff057230 */ /* 0x000fe40000004100 */
[----:B------:R-:W-:Y:S02]  /*1190*/  HADD2.F32 R4, -RZ, R28.H1_H1 ;  /* 0x3000001cff047230 */ /* 0x000fe40000004100 */
[----:B------:R-:W-:Y:S02]  /*11a0*/  HADD2.F32 R42, -RZ, R42.H0_H0 ;  /* 0x2000002aff2a7230 */ /* 0x000fe40000004100 */
[----:B------:R-:W-:Y:S02]  /*11b0*/  HADD2.F32 R39, -RZ, R48.H0_H0 ;  /* 0x20000030ff277230 */ /* 0x000fe40000004100 */
[----:B------:R-:W-:Y:S01]  /*11c0*/  FMUL.FTZ R5, R5, R4 ;  /* 0x0000000405057220 */ /* 0x000fe20000410000 */
[----:B------:R-:W-:-:S02]  /*11d0*/  HADD2.F32 R4, -RZ, R57.H1_H1 ;  /* 0x30000039ff047230 */ /* 0x000fc40000004100 */
[----:B------:R-:W-:-:S03]  /*11e0*/  HADD2.F32 R28, -RZ, R12.H0_H0 ;  /* 0x2000000cff1c7230 */ /* 0x000fc60000004100 */
[----:B------:R-:W-:Y:S01]  /*11f0*/  FFMA.FTZ R7, R7, R4, R6 ;  /* 0x0000000407077223 */ /* 0x000fe20000010006 */
[----:B------:R-:W-:Y:S01]  /*1200*/  FFMA.FTZ R6, R42, R8, R5 ;  /* 0x000000082a067223 */ /* 0x000fe20000010005 */
[--C-:B------:R-:W-:Y:S02]  /*1210*/  HADD2.F32 R4, -RZ, R10.reuse.H0_H0 ;  /* 0x2000000aff047230 */ /* 0x100fe40000004100 */
[----:B------:R-:W-:Y:S02]  /*1220*/  HADD2.F32 R5, -RZ, R51.H0_H0 ;  /* 0x20000033ff057230 */ /* 0x000fe40000004100 */
[----:B------:R-:W-:Y:S02]  /*1230*/  HADD2.F32 R8, -RZ, R29.H0_H0 ;  /* 0x2000001dff087230 */ /* 0x000fe40000004100 */
[----:B------:R-:W-:Y:S02]  /*1240*/  HADD2.F32 R10, -RZ, R10.H1_H1 ;  /* 0x3000000aff0a7230 */ /* 0x000fe40000004100 */
[----:B------:R-:W-:Y:S01]  /*1250*/  FFMA.FTZ R7, R4, R5, R7 ;  /* 0x0000000504077223 */ /* 0x000fe20000010007 */
        /* <DEDUP_REMOVED lines=9> */
[--C-:B------:R-:W-:Y:S02]  /*12f0*/  HADD2.F32 R10, -RZ, R30.reuse.H1_H1 ;  /* 0x3000001eff0a7230 */ /* 0x100fe40000004100 */
[----:B------:R-:W-:Y:S01]  /*1300*/  FFMA.FTZ R6, R4, R5, R7 ;  /* 0x0000000504067223 */ /* 0x000fe20000010007 */
[----:B------:R-:W-:Y:S02]  /*1310*/  HADD2.F32 R5, -RZ, R49.H0_H0 ;  /* 0x20000031ff057230 */ /* 0x000fe40000004100 */
[----:B------:R-:W-:Y:S02]  /*1320*/  HADD2.F32 R7, -RZ, R30.H0_H0 ;  /* 0x2000001eff077230 */ /* 0x000fe40000004100 */
[----:B------:R-:W-:Y:S02]  /*1330*/  HADD2.F32 R4, -RZ, R59.H1_H1 ;  /* 0x3000003bff047230 */ /* 0x000fe40000004100 */
[----:B------:R-:W-:Y:S02]  /*1340*/  HADD2.F32 R49, -RZ, R49.H1_H1 ;  /* 0x30000031ff317230 */ /* 0x000fe40000004100 */
[----:B------:R-:W-:Y:S01]  /*1350*/  FFMA.FTZ R8, R5, R7, R8 ;  /* 0x0000000705087223 */ /* 0x000fe20000010008 */
[----:B------:R-:W-:-:S02]  /*1360*/  HADD2.F32 R7, -RZ, R53.H0_H0 ;  /* 0x20000035ff077230 */ /* 0x000fc40000004100 */
[----:B------:R-:W-:Y:S01]  /*1370*/  FFMA.FTZ R9, R9, R4, R6 ;  /* 0x0000000409097223 */ /* 0x000fe20000010006 */
[----:B------:R-:W-:Y:S02]  /*1380*/  HADD2.F32 R6, -RZ, R31.H0_H0 ;  /* 0x2000001fff067230 */ /* 0x000fe40000004100 */
[----:B------:R-:W-:Y:S01]  /*1390*/  FFMA.FTZ R8, R49, R10, R8 ;  /* 0x0000000a31087223 */ /* 0x000fe20000010008 */
[----:B------:R-:W-:Y:S02]  /*13a0*/  HADD2.F32 R53, -RZ, R53.H1_H1 ;  /* 0x30000035ff357230 */ /* 0x000fe40000004100 */
[----:B------:R-:W-:Y:S02]  /*13b0*/  HADD2.F32 R31, -RZ, R31.H1_H1 ;  /* 0x3000001fff1f7230 */ /* 0x000fe40000004100 */
[----:B------:R-:W-:Y:S01]  /*13c0*/  FFMA.FTZ R8, R7, R6, R8 ;  /* 0x0000000607087223 */ /* 0x000fe20000010008 */
[----:B------:R-:W-:Y:S02]  /*13d0*/  HADD2.F32 R4, -RZ, R11.H0_H0 ;  /* 0x2000000bff047230 */ /* 0x000fe40000004100 */
[----:B------:R-:W-:-:S02]  /*13e0*/  HADD2.F32 R5, -RZ, R58.H0_H0 ;  /* 0x2000003aff057230 */ /* 0x000fc40000004100 */
[----:B------:R-:W-:Y:S01]  /*13f0*/  FFMA.FTZ R8, R53, R31, R8 ;  /* 0x0000001f35087223 */ /* 0x000fe20000010008 */
[----:B------:R-:W-:Y:S02]  /*1400*/  HADD2.F32 R7, -RZ, R52.H0_H0 ;  /* 0x20000034ff077230 */ /* 0x000fe40000004100 */
[----:B------:R-:W-:Y:S02]  /*1410*/  HADD2.F32 R6, -RZ, R32.H0_H0 ;  /* 0x20000020ff067230 */ /* 0x000fe40000004100 */
[----:B------:R-:W-:Y:S01]  /*1420*/  FFMA.FTZ R4, R4, R5, R9 ;  /* 0x0000000504047223 */ /* 0x000fe20000010009 */
[----:B------:R-:W-:Y:S02]  /*1430*/  HADD2.F32 R11, -RZ, R11.H1_H1 ;  /* 0x3000000bff0b7230 */ /* 0x000fe40000004100 */
[----:B------:R-:W-:Y:S02]  /*1440*/  HADD2.F32 R58, -RZ, R58.H1_H1 ;  /* 0x3000003aff3a7230 */ /* 0x000fe40000004100 */
[----:B------:R-:W-:Y:S01]  /*1450*/  FFMA.FTZ R8, R7, R6, R8 ;  /* 0x0000000607087223 */ /* 0x000fe20000010008 */
[----:B------:R-:W-:-:S02]  /*1460*/  HADD2.F32 R7, -RZ, R52.H1_H1 ;  /* 0x30000034ff077230 */ /* 0x000fc40000004100 */
[----:B------:R-:W-:Y:S02]  /*1470*/  HADD2.F32 R32, -RZ, R32.H1_H1 ;  /* 0x30000020ff207230 */ /* 0x000fe40000004100 */
[----:B------:R-:W-:Y:S01]  /*1480*/  FFMA.FTZ R11, R11, R58, R4 ;  /* 0x0000003a0b0b7223 */ /* 0x000fe20000010004 */
        /* <DEDUP_REMOVED lines=10> */
[----:B------:R-:W-:Y:S02]  /*1530*/  HADD2.F32 R30, -RZ, R33.H1_H1 ;  /* 0x30000021ff1e7230 */ /* 0x000fe40000004100 */
[----:B------:R-:W-:Y:S01]  /*1540*/  FFMA.FTZ R40, R40, R61, R5 ;  /* 0x0000003d28287223 */ /* 0x000fe20000010005 */
[----:B------:R-:W-:-:S02]  /*1550*/  HADD2.F32 R7, -RZ, R41.H0_H0 ;  /* 0x20000029ff077230 */ /* 0x000fc40000004100 */
[----:B------:R-:W-:Y:S02]  /*1560*/  HADD2.F32 R8, -RZ, R60.H0_H0 ;  /* 0x2000003cff087230 */ /* 0x000fe40000004100 */
[----:B------:R-:W-:Y:S01]  /*1570*/  FFMA.FTZ R30, R55, R30, R10 ;  /* 0x0000001e371e7223 */ /* 0x000fe2000001000a */
[----:B------:R-:W-:Y:S02]  /*1580*/  HADD2.F32 R29, -RZ, R12.H1_H1 ;  /* 0x3000000cff1d7230 */ /* 0x000fe40000004100 */
[--C-:B------:R-:W-:Y:S02]  /*1590*/  HADD2.F32 R31, -RZ, R13.reuse.H0_H0 ;  /* 0x2000000dff1f7230 */ /* 0x100fe40000004100 */
[----:B------:R-:W-:Y:S01]  /*15a0*/  FFMA.FTZ R40, R7, R8, R40 ;  /* 0x0000000807287223 */ /* 0x000fe20000010028 */
[----:B------:R-:W-:Y:S02]  /*15b0*/  HADD2.F32 R12, -RZ, R13.H1_H1 ;  /* 0x3000000dff0c7230 */ /* 0x000fe40000004100 */
[----:B------:R-:W-:-:S02]  /*15c0*/  HADD2.F32 R33, -RZ, R54.H0_H0 ;  /* 0x20000036ff217230 */ /* 0x000fc40000004100 */
[----:B------:R-:W-:Y:S02]  /*15d0*/  HADD2.F32 R13, -RZ, R34.H0_H0 ;  /* 0x20000022ff0d7230 */ /* 0x000fe40000004100 */
[----:B------:R-:W-:Y:S02]  /*15e0*/  HADD2.F32 R41, -RZ, R41.H1_H1 ;  /* 0x30000029ff297230 */ /* 0x000fe40000004100 */
[----:B------:R-:W-:Y:S02]  /*15f0*/  HADD2.F32 R60, -RZ, R60.H1_H1 ;  /* 0x3000003cff3c7230 */ /* 0x000fe40000004100 */
[----:B------:R-:W-:Y:S01]  /*1600*/  FFMA.FTZ R30, R33, R13, R30 ;  /* 0x0000000d211e7223 */ /* 0x000fe2000001001e */
[--C-:B------:R-:W-:Y:S02]  /*1610*/  HADD2.F32 R10, -RZ, R14.reuse.H0_H0 ;  /* 0x2000000eff0a7230 */ /* 0x100fe40000004100 */
[----:B------:R-:W-:Y:S02]  /*1620*/  HADD2.F32 R11, -RZ, R14.H1_H1 ;  /* 0x3000000eff0b7230 */ /* 0x000fe40000004100 */
[----:B------:R-:W-:Y:S01]  /*1630*/  FFMA.FTZ R40, R41, R60, R40 ;  /* 0x0000003c29287223 */ /* 0x000fe20000010028 */
[----:B------:R-:W-:-:S02]  /*1640*/  HADD2.F32 R13, -RZ, R43.H0_H0 ;  /* 0x2000002bff0d7230 */ /* 0x000fc40000004100 */
[----:B------:R-:W-:Y:S02]  /*1650*/  HADD2.F32 R14, -RZ, R62.H0_H0 ;  /* 0x2000003eff0e7230 */ /* 0x000fe40000004100 */
[--C-:B------:R-:W-:Y:S02]  /*1660*/  HADD2.F32 R7, -RZ, R15.reuse.H0_H0 ;  /* 0x2000000fff077230 */ /* 0x100fe40000004100 */
[----:B------:R-:W-:Y:S02]  /*1670*/  HADD2.F32 R8, -RZ, R15.H1_H1 ;  /* 0x3000000fff087230 */ /* 0x000fe40000004100 */
[----:B------:R-:W-:Y:S01]  /*1680*/  FFMA.FTZ R14, R13, R14, R40 ;  /* 0x0000000e0d0e7223 */ /* 0x000fe20000010028 */
[----:B------:R-:W-:Y:S02]  /*1690*/  HADD2.F32 R15, -RZ, R54.H1_H1 ;  /* 0x30000036ff0f7230 */ /* 0x000fe40000004100 */
[----:B------:R-:W-:Y:S02]  /*16a0*/  HADD2.F32 R34, -RZ, R34.H1_H1 ;  /* 0x30000022ff227230 */ /* 0x000fe40000004100 */
[----:B------:R-:W-:-:S02]  /*16b0*/  HADD2.F32 R43, -RZ, R43.H1_H1 ;  /* 0x3000002bff2b7230 */ /* 0x000fc40000004100 */
[----:B------:R-:W-:Y:S02]  /*16c0*/  HADD2.F32 R62, -RZ, R62.H1_H1 ;  /* 0x3000003eff3e7230 */ /* 0x000fe40000004100 */
[----:B------:R-:W-:Y:S01]  /*16d0*/  FFMA.FTZ R30, R15, R34, R30 ;  /* 0x000000220f1e7223 */ /* 0x000fe2000001001e */
        /* <DEDUP_REMOVED lines=8> */
[----:B------:R-:W-:Y:S02]  /*1760*/  HADD2.F32 R16, -RZ, R16.H1_H1 ;  /* 0x30000010ff107230 */ /* 0x000fe40000004100 */
[----:B------:R-:W-:Y:S02]  /*1770*/  HADD2.F32 R13, -RZ, R20.H0_H0 ;  /* 0x20000014ff0d7230 */ /* 0x000fe40000004100 */
[----:B------:R-:W-:Y:S01]  /*1780*/  FFMA.FTZ R30, R15, R35, R30 ;  /* 0x000000230f1e7223 */ /* 0x000fe2000001001e */
        /* <DEDUP_REMOVED lines=17> */
[----:B------:R-:W-:Y:S01]  /*18a0*/  HADD2.F32 R18, -RZ, R18.H1_H1 ;  /* 0x30000012ff127230 */ /* 0x000fe20000004100 */
[----:B------:R-:W-:Y:S01]  /*18b0*/  LEA.HI R13, P1, R0, R3, RZ, 0x1d ;  /* 0x00000003000d7211 */ /* 0x000fe2000783e8ff */
[----:B------:R-:W-:-:S02]  /*18c0*/  HADD2.F32 R9, -RZ, R22.H0_H0 ;  /* 0x20000016ff097230 */ /* 0x000fc40000004100 */
[----:B------:R-:W-:Y:S01]  /*18d0*/  FFMA.FTZ R30, R21, R25, R30 ;  /* 0x00000019151e7223 */ /* 0x000fe2000001001e */
[----:B------:R-:W-:Y:S02]  /*18e0*/  HADD2.F32 R6, -RZ, R26.H0_H0 ;  /* 0x2000001aff067230 */ /* 0x000fe40000004100 */
[----:B------:R-:W-:Y:S01]  /*18f0*/  FFMA.FTZ R5, R18, R11, R5 ;  /* 0x0000000b12057223 */ /* 0x000fe20000010005 */
[----:B------:R-:W-:Y:S01]  /*1900*/  HADD2.F32 R4, -RZ, R19.H0_H0 ;  /* 0x20000013ff047230 */ /* 0x000fe20000004100 */
[----:B------:R-:W-:Y:S01]  /*1910*/  LEA.HI.X.SX32 R0, R3, RZ, 0x1, P1 ;  /* 0x000000ff03007211 */ /* 0x000fe200008f0eff */
[----:B------:R-:W-:Y:S02]  /*1920*/  HADD2.F32 R11, -RZ, R22.H1_H1 ;  /* 0x30000016ff0b7230 */ /* 0x000fe40000004100 */
[----:B------:R-:W-:Y:S01]  /*1930*/  FFMA.FTZ R30, R9, R6, R30 ;  /* 0x00000006091e7223 */ /* 0x000fe2000001001e */
[----:B------:R-:W-:Y:S02]  /*1940*/  HADD2.F32 R26, -RZ, R26.H1_H1 ;  /* 0x3000001aff1a7230 */ /* 0x000fe40000004100 */
[----:B------:R-:W-:Y:S01]  /*1950*/  FFMA.FTZ R4, R4, R7, R5 ;  /* 0x0000000704047223 */ /* 0x000fe20000010005 */
[----:B------:R-:W-:Y:S01]  /*1960*/  HADD2.F32 R5, -RZ, R23.H0_H0 ;  /* 0x20000017ff057230 */ /* 0x000fe20000004100 */
[----:B------:R-:W-:Y:S01]  /*1970*/  LEA R12, P1, R13, UR6, 0x2 ;  /* 0x000000060d0c7c11 */ /* 0x000fe2000f8210ff */
[----:B------:R-:W-:-:S02]  /*1980*/  HADD2.F32 R6, -RZ, R27.H0_H0 ;  /* 0x2000001bff067230 */ /* 0x000fc40000004100 */
[----:B------:R-:W-:Y:S01]  /*1990*/  FFMA.FTZ R30, R11, R26, R30 ;  /* 0x0000001a0b1e7223 */ /* 0x000fe2000001001e */
[----:B------:R-:W-:Y:S01]  /*19a0*/  HADD2.F32 R19, -RZ, R19.H1_H1 ;  /* 0x30000013ff137230 */ /* 0x000fe20000004100 */
[----:B------:R-:W-:Y:S01]  /*19b0*/  SHF.L.U32 R11, R2, 0x2, RZ ;  /* 0x00000002020b7819 */ /* 0x000fe200000006ff */
[----:B------:R-:W-:Y:S02]  /*19c0*/  HADD2.F32 R23, -RZ, R23.H1_H1 ;  /* 0x30000017ff177230 */ /* 0x000fe40000004100 */
[----:B------:R-:W-:Y:S01]  /*19d0*/  FFMA.FTZ R30, R5, R6, R30 ;  /* 0x00000006051e7223 */ /* 0x000fe2000001001e */
[----:B------:R-:W-:Y:S02]  /*19e0*/  HADD2.F32 R27, -RZ, R27.H1_H1 ;  /* 0x3000001bff1b7230 */ /* 0x000fe40000004100 */
[----:B------:R-:W-:Y:S01]  /*19f0*/  FFMA.FTZ R4, R19, R8, R4 ;  /* 0x0000000813047223 */ /* 0x000fe20000010004 */
[----:B------:R-:W-:Y:S01]  /*1a00*/  ULDC UR6, c[0x0][0x384] ;  /* 0x0000e10000067ab9 */ /* 0x000fe20000000800 */
[----:B------:R-:W-:Y:S01]  /*1a10*/  LEA.HI.X R13, R13, UR7, R0, 0x2, P1 ;  /* 0x000000070d0d7c11 */ /* 0x000fe200088f1400 */
[----:B------:R-:W-:-:S02]  /*1a20*/  FFMA.FTZ R30, R23, R27, R30 ;  /* 0x0000001b171e7223 */ /* 0x000fc4000001001e */
[----:B------:R-:W0:Y:S04]  /*1a30*/  SHFL.BFLY PT, R5, R4, 0x4, 0x1f ;  /* 0x0c801f0004057f89 */ /* 0x000e2800000e0000 */
[----:B------:R-:W1:Y:S01]  /*1a40*/  SHFL.BFLY PT, R7, R30, 0x4, 0x1f ;  /* 0x0c801f001e077f89 */ /* 0x000e6200000e0000 */
[----:B0-----:R-:W-:Y:S01]  /*1a50*/  FADD.FTZ R5, R4, R5 ;  /* 0x0000000504057221 */ /* 0x001fe20000010000 */
[----:B-1----:R-:W-:-:S04]  /*1a60*/  FADD.FTZ R8, R30, R7 ;  /* 0x000000071e087221 */ /* 0x002fc80000010000 */
[----:B------:R-:W0:Y:S04]  /*1a70*/  SHFL.BFLY PT, R6, R5, 0x2, 0x1f ;  /* 0x0c401f0005067f89 */ /* 0x000e2800000e0000 */
[----:B------:R-:W1:Y:S01]  /*1a80*/  SHFL.BFLY PT, R9, R8, 0x2, 0x1f ;  /* 0x0c401f0008097f89 */ /* 0x000e6200000e0000 */
[----:B0-----:R-:W-:Y:S01]  /*1a90*/  FADD.FTZ R6, R5, R6 ;  /* 0x0000000605067221 */ /* 0x001fe20000010000 */
[----:B------:R-:W-:-:S04]  /*1aa0*/  IMAD.WIDE R4, R11, 0x10, R36 ;  /* 0x000000100b047825 */ /* 0x000fc800078e0224 */
[----:B-1----:R-:W-:Y:S01]  /*1ab0*/  FADD.FTZ R9, R8, R9 ;  /* 0x0000000908097221 */ /* 0x002fe20000010000 */
[----:B------:R-:W0:Y:S01]  /*1ac0*/  SHFL.BFLY PT, R7, R6, 0x1, 0x1f ;  /* 0x0c201f0006077f89 */ /* 0x000e2200000e0000 */
[----:B------:R-:W-:-:S03]  /*1ad0*/  IADD3 R8, R11, 0x10, R11 ;  /* 0x000000100b087810 */ /* 0x000fc60007ffe00b */
[----:B------:R-:W1:Y:S01]  /*1ae0*/  SHFL.BFLY PT, R10, R9, 0x1, 0x1f ;  /* 0x0c201f00090a7f89 */ /* 0x000e6200000e0000 */
[----:B------:R-:W-:Y:S01]  /*1af0*/  IADD3 R11, R11, R8, RZ ;  /* 0x000000080b0b7210 */ /* 0x000fe20007ffe0ff */
[----:B0-----:R-:W-:Y:S01]  /*1b00*/  FADD.FTZ R7, R6, R7 ;  /* 0x0000000706077221 */ /* 0x001fe20000010000 */
[----:B-1----:R-:W-:-:S03]  /*1b10*/  FADD.FTZ R10, R9, R10 ;  /* 0x0000000a090a7221 */ /* 0x002fc60000010000 */
[----:B------:R-:W-:Y:S01]  /*1b20*/  FMUL.FTZ R15, R7, UR6 ;  /* 0x00000006070f7c20 */ /* 0x000fe20008410000 */
[----:B------:R-:W-:-:S04]  /*1b30*/  IMAD.WIDE R6, R2, 0x40, R4 ;  /* 0x0000004002067825 */ /* 0x000fc800078e0204 */
[----:B------:R-:W-:Y:S01]  /*1b40*/  FMUL.FTZ R17, R10, UR6 ;  /* 0x000000060a117c20 */ /* 0x000fe20008410000 */
[----:B------:R-:W-:Y:S01]  /*1b50*/  @!P0 STG.E desc[UR4][R12.64], R15 ;  /* 0x0000000f0c008986 */ /* 0x000fe2000c101904 */
[----:B------:R-:W-:-:S03]  /*1b60*/  IMAD.WIDE R8, R8, 0x10, R36 ;  /* 0x0000001008087825 */ /* 0x000fc600078e0224 */
[----:B------:R-:W-:Y:S01]  /*1b70*/  @!P0 STG.E desc[UR4][R12.64+0x80], R17 ;  /* 0x000080110c008986 */ /* 0x000fe2000c101904 */
[----:B------:R-:W-:-:S03]  /*1b80*/  IMAD.WIDE R2, R2, 0x40, R6 ;  /* 0x0000004002027825 */ /* 0x000fc600078e0206 */
[----:B------:R-:W-:Y:S01]  /*1b90*/  STG.E.128 desc[UR4][R36.64], RZ ;  /* 0x000000ff24007986 */ /* 0x000fe2000c101d04 */
[----:B------:R-:W-:-:S03]  /*1ba0*/  IMAD.WIDE R10, R11, 0x10, R36 ;  /* 0x000000100b0a7825 */ /* 0x000fc600078e0224 */
[----:B------:R-:W-:Y:S04]  /*1bb0*/  STG.E.128 desc[UR4][R4.64], RZ ;  /* 0x000000ff04007986 */ /* 0x000fe8000c101d04 */
        /* <DEDUP_REMOVED lines=9> */
[----:B------:R-:W-:Y:S01]  /*1c50*/  STG.E.128 desc[UR4][R10.64+0x100], RZ ;  /* 0x000100ff0a007986 */ /* 0x000fe2000c101d04 */
[----:B------:R-:W-:Y:S05]  /*1c60*/  EXIT ;  /* 0x000000000000794d */ /* 0x000fea0003800000 */
.L_x_1036:
        /* <DEDUP_REMOVED lines=9> */
.L_x_1608:


//--------------------- .text._ZN5flash27flash_bwd_convert_dq_kernelI23Flash_bwd_kernel_traitsILi192ELi64ELi64ELi8ELi4ELi2ELi2ELb0ELb0EN7cutlass6half_tE19Flash_kernel_traitsILi192ELi64ELi64ELi8ES3_EEEEvNS_16Flash_bwd_paramsEi --------------------------
	.section	.text._ZN5flash27flash_bwd_convert_dq_kernelI23Flash_bwd_kernel_traitsILi192ELi64ELi64ELi8ELi4ELi2ELi2ELb0ELb0EN7cutlass6half_tE19Flash_kernel_traitsILi192ELi64ELi64ELi8ES3_EEEEvNS_16Flash_bwd_paramsEi,"ax",@progbits
	.align	128
        .global         _ZN5flash27flash_bwd_convert_dq_kernelI23Flash_bwd_kernel_traitsILi192ELi64ELi64ELi8ELi4ELi2ELi2ELb0ELb0EN7cutlass6half_tE19Flash_kernel_traitsILi192ELi64ELi64ELi8ES3_EEEEvNS_16Flash_bwd_paramsEi
        .type           _ZN5flash27flash_bwd_convert_dq_kernelI23Flash_bwd_kernel_traitsILi192ELi64ELi64ELi8ELi4ELi2ELi2ELb0ELb0EN7cutlass6half_tE19Flash_kernel_traitsILi192ELi64ELi64ELi8ES3_EEEEvNS_16Flash_bwd_paramsEi,@function
        .size           _ZN5flash27flash_bwd_convert_dq_kernelI23Flash_bwd_kernel_traitsILi192ELi64ELi64ELi8ELi4ELi2ELi2ELb0ELb0EN7cutlass6half_tE19Flash_kernel_traitsILi192ELi64ELi64ELi8ES3_EEEEvNS_16Flash_bwd_paramsEi,(.L_x_1609 - _ZN5flash27flash_bwd_convert_dq_kernelI23Flash_bwd_kernel_traitsILi192ELi64ELi64ELi8ELi4ELi2ELi2ELb0ELb0EN7cutlass6half_tE19Flash_kernel_traitsILi192ELi64ELi64ELi8ES3_EEEEvNS_16Flash_bwd_paramsEi)
        .other          _ZN5flash27flash_bwd_convert_dq_kernelI23Flash_bwd_kernel_traitsILi192ELi64ELi64ELi8ELi4ELi2ELi2ELb0ELb0EN7cutlass6half_tE19Flash_kernel_traitsILi192ELi64ELi64ELi8ES3_EEEEvNS_16Flash_bwd_paramsEi,@"STO_CUDA_ENTRY STV_DEFAULT"
_ZN5flash27flash_bwd_convert_dq_kernelI23Flash_bwd_kernel_traitsILi192ELi64ELi64ELi8ELi4ELi2ELi2ELb0ELb0EN7cutlass6half_tE19Flash_kernel_traitsILi192ELi64ELi64ELi8ES3_EEEEvNS_16Flash_bwd_paramsEi:
.text._ZN5flash27flash_bwd_convert_dq_kernelI23Flash_bwd_kernel_traitsILi192ELi64ELi64ELi8ELi4ELi2ELi2ELb0ELb0EN7cutlass6half_tE19Flash_kernel_traitsILi192ELi64ELi64ELi8ES3_EEEEvNS_16Flash_bwd_paramsEi:
        /* <DEDUP_REMOVED lines=80> */
.L_x_1037:
        /* <DEDUP_REMOVED lines=82> */
.L_x_1039:
        /* <DEDUP_REMOVED lines=124> */
.L_x_1038:
        /* <DEDUP_REMOVED lines=167> */
.L_x_1041:
[----:B------:R-:W-:Y:S05]  /*1c50*/  BSYNC B0 ;  /* 0x0000000000007941 */ /* 0x000fea0003800000 */
.L_x_1040:
        /* <DEDUP_REMOVED lines=22> */
.L_x_1042:
        /* <DEDUP_REMOVED lines=12> */
.L_x_1609:


//--------------------- .text._ZN5flash44flash_bwd_dq_dk_dv_loop_seqk_parallel_kernelI23Flash_bwd_kernel_traitsILi192ELi64ELi64ELi8ELi4ELi2ELi2ELb0ELb0EN7cutlass6half_tE19Flash_kernel_traitsILi192ELi64ELi64ELi8ES3_EELb1ELb0ELb0ELb0ELb0ELb0ELb0EEEvNS_16Flash_bwd_paramsE --------------------------
	.section	.text._ZN5flash44flash_bwd_dq_dk_dv_loop_seqk_parallel_kernelI23Flash_bwd_kernel_traitsILi192ELi64ELi64ELi8ELi4ELi2ELi2ELb0ELb0EN7cutlass6half_tE19Flash_kernel_traitsILi192ELi64ELi64ELi8ES3_EELb1ELb0ELb0ELb0ELb0ELb0ELb0EEEvNS_16Flash_bwd_paramsE,"ax",@progbits
	.align	128
        .global         _ZN5flash44flash_bwd_dq_dk_dv_loop_seqk_parallel_kernelI23Flash_bwd_kernel_traitsILi192ELi64ELi64ELi8ELi4ELi2ELi2ELb0ELb0EN7cutlass6half_tE19Flash_kernel_traitsILi192ELi64ELi64ELi8ES3_EELb1ELb0ELb0ELb0ELb0ELb0ELb0EEEvNS_16Flash_bwd_paramsE
        .type           _ZN5flash44flash_bwd_dq_dk_dv_loop_seqk_parallel_kernelI23Flash_bwd_kernel_traitsILi192ELi64ELi64ELi8ELi4ELi2ELi2ELb0ELb0EN7cutlass6half_tE19Flash_kernel_traitsILi192ELi64ELi64ELi8ES3_EELb1ELb0ELb0ELb0ELb0ELb0ELb0EEEvNS_16Flash_bwd_paramsE,@function
        .size           _ZN5flash44flash_bwd_dq_dk_dv_loop_seqk_parallel_kernelI23Flash_bwd_kernel_traitsILi192ELi64ELi64ELi8ELi4ELi2ELi2ELb0ELb0EN7cutlass6half_tE19Flash_kernel_traitsILi192ELi64ELi64ELi8ES3_EELb1ELb0ELb0ELb0ELb0ELb0ELb0EEEvNS_16Flash_bwd_paramsE,(.L_x_1610 - _ZN5flash44flash_bwd_dq_dk_dv_loop_seqk_parallel_kernelI23Flash_bwd_kernel_traitsILi192ELi64ELi64ELi8ELi4ELi2ELi2ELb0ELb0EN7cutlass6half_tE19Flash_kernel_traitsILi192ELi64ELi64ELi8ES3_EELb1ELb0ELb0ELb0ELb0ELb0ELb0EEEvNS_16Flash_bwd_paramsE)
        .other          _ZN5flash44flash_bwd_dq_dk_dv_loop_seqk_parallel_kernelI23Flash_bwd_kernel_traitsILi192ELi64ELi64ELi8ELi4ELi2ELi2ELb0ELb0EN7cutlass6half_tE19Flash_kernel_traitsILi192ELi64ELi64ELi8ES3_EELb1ELb0ELb0ELb0ELb0ELb0ELb0EEEvNS_16Flash_bwd_paramsE,@"STO_CUDA_ENTRY STV_DEFAULT"
_ZN5flash44flash_bwd_dq_dk_dv_loop_seqk_parallel_kernelI23Flash_bwd_kernel_traitsILi192ELi64ELi64ELi8ELi4ELi2ELi2ELb0ELb0EN7cutlass6half_tE19Flash_kernel_traitsILi192ELi64ELi64ELi8ES3_EELb1ELb0ELb0ELb0ELb0ELb0ELb0EEEvNS_16Flash_bwd_paramsE:
.text._ZN5flash44flash_bwd_dq_dk_dv_loop_seqk_parallel_kernelI23Flash_bwd_kernel_traitsILi192ELi64ELi64ELi8ELi4ELi2ELi2ELb0ELb0EN7cutlass6half_tE19Flash_kernel_traitsILi192ELi64ELi64ELi8ES3_EELb1ELb0ELb0ELb0ELb0ELb0ELb0EEEvNS_16Flash_bwd_paramsE:
        /* <DEDUP_REMOVED lines=14> */
[----:B------:R-:W-:Y:S01]  /*00e0*/  IMAD.MOV.U32 R217, RZ, RZ, -0x10 ;  /* 0xfffffff0ffd97424 */ /* 0x000fe200078e00ff */
[----:B------:R-:W-:Y:S01]  /*00f0*/  ULDC.64 UR14, c[0x0][0x208] ;  /* 0x00008200000e7ab9 */ /* 0x000fe20000000a00 */
[----:B------:R-:W-:Y:S01]  /*0100*/  ULDC.64 UR10, c[0x0][0x300] ;  /* 0x0000c000000a7ab9 */ /* 0x000fe20000000a00 */
[----:B------:R-:W4:Y:S01]  /*0110*/  S2R R205, SR_CTAID.Z ;  /* 0x0000000000cd7919 */ /* 0x000f220000002700 */
[----:B--2---:R-:W-:-:S04]  /*0120*/  ULEA UR5, UR5, UR4, 0x18 ;  /* 0x0000000405057291 */ /* 0x004fc8000f8ec03f */
[----:B------:R-:W-:Y:S02]  /*0130*/  UIADD3 UR6, UR5, 0x12000, URZ ;  /* 0x0001200005067890 */ /* 0x000fe4000fffe03f */
[----:B------:R-:W-:Y:S01]  /*0140*/  UIADD3 UR4, UR5, 0x1e000, URZ ;  /* 0x0001e00005047890 */ /* 0x000fe2000fffe03f */
[----:B-1----:R-:W-:-:S04]  /*0150*/  SHF.R.S32.HI R7, RZ, 0x1f, R3 ;  /* 0x0000001fff077819 */ /* 0x002fc80000011403 */
[CC--:B------:R-:W-:Y:S02]  /*0160*/  LEA.HI R13, R7.reuse, R3.reuse, RZ, 0x3 ;  /* 0x00000003070d7211 */ /* 0x0c0fe400078f18ff */
[----:B------:R-:W-:Y:S02]  /*0170*/  LEA.HI R9, R7, R3, RZ, 0x2 ;  /* 0x0000000307097211 */ /* 0x000fe400078f10ff */
[----:B------:R-:W-:Y:S02]  /*0180*/  LOP3.LUT R8, R13, 0xfffffff8, RZ, 0xc0, !PT ;  /* 0xfffffff80d087812 */ /* 0x000fe400078ec0ff */
[--C-:B------:R-:W-:Y:S02]  /*0190*/  SHF.R.S32.HI R0, RZ, 0x2, R9.reuse ;  /* 0x00000002ff007819 */ /* 0x100fe40000011409 */
[----:B------:R-:W-:Y:S01]  /*01a0*/  SHF.R.S32.HI R5, RZ, 0x1f, R9 ;  /* 0x0000001fff057819 */ /* 0x000fe20000011409 */
[----:B------:R-:W-:Y:S01]  /*01b0*/  IMAD.IADD R8, R3, 0x1, -R8 ;  /* 0x0000000103087824 */ /* 0x000fe200078e0a08 */
[----:B------:R-:W-:-:S02]  /*01c0*/  SHF.R.S32.HI R200, RZ, 0x3, R13 ;  /* 0x00000003ffc87819 */ /* 0x000fc4000001140d */
[----:B------:R-:W-:Y:S01]  /*01d0*/  LEA.HI R5, R5, R0, RZ, 0x3 ;  /* 0x0000000005057211 */ /* 0x000fe200078f18ff */
[----:B------:R-:W-:Y:S01]  /*01e0*/  IMAD.SHL.U32 R202, R8, 0x8, RZ ;  /* 0x0000000808ca7824 */ /* 0x000fe200078e00ff */
[----:B------:R-:W-:Y:S01]  /*01f0*/  LEA.HI R4, R7, R3, RZ, 0x4 ;  /* 0x0000000307047211 */ /* 0x000fe200078f20ff */
[----:B------:R-:W-:Y:S01]  /*0200*/  IMAD.SHL.U32 R199, R200, 0x40, RZ ;  /* 0x00000040c8c77824 */ /* 0x000fe200078e00ff */
[----:B------:R-:W-:Y:S01]  /*0210*/  LOP3.LUT R5, R5, 0xfffffff8, RZ, 0xc0, !PT ;  /* 0xfffffff805057812 */ /* 0x000fe200078ec0ff */
[C---:B------:R-:W-:Y:S01]  /*0220*/  VIADD R208, R202.reuse, 0x40 ;  /* 0x00000040cad07836 */ /* 0x040fe20000000000 */
[----:B------:R-:W-:Y:S01]  /*0230*/  SHF.R.S32.HI R2, RZ, 0x4, R4 ;  /* 0x00000004ff027819 */ /* 0x000fe20000011404 */
[----:B------:R-:W-:Y:S01]  /*0240*/  VIADD R207, R202, 0x80 ;  /* 0x00000080cacf7836 */ /* 0x000fe20000000000 */
[----:B------:R-:W-:Y:S01]  /*0250*/  LOP3.LUT R12, R4, 0xfffffff0, RZ, 0xc0, !PT ;  /* 0xfffffff0040c7812 */ /* 0x000fe200078ec0ff */
[----:B------:R-:W-:Y:S01]  /*0260*/  IMAD.IADD R5, R0, 0x1, -R5 ;  /* 0x0000000100057824 */ /* 0x000fe200078e0a05 */
[----:B------:R-:W-:-:S02]  /*0270*/  LOP3.LUT R199, R199, 0x1c0, RZ, 0xc0, !PT ;  /* 0x000001c0c7c77812 */ /* 0x000fc400078ec0ff */
[----:B------:R-:W-:Y:S01]  /*0280*/  LEA.HI R4, R4, R2, RZ, 0x1 ;  /* 0x0000000204047211 */ /* 0x000fe200078f08ff */
[----:B------:R-:W-:Y:S01]  /*0290*/  IMAD.IADD R12, R3, 0x1, -R12 ;  /* 0x00000001030c7824 */ /* 0x000fe200078e0a0c */
[----:B------:R-:W-:Y:S02]  /*02a0*/  LOP3.LUT R0, R199, 0x38, R202, 0xf8, !PT ;  /* 0x00000038c7007812 */ /* 0x000fe400078ef8ca */
[----:B------:R-:W-:Y:S02]  /*02b0*/  LEA.HI R6, R7, R3, RZ, 0x5 ;  /* 0x0000000307067211 */ /* 0x000fe400078f28ff */
[----:B------:R-:W-:Y:S02]  /*02c0*/  SHF.R.U32.HI R199, RZ, 0x3, R199 ;  /* 0x00000003ffc77819 */ /* 0x000fe400000116c7 */
[----:B------:R-:W-:Y:S02]  /*02d0*/  LOP3.LUT R4, R4, 0xfffffffe, RZ, 0xc0, !PT ;  /* 0xfffffffe04047812 */ /* 0x000fe400078ec0ff */
[----:B------:R-:W-:-:S02]  /*02e0*/  SHF.R.S32.HI R198, RZ, 0x5, R6 ;  /* 0x00000005ffc67819 */ /* 0x000fc40000011406 */
[----:B------:R-:W-:Y:S01]  /*02f0*/  LOP3.LUT R199, R0, R199, RZ, 0x3c, !PT ;  /* 0x000000c700c77212 */ /* 0x000fe200078e3cff */
[----:B------:R-:W-:Y:S01]  /*0300*/  IMAD.IADD R4, R2, 0x1, -R4 ;  /* 0x0000000102047824 */ /* 0x000fe200078e0a04 */
[----:B------:R-:W-:Y:S02]  /*0310*/  SHF.R.S32.HI R0, RZ, 0x1f, R12 ;  /* 0x0000001fff007819 */ /* 0x000fe4000001140c */
[CC--:B------:R-:W-:Y:S01]  /*0320*/  LEA.HI R194, R7.reuse, R3.reuse, RZ, 0x7 ;  /* 0x0000000307c27211 */ /* 0x0c0fe200078f38ff */
[----:B------:R-:W-:Y:S01]  /*0330*/  IMAD.SHL.U32 R187, R4, 0x20, RZ ;  /* 0x0000002004bb7824 */ /* 0x000fe200078e00ff */
[----:B------:R-:W-:Y:S02]  /*0340*/  LEA.HI R7, R7, R3, RZ, 0x6 ;  /* 0x0000000307077211 */ /* 0x000fe400078f30ff */
[----:B------:R-:W-:Y:S02]  /*0350*/  LEA.HI R2, R6, R198, RZ, 0x1 ;  /* 0x000000c606027211 */ /* 0x000fe400078f08ff */
[----:B------:R-:W-:-:S02]  /*0360*/  LEA.HI R0, R0, R12, RZ, 0x3 ;  /* 0x0000000c00007211 */ /* 0x000fc400078f18ff */
[----:B------:R-:W-:Y:S02]  /*0370*/  SHF.R.S32.HI R7, RZ, 0x6, R7 ;  /* 0x00000006ff077819 */ /* 0x000fe40000011407 */
[----:B------:R-:W-:Y:S02]  /*0380*/  LOP3.LUT R197, R6, 0xffffffe0, RZ, 0xc0, !PT ;  /* 0xffffffe006c57812 */ /* 0x000fe400078ec0ff */
[----:B------:R-:W-:Y:S01]  /*0390*/  LOP3.LUT R2, R2, 0xfffffffe, RZ, 0xc0, !PT ;  /* 0xfffffffe02027812 */ /* 0x000fe200078ec0ff */
[----:B------:R-:W-:Y:S01]  /*03a0*/  IMAD.SHL.U32 R212, R7, 0x8, RZ ;  /* 0x0000000807d47824 */ /* 0x000fe200078e00ff */
[----:B------:R-:W-:Y:S01]  /*03b0*/  SHF.R.S32.HI R196, RZ, 0x1f, R6 ;  /* 0x0000001fffc47819 */ /* 0x000fe20000011406 */
[C---:B------:R-:W-:Y:S01]  /*03c0*/  IMAD.SHL.U32 R6, R5.reuse, 0x40, RZ ;  /* 0x0000004005067824 */ /* 0x040fe200078e00ff */
[----:B------:R-:W-:Y:S01]  /*03d0*/  LOP3.LUT R195, R0, 0xfffffff8, RZ, 0xc0, !PT ;  /* 0xfffffff800c37812 */ /* 0x000fe200078ec0ff */
[----:B------:R-:W-:Y:S01]  /*03e0*/  IMAD.IADD R2, R198, 0x1, -R2 ;  /* 0x00000001c6027824 */ /* 0x000fe200078e0a02 */
[----:B------:R-:W-:Y:S01]  /*03f0*/  LOP3.LUT R10, R5, 0x1, RZ, 0xc0, !PT ;  /* 0x00000001050a7812 */ /* 0x000fe200078ec0ff */
[----:B------:R-:W-:Y:S01]  /*0400*/  IMAD.IADD R197, R3, 0x1, -R197 ;  /* 0x0000000103c57824 */ /* 0x000fe200078e0ac5 */
[----:B------:R-:W-:Y:S01]  /*0410*/  LOP3.LUT P4, RZ, R8, 0x4, RZ, 0xc0, !PT ;  /* 0x0000000408ff7812 */ /* 0x000fe2000788c0ff */
[----:B------:R-:W-:Y:S01]  /*0420*/  IMAD.IADD R195, R12, 0x1, -R195 ;  /* 0x000000010cc37824 */ /* 0x000fe200078e0ac3 */
[C---:B------:R-:W-:Y:S01]  /*0430*/  LOP3.LUT P3, RZ, R8.reuse, 0x2, RZ, 0xc0, !PT ;  /* 0x0000000208ff7812 */ /* 0x040fe2000786c0ff */
[----:B------:R-:W-:Y:S01]  /*0440*/  IMAD.SHL.U32 R8, R8, 0x40, RZ ;  /* 0x0000004008087824 */ /* 0x000fe200078e00ff */
[----:B------:R-:W-:Y:S01]  /*0450*/  SHF.R.S32.HI R194, RZ, 0x7, R194 ;  /* 0x00000007ffc27819 */ /* 0x000fe200000114c2 */
[----:B------:R-:W-:Y:S01]  /*0460*/  IMAD.SHL.U32 R186, R2, 0x10, RZ ;  /* 0x0000001002ba7824 */ /* 0x000fe200078e00ff */
[----:B------:R-:W-:Y:S01]  /*0470*/  ISETP.NE.U32.AND P0, PT, R10, 0x1, PT ;  /* 0x000000010a00780c */ /* 0x000fe20003f05070 */
[----:B------:R-:W-:Y:S01]  /*0480*/  IMAD.SHL.U32 R0, R0, 0x40, RZ ;  /* 0x0000004000007824 */ /* 0x000fe200078e00ff */
[----:B------:R-:W-:Y:S01]  /*0490*/  LOP3.LUT R6, R6, 0x1c0, RZ, 0xc0, !PT ;  /* 0x000001c006067812 */ /* 0x000fe200078ec0ff */
[----:B------:R-:W-:Y:S01]  /*04a0*/  IMAD.SHL.U32 R193, R194, 0x20, RZ ;  /* 0x00000020c2c17824 */ /* 0x000fe200078e00ff */
[----:B------:R-:W-:Y:S01]  /*04b0*/  LOP3.LUT R9, R9, 0x7ffffffc, RZ, 0xc0, !PT ;  /* 0x7ffffffc09097812 */ /* 0x000fe200078ec0ff */
[----:B------:R-:W-:Y:S01]  /*04c0*/  IMAD R199, R7, 0x200, R199 ;  /* 0x0000020007c77824 */ /* 0x000fe200078e02c7 */
[----:B------:R-:W-:-:S02]  /*04d0*/  LEA.HI R196, R196, R198, RZ, 0x2 ;  /* 0x000000c6c4c47211 */ /* 0x000fc400078f10ff */
[----:B------:R-:W-:Y:S01]  /*04e0*/  R2P PR, R5, 0x6 ;  /* 0x0000000605007804 */ /* 0x000fe20000000000 */
[----:B------:R-:W-:Y:S01]  /*04f0*/  IMAD.SHL.U32 R5, R195, 0x40, RZ ;  /* 0x00000040c3057824 */ /* 0x000fe200078e00ff */
[----:B------:R-:W-:Y:S01]  /*0500*/  LOP3.LUT R212, R212, 0x18, RZ, 0xc0, !PT ;  /* 0x00000018d4d47812 */ /* 0x000fe200078ec0ff */
[----:B------:R-:W-:Y:S01]  /*0510*/  IMAD.IADD R3, R3, 0x1, -R9 ;  /* 0x0000000103037824 */ /* 0x000fe200078e0a09 */
[----:B------:R-:W-:Y:S01]  /*0520*/  LOP3.LUT R8, R8, 0x1c0, RZ, 0xc0, !PT ;  /* 0x000001c008087812 */ /* 0x000fe200078ec0ff */
[----:B------:R-:W-:Y:S01]  /*0530*/  IMAD.SHL.U32 R9, R4, 0x200, RZ ;  /* 0x0000020004097824 */ /* 0x000fe200078e00ff */
[----:B------:R-:W-:Y:S01]  /*0540*/  SHF.R.U32.HI R214, RZ, 0x3, R6 ;  /* 0x00000003ffd67819 */ /* 0x000fe20000011606 */
[----:B------:R-:W-:Y:S01]  /*0550*/  IMAD.SHL.U32 R3, R3, 0x2, RZ ;  /* 0x0000000203037824 */ /* 0x000fe200078e00ff */
[----:B------:R-:W-:Y:S01]  /*0560*/  LOP3.LUT R196, R196, 0xfffffffc, RZ, 0xc0, !PT ;  /* 0xfffffffcc4c47812 */ /* 0x000fe200078ec0ff */
[----:B------:R-:W-:Y:S01]  /*0570*/  IMAD.SHL.U32 R4, R4, 0x8, RZ ;  /* 0x0000000804047824 */ /* 0x000fe200078e00ff */
[----:B------:R-:W-:Y:S01]  /*0580*/  LOP3.LUT R187, R212, 0x20, R187, 0xf8, !PT ;  /* 0x00000020d4bb7812 */ /* 0x000fe200078ef8bb */
[----:B------:R-:W-:Y:S01]  /*0590*/  IMAD R11, R194, 0x800, R9 ;  /* 0x00000800c20b7824 */ /* 0x000fe200078e0209 */
[----:B------:R-:W-:Y:S01]  /*05a0*/  LOP3.LUT R177, R8, 0x8, R13, 0xf8, !PT ;  /* 0x0000000808b17812 */ /* 0x000fe200078ef80d */
[----:B------:R-:W-:Y:S01]  /*05b0*/  IMAD.IADD R196, R198, 0x1, -R196 ;  /* 0x00000001c6c47824 */ /* 0x000fe200078e0ac4 */
[----:B------:R-:W-:-:S02]  /*05c0*/  LOP3.LUT R186, R8, 0x10, R186, 0xf8, !PT ;  /* 0x0000001008ba7812 */ /* 0x000fc400078ef8ba */
[----:B------:R-:W-:Y:S02]  /*05d0*/  LOP3.LUT R212, R214, R6, R212, 0x1e, !PT ;  /* 0x00000006d6d47212 */ /* 0x000fe400078e1ed4 */
[----:B------:R-:W-:Y:S02]  /*05e0*/  SHF.R.U32.HI R8, RZ, 0x3, R8 ;  /* 0x00000003ff087819 */ /* 0x000fe40000011608 */
[----:B------:R-:W-:Y:S02]  /*05f0*/  LOP3.LUT R6, R6, 0x20, R193, 0xf8, !PT ;  /* 0x0000002006067812 */ /* 0x000fe400078ef8c1 */
[----:B------:R-:W-:Y:S02]  /*0600*/  LOP3.LUT R5, R5, 0x1c0, RZ, 0xc0, !PT ;  /* 0x000001c005057812 */ /* 0x000fe400078ec0ff */
[----:B------:R-:W-:Y:S02]  /*0610*/  LOP3.LUT R177, R177, R8, RZ, 0x3c, !PT ;  /* 0x00000008b1b17212 */ /* 0x000fe400078e3cff */
[----:B------:R-:W-:Y:S01]  /*0620*/  LOP3.LUT R214, R6, R214, RZ, 0x3c, !PT ;  /* 0x000000d606d67212 */ /* 0x000fe200078e3cff */
[----:B------:R-:W-:Y:S01]  /*0630*/  IMAD R6, R196, 0x400, R3 ;  /* 0x00000400c4067824 */ /* 0x000fe200078e0203 */
[----:B------:R-:W-:Y:S01]  /*0640*/  SHF.R.U32.HI R185, RZ, 0x3, R5 ;  /* 0x00000003ffb97819 */ /* 0x000fe20000011605 */
[----:B------:R-:W-:Y:S01]  /*0650*/  IMAD.IADD R177, R11, 0x1, R177 ;  /* 0x000000010bb17824 */ /* 0x000fe200078e02b1 */
[----:B------:R-:W-:Y:S01]  /*0660*/  LOP3.LUT R0, R0, 0xfffffe00, RZ, 0xc0, !PT ;  /* 0xfffffe0000007812 */ /* 0x000fe200078ec0ff */
[----:B------:R-:W-:Y:S01]  /*0670*/  IMAD.IADD R214, R6, 0x1, R214 ;  /* 0x0000000106d67824 */ /* 0x000fe200078e02d6 */
[----:B------:R-:W-:Y:S01]  /*0680*/  LOP3.LUT R187, R185, R187, R5, 0x1e, !PT ;  /* 0x000000bbb9bb7212 */ /* 0x000fe200078e1e05 */
[----:B------:R-:W-:Y:S01]  /*0690*/  IMAD R3, R2, 0x400, R3 ;  /* 0x0000040002037824 */ /* 0x000fe200078e0203 */
[----:B------:R-:W-:Y:S01]  /*06a0*/  LOP3.LUT R4, R5, 0x8, R4, 0xf8, !PT ;  /* 0x0000000805047812 */ /* 0x000fe200078ef804 */
[--C-:B------:R-:W-:Y:S01]  /*06b0*/  IMAD R188, R196, 0x400, R0.reuse ;  /* 0x00000400c4bc7824 */ /* 0x100fe200078e0200 */
[----:B------:R-:W-:Y:S01]  /*06c0*/  LOP3.LUT R186, R186, 0x8, R13, 0xf8, !PT ;  /* 0x00000008baba7812 */ /* 0x000fe200078ef80d */
[----:B------:R-:W-:Y:S01]  /*06d0*/  IMAD R2, R2, 0x400, R0 ;  /* 0x0000040002027824 */ /* 0x000fe200078e0200 */
[----:B------:R-:W-:Y:S01]  /*06e0*/  SHF.R.S32.HI R206, RZ, 0x1f, R197 ;  /* 0x0000001fffce7819 */ /* 0x000fe200000114c5 */
[----:B------:R-:W-:Y:S01]  /*06f0*/  IMAD.IADD R212, R3, 0x1, R212 ;  /* 0x0000000103d47824 */ /* 0x000fe200078e02d4 */
[----:B------:R-:W-:Y:S01]  /*0700*/  LOP3.LUT R187, R187, R0, RZ, 0xfc, !PT ;  /* 0x00000000bbbb7212 */ /* 0x000fe200078efcff */
[----:B------:R-:W-:Y:S01]  /*0710*/  IMAD.MOV.U32 R0, RZ, RZ, 0x40 ;  /* 0x00000040ff007424 */ /* 0x000fe200078e00ff */
[----:B------:R-:W-:-:S02]  /*0720*/  LOP3.LUT R185, R4, R185, RZ, 0x3c, !PT ;  /* 0x000000b904b97212 */ /* 0x000fc400078e3cff */
[----:B------:R-:W-:Y:S02]  /*0730*/  SEL R176, R176, 0xffffffe0, !P3 ;  /* 0xffffffe0b0b07807 */ /* 0x000fe40005800000 */
[----:B------:R-:W-:Y:S01]  /*0740*/  LEA R177, R177, UR5, 0x1 ;  /* 0x00000005b1b17c11 */ /* 0x000fe2000f8e08ff */
[----:B------:R-:W-:Y:S01]  /*0750*/  IMAD.IADD R188, R188, 0x1, R185 ;  /* 0x00000001bcbc7824 */ /* 0x000fe200078e02b9 */
[----:B------:R-:W-:Y:S01]  /*0760*/  LEA R214, R214, UR5, 0x1 ;  /* 0x00000005d6d67c11 */ /* 0x000fe2000f8e08ff */
[----:B------:R-:W-:Y:S01]  /*0770*/  IMAD.IADD R185, R185, 0x1, R2 ;  /* 0x00000001b9b97824 */ /* 0x000fe200078e0202 */
[----:B------:R-:W-:Y:S01]  /*0780*/  LOP3.LUT R186, R9, R186, R8, 0xf6, !PT ;  /* 0x000000ba09ba7212 */ /* 0x000fe200078ef608 */
[----:B------:R-:W-:Y:S01]  /*0790*/  IMAD.IADD R176, R176, 0x1, R177 ;  /* 0x00000001b0b07824 */ /* 0x000fe200078e02b1 */
[----:B------:R-:W-:Y:S01]  /*07a0*/  LEA.HI R206, R206, R197, RZ, 0x2 ;  /* 0x000000c5cece7211 */ /* 0x000fe200078f10ff */
[----:B------:R-:W-:Y:S01]  /*07b0*/  VIADD R213, R214, 0x20 ;  /* 0x00000020d6d57836 */ /* 0x000fe20000000000 */
[----:B------:R-:W-:Y:S01]  /*07c0*/  SEL R0, R0, 0xffffffc0, !P4 ;  /* 0xffffffc000007807 */ /* 0x000fe20006000000 */
[----:B------:R-:W-:Y:S01]  /*07d0*/  @P1 VIADD R213, R214, 0xffffffe0 ;  /* 0xffffffe0d6d51836 */ /* 0x000fe20000000000 */
[----:B------:R-:W-:-:S02]  /*07e0*/  SEL R217, R217, 0x10, !P0 ;  /* 0x00000010d9d97807 */ /* 0x000fc40004000000 */
[----:B------:R-:W-:Y:S01]  /*07f0*/  LEA R212, R212, UR6, 0x1 ;  /* 0x00000006d4d47c11 */ /* 0x000fe2000f8e08ff */
[C---:B------:R-:W-:Y:S01]  /*0800*/  IMAD.IADD R3, R0.reuse, 0x1, R177 ;  /* 0x0000000100037824 */ /* 0x040fe200078e02b1 */
[----:B------:R-:W-:Y:S01]  /*0810*/  SHF.R.S32.HI R206, RZ, 0x2, R206 ;  /* 0x00000002ffce7819 */ /* 0x000fe200000114ce */
[----:B------:R-:W-:Y:S01]  /*0820*/  IMAD.IADD R2, R0, 0x1, R176 ;  /* 0x0000000100027824 */ /* 0x000fe200078e02b0 */
[----:B------:R-:W-:Y:S01]  /*0830*/  LEA R186, R186, UR5, 0x1 ;  /* 0x00000005baba7c11 */ /* 0x000fe2000f8e08ff */
[----:B------:R-:W-:Y:S01]  /*0840*/  VIADD R211, R212, 0x40 ;  /* 0x00000040d4d37836 */ /* 0x000fe20000000000 */
[----:B---3--:R-:W-:Y:S01]  /*0850*/  SHF.R.S32.HI R204, RZ, 0x1f, R192 ;  /* 0x0000001fffcc7819 */ /* 0x008fe200000114c0 */
[----:B------:R-:W-:Y:S01]  /*0860*/  IMAD.IADD R215, R214, 0x1, R217 ;  /* 0x00000001d6d77824 */ /* 0x000fe200078e02d9 */
[----:B------:R-:W-:Y:S01]  /*0870*/  SHF.R.S32.HI R201, RZ, 0x1f, R200 ;  /* 0x0000001fffc97819 */ /* 0x000fe200000114c8 */
[----:B------:R-:W-:Y:S01]  /*0880*/  IMAD R206, R196, 0x10, R206 ;  /* 0x00000010c4ce7824 */ /* 0x000fe200078e02ce */
[----:B------:R-:W-:Y:S01]  /*0890*/  LEA R210, R199, UR5, 0x1 ;  /* 0x00000005c7d27c11 */ /* 0x000fe2000f8e08ff */
[----:B------:R-:W-:Y:S01]  /*08a0*/  IMAD.IADD R0, R0, 0x1, R186 ;  /* 0x0000000100007824 */ /* 0x000fe200078e02ba */
[----:B------:R-:W-:Y:S01]  /*08b0*/  LEA R185, R185, UR4, 0x1 ;  /* 0x00000004b9b97c11 */ /* 0x000fe2000f8e08ff */
[----:B------:R-:W-:-:S02]  /*08c0*/  @P2 VIADD R211, R212, 0xffffffc0 ;  /* 0xffffffc0d4d32836 */ /* 0x000fc40000000000 */
[----:B----4-:R-:W-:-:S07]  /*08d0*/  IMAD.IADD R217, R217, 0x1, R213 ;  /* 0x00000001d9d97824 */ /* 0x010fce00078e02d5 */
.L_x_1089:
        /* <DEDUP_REMOVED lines=46> */
.L_x_1043:
[----:B------:R-:W-:Y:S01]  /*0bc0*/  IMAD.SHL.U32 R17, R209, 0x40, RZ ;  /* 0x00000040d1117824 */ /* 0x000fe200078e00ff */
[----:B-----5:R-:W-:-:S04]  /*0bd0*/  @!P2 IADD3 R238, R8, R4, -R239 ;  /* 0x0000000408eea210 */ /* 0x020fc80007ffe8ef */
[----:B------:R-:W-:-:S13]  /*0be0*/  ISETP.GT.AND P0, PT, R238, R17, PT ;  /* 0x00000011ee00720c */ /* 0x000fda0003f04270 */
[----:B------:R-:W-:Y:S05]  /*0bf0*/  @!P0 BRA `(.L_x_1044) ;  /* 0x00000084005c8947 */ /* 0x000fea0003800000 */
[----:B------:R-:W3:Y:S01]  /*0c00*/  LDC R8, c[0x0][0x278] ;  /* 0x00009e00ff087b82 */ /* 0x000ee20000000800 */
[----:B--2---:R-:W-:Y:S01]  /*0c10*/  IABS R10, R205 ;  /* 0x000000cd000a7213 */ /* 0x004fe20000000000 */
[----:B------:R-:W2:Y:S01]  /*0c20*/  S2R R23, SR_CTAID.X ;  /* 0x0000000000177919 */ /* 0x000ea20000002500 */
[----:B------:R-:W-:Y:S02]  /*0c30*/  ISETP.NE.AND P1, PT, R240, -0x1, PT ;  /* 0xfffffffff000780c */ /* 0x000fe40003f25270 */
[----:B-1----:R-:W-:Y:S02]  /*0c40*/  IADD3 R14, R21, 0x3f, RZ ;  /* 0x0000003f150e7810 */ /* 0x002fe40007ffe0ff */
[----:B------:R-:W-:Y:S01]  /*0c50*/  ISETP.NE.AND P2, PT, R22, -0x1, PT ;  /* 0xffffffff1600780c */ /* 0x000fe20003f45270 */
[----:B------:R-:W1:Y:S01]  /*0c60*/  LDC.64 R6, c[0x0][0x228] ;  /* 0x00008a00ff067b82 */ /* 0x000e620000000a00 */
[----:B------:R-:W-:Y:S02]  /*0c70*/  SHF.R.S32.HI R24, RZ, 0x1f, R14 ;  /* 0x0000001fff187819 */ /* 0x000fe4000001140e */
[----:B------:R-:W-:-:S02]  /*0c80*/  SHF.L.U64.HI R39, R192, 0x7, R204 ;  /* 0x00000007c0277819 */ /* 0x000fc400000102cc */
[----:B------:R-:W-:Y:S02]  /*0c90*/  LEA.HI R24, R24, R14, RZ, 0x6 ;  /* 0x0000000e18187211 */ /* 0x000fe400078f30ff */
[----:B------:R-:W-:Y:S01]  /*0ca0*/  SEL R39, R39, RZ, P4 ;  /* 0x000000ff27277207 */ /* 0x000fe20002000000 */
[----:B------:R-:W4:Y:S01]  /*0cb0*/  LDC R31, c[0x0][0x2d4] ;  /* 0x0000b500ff1f7b82 */ /* 0x000f220000000800 */
[----:B------:R-:W-:-:S04]  /*0cc0*/  LOP3.LUT R28, R24, 0xffffffc0, RZ, 0xc0, !PT ;  /* 0xffffffc0181c7812 */ /* 0x000fc800078ec0ff */
[----:B------:R-:W-:Y:S02]  /*0cd0*/  IADD3 R28, R28, -0x40, RZ ;  /* 0xffffffc01c1c7810 */ /* 0x000fe40007ffe0ff */
[----:B---3--:R-:W-:Y:S01]  /*0ce0*/  IABS R9, R8 ;  /* 0x0000000800097213 */ /* 0x008fe20000000000 */
[----:B------:R-:W3:Y:S03]  /*0cf0*/  LDC R25, c[0x0][0x2dc] ;  /* 0x0000b700ff197b82 */ /* 0x000ee60000000800 */
[----:B------:R-:W5:Y:S01]  /*0d00*/  I2F.RP R4, R9 ;  /* 0x0000000900047306 */ /* 0x000f620000209400 */
[----:B-1----:R-:W-:-:S04]  /*0d10*/  IMAD R13, R204, R6, RZ ;  /* 0x00000006cc0d7224 */ /* 0x002fc800078e02ff */
[----:B------:R-:W3:Y:S01]  /*0d20*/  LDC R16, c[0x0][0x270] ;  /* 0x00009c00ff107b82 */ /* 0x000ee20000000800 */
        /* <DEDUP_REMOVED lines=9> */
[----:B---3--:R-:W-:-:S07]  /*0dc0*/  IMAD.WIDE R42, R25, R16, RZ ;  /* 0x00000010192a7225 */ /* 0x008fce00078e02ff */
[----:B------:R-:W3:Y:S01]  /*0dd0*/  LDC.U8 R38, c[0x0][0x480] ;  /* 0x00012000ff267b82 */ /* 0x000ee20000000000 */
[----:B----4-:R-:W-:Y:S01]  /*0de0*/  IADD3 R4, R4, 0xffffffe, RZ ;  /* 0x0ffffffe04047810 */ /* 0x010fe20007ffe0ff */
[----:B------:R-:W-:-:S03]  /*0df0*/  IMAD.WIDE.U32 R32, R42, R22, RZ ;  /* 0x000000162a207225 */ /* 0x000fc600078e00ff */
[----:B------:R-:W4:Y:S02]  /*0e00*/  F2I.FTZ.U32.TRUNC.NTZ R5, R4 ;  /* 0x0000000400057305 */ /* 0x000f24000021f000 */
[----:B----4-:R-:W-:-:S04]  /*0e10*/  IMAD.MOV R4, RZ, RZ, -R5 ;  /* 0x000000ffff047224 */ /* 0x010fc800078e0a05 */
[----:B------:R-:W-:Y:S01]  /*0e20*/  IMAD R18, R4, R9, RZ ;  /* 0x0000000904127224 */ /* 0x000fe200078e02ff */
[----:B------:R-:W-:-:S05]  /*0e30*/  MOV R4, RZ ;  /* 0x000000ff00047202 */ /* 0x000fca0000000f00 */
[----:B------:R-:W-:Y:S02]  /*0e40*/  IMAD.HI.U32 R18, R5, R18, R4 ;  /* 0x0000001205127227 */ /* 0x000fe400078e0004 */
[----:B------:R-:W4:Y:S04]  /*0e50*/  LDC.64 R4, c[0x0][0x240] ;  /* 0x00009000ff047b82 */ /* 0x000f280000000a00 */
[----:B------:R-:W-:-:S04]  /*0e60*/  IMAD.HI.U32 R18, R18, R10, RZ ;  /* 0x0000000a12127227 */ /* 0x000fc800078e00ff */
[----:B------:R-:W-:-:S04]  /*0e70*/  IMAD.MOV R12, RZ, RZ, -R18 ;  /* 0x000000ffff0c7224 */ /* 0x000fc800078e0a12 */
[C---:B------:R-:W-:Y:S02]  /*0e80*/  IMAD R12, R9.reuse, R12, R10 ;  /* 0x0000000c090c7224 */ /* 0x040fe400078e020a */
[----:B------:R-:W2:Y:S03]  /*0e90*/  @P1 LDC.64 R10, c[0x0][0x250] ;  /* 0x00009400ff0a1b82 */ /* 0x000ea60000000a00 */
[----:B------:R-:W-:Y:S01]  /*0ea0*/  ISETP.GT.U32.AND P5, PT, R9, R12, PT ;  /* 0x0000000c0900720c */ /* 0x000fe20003fa4070 */
[----:B----4-:R-:W-:-:S03]  /*0eb0*/  IMAD.WIDE.U32 R26, R22, R4, RZ ;  /* 0x00000004161a7225 */ /* 0x010fc600078e00ff */
        /* <DEDUP_REMOVED lines=11> */
[----:B--2---:R-:W-:-:S02]  /*0f70*/  @P1 IMAD R19, R7, R11, RZ ;  /* 0x0000000b07131224 */ /* 0x004fc400078e02ff */
[----:B------:R-:W-:Y:S01]  /*0f80*/  @P1 IMAD.WIDE.U32 R14, R7, R10, RZ ;  /* 0x0000000a070e1225 */ /* 0x000fe200078e00ff */
[----:B------:R-:W-:-:S03]  /*0f90*/  IADD3 R7, R37, R9, RZ ;  /* 0x0000000925077210 */ /* 0x000fc60007ffe0ff */
[----:B------:R-:W-:Y:S01]  /*0fa0*/  @P3 IADD3 R18, R18, 0x1, RZ ;  /* 0x0000000112123810 */ /* 0x000fe20007ffe0ff */
[----:B------:R-:W-:Y:S01]  /*0fb0*/  @P2 IMAD.IADD R29, R27, 0x1, R12 ;  /* 0x000000011b1d2824 */ /* 0x000fe200078e020c */
[----:B-1----:R-:W-:Y:S01]  /*0fc0*/  ISETP.NE.AND P3, PT, R6, RZ, PT ;  /* 0x000000ff0600720c */ /* 0x002fe20003f65270 */
[C---:B------:R-:W-:Y:S01]  /*0fd0*/  IMAD R26, R42.reuse, R7, R26 ;  /* 0x000000072a1a7224 */ /* 0x040fe200078e021a */
[----:B------:R-:W-:Y:S01]  /*0fe0*/  @P1 IADD3 R19, R15, R19, RZ ;  /* 0x000000130f131210 */ /* 0x000fe20007ffe0ff */
[----:B------:R-:W1:Y:S01]  /*0ff0*/  @!P2 LDC.64 R12, c[0x0][0x418] ;  /* 0x00010600ff0cab82 */ /* 0x000e620000000a00 */
[----:B------:R-:W-:Y:S01]  /*1000*/  @P1 MOV R20, R14 ;  /* 0x0000000e00141202 */ /* 0x000fe20000000f00 */
[----:B------:R-:W-:-:S04]  /*1010*/  IMAD.WIDE.U32 R36, R42, R36, RZ ;  /* 0x000000242a247225 */ /* 0x000fc800078e00ff */
[----:B------:R-:W-:Y:S01]  /*1020*/  IMAD R6, R43, R22, RZ ;  /* 0x000000162b067224 */ /* 0x000fe200078e02ff */
[----:B------:R-:W-:Y:S01]  /*1030*/  IADD3 R26, R37, R26, RZ ;  /* 0x0000001a251a7210 */ /* 0x000fe20007ffe0ff */
[----:B------:R-:W2:Y:S01]  /*1040*/  @P2 LDC.64 R14, c[0x0][0x420] ;  /* 0x00010800ff0e2b82 */ /* 0x000ea20000000a00 */
[----:B------:R-:W-:Y:S01]  /*1050*/  @!P0 IMAD.MOV R18, RZ, RZ, -R18 ;  /* 0x000000ffff128224 */ /* 0x000fe200078e0a12 */
[----:B------:R-:W-:Y:S01]  /*1060*/  @!P5 LOP3.LUT R18, RZ, R8, RZ, 0x33, !PT ;  /* 0x00000008ff12d212 */ /* 0x000fe200078e33ff */
[----:B-----5:R-:W-:Y:S01]  /*1070*/  @P3 IMAD R37, R192, R35, RZ ;  /* 0x00000023c0253224 */ /* 0x020fe200078e02ff */
[----:B------:R-:W-:Y:S02]  /*1080*/  @P2 IADD3 R26, R33, R6, RZ ;  /* 0x00000006211a2210 */ /* 0x000fe40007ffe0ff */
[----:B------:R-:W-:Y:S01]  /*1090*/  SEL R27, R36, R32, !P2 ;  /* 0x00000020241b7207 */ /* 0x000fe20005000000 */
[----:B------:R-:W-:Y:S01]  /*10a0*/  IMAD.SHL.U32 R36, R192, 0x80, RZ ;  /* 0x00000080c0247824 */ /* 0x000fe200078e00ff */
[----:B------:R-:W4:Y:S01]  /*10b0*/  LDC.64 R6, c[0x0][0x488] ;  /* 0x00012200ff067b82 */ /* 0x000f220000000a00 */
[----:B------:R-:W-:-:S03]  /*10c0*/  SHF.R.S32.HI R32, RZ, 0x1f, R28 ;  /* 0x0000001fff207819 */ /* 0x000fc6000001141c */
[----:B------:R-:W-:-:S04]  /*10d0*/  SEL R36, R36, RZ, P4 ;  /* 0x000000ff24247207 */ /* 0x000fc80002000000 */
[----:B------:R-:W5:Y:S01]  /*10e0*/  @P3 LDC R34, c[0x0][0x2e4] ;  /* 0x0000b900ff223b82 */ /* 0x000f620000000800 */
[----:B-1----:R-:W-:Y:S01]  /*10f0*/  @!P2 IMAD R33, R204, R12, RZ ;  /* 0x0000000ccc21a224 */ /* 0x002fe200078e02ff */
[----:B------:R-:W-:Y:S01]  /*1100*/  IADD3 R36, P0, R28, R36, RZ ;  /* 0x000000241c247210 */ /* 0x000fe20007f1e0ff */
[----:B------:R-:W-:-:S03]  /*1110*/  @!P2 IMAD.WIDE.U32 R44, R192, R12, RZ ;  /* 0x0000000cc02ca225 */ /* 0x000fc600078e00ff */
[----:B------:R-:W-:Y:S02]  /*1120*/  IADD3.X R39, R32, R39, RZ, P0, !PT ;  /* 0x0000002720277210 */ /* 0x000fe400007fe4ff */
[----:B------:R-:W1:Y:S01]  /*1130*/  @P1 LDC.64 R8, c[0x0][0x248] ;  /* 0x00009200ff081b82 */ /* 0x000e620000000a00 */
[----:B--2---:R-:W-:Y:S01]  /*1140*/  @P2 IMAD.WIDE.U32 R40, R22, R14, RZ ;  /* 0x0000000e16282225 */ /* 0x004fe200078e00ff */
[----:B---3--:R-:W-:-:S03]  /*1150*/  ISETP.NE.AND P0, PT, R38, RZ, PT ;  /* 0x000000ff2600720c */ /* 0x008fc60003f05270 */
[----:B------:R-:W-:Y:S02]  /*1160*/  @!P2 IMAD R14, R192, R13, R33 ;  /* 0x0000000dc00ea224 */ /* 0x000fe400078e0221 */
[----:B------:R-:W-:Y:S01]  /*1170*/  @P2 IMAD R33, R22, R15, R41 ;  /* 0x0000000f16212224 */ /* 0x000fe200078e0229 */
[----:B------:R-:W-:Y:S01]  /*1180*/  @P3 SEL R15, R37, R22, !P2 ;  /* 0x00000016250f3207 */ /* 0x000fe20005000000 */
[----:B------:R-:W-:Y:S01]  /*1190*/  @P2 IMAD.MOV.U32 R12, RZ, RZ, R40 ;  /* 0x000000ffff0c2224 */ /* 0x000fe200078e0028 */
[----:B------:R-:W-:Y:S01]  /*11a0*/  @!P2 IADD3 R33, R45, R14, RZ ;  /* 0x0000000e2d21a210 */ /* 0x000fe20007ffe0ff */
[----:B------:R-:W-:Y:S01]  /*11b0*/  IMAD R13, R43, R36, RZ ;  /* 0x000000242b0d7224 */ /* 0x000fe200078e02ff */
[----:B------:R-:W-:Y:S01]  /*11c0*/  @!P2 MOV R12, R44 ;  /* 0x0000002c000ca202 */ /* 0x000fe20000000f00 */
[----:B----4-:R-:W-:-:S04]  /*11d0*/  IMAD.WIDE.U32 R40, R23, R6, RZ ;  /* 0x0000000617287225 */ /* 0x010fc800078e00ff */
[----:B------:R-:W-:Y:S01]  /*11e0*/  @P1 IMAD.IADD R6, R239, 0x1, R240 ;  /* 0x00000001ef061824 */ /* 0x000fe200078e02f0 */
[----:B------:R-:W-:Y:S01]  /*11f0*/  SEL R38, R40, RZ, P0 ;  /* 0x000000ff28267207 */ /* 0x000fe20000000000 */
[----:B------:R-:W-:Y:S01]  /*1200*/  IMAD.WIDE.U32 R36, R42, R36, RZ ;  /* 0x000000242a247225 */ /* 0x000fe200078e00ff */
[----:B------:R-:W-:-:S03]  /*1210*/  SHF.R.S32.HI R40, RZ, 0x1f, R205 ;  /* 0x0000001fff287819 */ /* 0x000fc600000114cd */
[----:B------:R-:W-:Y:S02]  /*1220*/  IMAD R13, R42, R39, R13 ;  /* 0x000000272a0d7224 */ /* 0x000fe400078e020d */
[----:B-----5:R-:W-:Y:S02]  /*1230*/  @P3 IMAD R34, R205, R34, R15 ;  /* 0x00000022cd223224 */ /* 0x020fe400078e020f */
[----:B------:R-:W-:Y:S02]  /*1240*/  IMAD R7, R23, R7, R41 ;  /* 0x0000000717077224 */ /* 0x000fe400078e0229 */
[----:B------:R-:W-:Y:S02]  /*1250*/  @!P3 IMAD R14, R192, R16, R205 ;  /* 0x00000010c00eb224 */ /* 0x000fe400078e02cd */
[----:B------:R-:W-:Y:S02]  /*1260*/  IMAD R41, R205, R25, RZ ;  /* 0x00000019cd297224 */ /* 0x000fe400078e02ff */
[----:B-1----:R-:W-:-:S02]  /*1270*/  @P1 IMAD R15, R6, R9, RZ ;  /* 0x00000009060f1224 */ /* 0x002fc400078e02ff */
        /* <DEDUP_REMOVED lines=20> */
.L_x_1045:
        /* <DEDUP_REMOVED lines=13> */
.L_x_1046:
        /* <DEDUP_REMOVED lines=10> */
.L_x_1047:
[----:B------:R-:W-:-:S04]  /*1530*/  IMAD R6, R192, R16, R205 ;  /* 0x00000010c0067224 */ /* 0x000fc800078e02cd */
[----:B------:R-:W-:-:S07]  /*1540*/  IMAD R31, R6, R31, RZ ;  /* 0x0000001f061f7224 */ /* 0x000fce00078e02ff */
.L_x_1048:
[----:B------:R-:W1:Y:S01]  /*1550*/  LDC.64 R6, c[0x0][0x420] ;  /* 0x00010800ff067b82 */ /* 0x000e620000000a00 */
[----:B------:R-:W-:Y:S01]  /*1560*/  IMAD R25, R25, R16, RZ ;  /* 0x0000001019197224 */ /* 0x000fe200078e02ff */
[----:B------:R-:W-:Y:S01]  /*1570*/  IADD3 R44, P3, R202, R12, RZ ;  /* 0x0000000cca2c7210 */ /* 0x000fe20007f7e0ff */
[----:B------:R-:W-:Y:S01]  /*1580*/  ULDC.64 UR6, c[0x0][0x428] ;  /* 0x00010a0000067ab9 */ /* 0x000fe20000000a00 */
[----:B------:R-:W-:Y:S01]  /*1590*/  SHF.R.S32.HI R203, RZ, 0x1f, R202 ;  /* 0x0000001fffcb7819 */ /* 0x000fe200000114ca */
[----:B------:R-:W-:Y:S01]  /*15a0*/  IMAD.SHL.U32 R22, R25, 0x40, RZ ;  /* 0x0000004019167824 */ /* 0x000fe200078e00ff */
[----:B------:R-:W-:Y:S01]  /*15b0*/  ULDC.64 UR8, c[0x0][0x258] ;  /* 0x0000960000087ab9 */ /* 0x000fe20000000a00 */
[----:B------:R-:W-:Y:S01]  /*15c0*/  IMAD R25, R198, R25, R197 ;  /* 0x00000019c6197224 */ /* 0x000fe200078e02c5 */
[----:B------:R-:W-:Y:S01]  /*15d0*/  BSSY B1, `(.L_x_1044) ;  /* 0x00007b9000017945 */ /* 0x000fe20003800000 */
[----:B------:R-:W-:Y:S01]  /*15e0*/  IMAD.X R45, R203, 0x1, R33, P3 ;  /* 0x00000001cb2d7824 */ /* 0x000fe200018e0621 */
[----:B------:R-:W-:Y:S01]  /*15f0*/  IADD3 R36, P2, P1, R36, R22, R41 ;  /* 0x0000001624247210 */ /* 0x000fe2000795e029 */
[----:B------:R-:W-:Y:S01]  /*1600*/  IMAD.IADD R34, R28, 0x1, R34 ;  /* 0x000000011c227824 */ /* 0x000fe200078e0222 */
[----:B------:R-:W-:-:S02]  /*1610*/  SHF.R.S32.HI R22, RZ, 0x1f, R22 ;  /* 0x0000001fff167819 */ /* 0x000fc40000011416 */
[----:B------:R-:W-:Y:S02]  /*1620*/  IADD3 R33, R28, R31, RZ ;  /* 0x0000001f1c217210 */ /* 0x000fe40007ffe0ff */
[----:B------:R-:W-:Y:S02]  /*1630*/  IADD3.X R22, R42, R22, R39, P2, P1 ;  /* 0x000000162a167210 */ /* 0x000fe400017e2427 */
[----:B------:R-:W-:Y:S02]  /*1640*/  IADD3 R27, P2, P1, R38, R36, R27 ;  /* 0x00000024261b7210 */ /* 0x000fe4000795e01b */
[----:B------:R-:W-:Y:S01]  /*1650*/  IADD3 R31, P3, R200, R28, RZ ;  /* 0x0000001cc81f7210 */ /* 0x000fe20007f7e0ff */
[----:B------:R-:W2:Y:S01]  /*1660*/  LDC.64 R38, c[0x0][0x478] ;  /* 0x00011e00ff267b82 */ /* 0x000ea20000000a00 */
[----:B------:R-:W-:Y:S01]  /*1670*/  IADD3.X R22, R35, R22, R26, P2, P1 ;  /* 0x0000001623167210 */ /* 0x000fe200017e241a */
[-C--:B-1----:R-:W-:Y:S01]  /*1680*/  IMAD R12, R32, R6.reuse, RZ ;  /* 0x00000006200c7224 */ /* 0x082fe200078e02ff */
[----:B------:R-:W-:Y:S01]  /*1690*/  IADD3 R27, P1, R25, R27, RZ ;  /* 0x0000001b191b7210 */ /* 0x000fe20007f3e0ff */
[----:B------:R-:W-:Y:S01]  /*16a0*/  IMAD.WIDE.U32 R44, R28, R6, R44 ;  /* 0x000000061c2c7225 */ /* 0x000fe200078e002c */
[----:B------:R-:W-:-:S02]  /*16b0*/  IADD3.X R32, R201, R32, RZ, P3, !PT ;  /* 0x00000020c9207210 */ /* 0x000fc40001ffe4ff */
[----:B------:R-:W-:Y:S01]  /*16c0*/  LEA.HI.X.SX32 R25, R25, R22, 0x1, P1 ;  /* 0x0000001619197211 */ /* 0x000fe200008f0eff */
[----:B------:R-:W-:Y:S01]  /*16d0*/  IMAD R12, R28, R7, R12 ;  /* 0x000000071c0c7224 */ /* 0x000fe200078e020c */
[----:B------:R-:W1:Y:S01]  /*16e0*/  LDC.64 R36, c[0x0][0x2b0] ;  /* 0x0000ac00ff247b82 */ /* 0x000e620000000a00 */
[-C--:B------:R-:W-:Y:S01]  /*16f0*/  IMAD R22, R32, R4.reuse, RZ ;  /* 0x0000000420167224 */ /* 0x080fe200078e02ff */
[----:B------:R-:W-:Y:S01]  /*1700*/  ISETP.GE.AND P3, PT, R21, 0x1, PT ;  /* 0x000000011500780c */ /* 0x000fe20003f66270 */
[----:B------:R-:W-:Y:S01]  /*1710*/  IMAD.IADD R45, R45, 0x1, R12 ;  /* 0x000000012d2d7824 */ /* 0x000fe200078e020c */
[----:B------:R-:W-:Y:S01]  /*1720*/  LEA.HI.SX32 R24, R24, 0xffffffff, 0x1a ;  /* 0xffffffff18187811 */ /* 0x000fe200078fd2ff */
[----:B------:R-:W-:Y:S02]  /*1730*/  IMAD R12, R40, UR6, RZ ;  /* 0x00000006280c7c24 */ /* 0x000fe4000f8e02ff */
[----:B------:R-:W-:-:S04]  /*1740*/  IMAD.WIDE.U32 R42, R31, R4, R202 ;  /* 0x000000041f2a7225 */ /* 0x000fc800078e00ca */
[C---:B------:R-:W-:Y:S01]  /*1750*/  IMAD R12, R205.reuse, UR7, R12 ;  /* 0x00000007cd0c7c24 */ /* 0x040fe2000f8e020c */
[----:B------:R-:W-:Y:S01]  /*1760*/  IADD3 R28, P2, R30, R42, RZ ;  /* 0x0000002a1e1c7210 */ /* 0x000fe20007f5e0ff */
[----:B------:R-:W-:Y:S01]  /*1770*/  IMAD.WIDE.U32 R44, R205, UR6, R44 ;  /* 0x00000006cd2c7c25 */ /* 0x000fe2000f8e002c */
[----:B------:R-:W-:Y:S02]  /*1780*/  ULDC.64 UR6, c[0x0][0x400] ;  /* 0x0001000000067ab9 */ /* 0x000fe40000000a00 */
[----:B------:R-:W-:Y:S01]  /*1790*/  LEA R242, P1, R27, UR6, 0x2 ;  /* 0x000000061bf27c11 */ /* 0x000fe2000f8210ff */
[----:B------:R-:W-:Y:S01]  /*17a0*/  IMAD R22, R31, R5, R22 ;  /* 0x000000051f167224 */ /* 0x000fe200078e0216 */
[----:B------:R-:W-:Y:S01]  /*17b0*/  IADD3 R31, R45, R12, RZ ;  /* 0x0000000c2d1f7210 */ /* 0x000fe20007ffe0ff */
[----:B------:R-:W-:Y:S01]  /*17c0*/  IMAD.MOV.U32 R30, RZ, RZ, R44 ;  /* 0x000000ffff1e7224 */ /* 0x000fe200078e002c */
[----:B------:R-:W-:Y:S01]  /*17d0*/  LEA.HI.X R243, R27, UR7, R25, 0x2, P1 ;  /* 0x000000071bf37c11 */ /* 0x000fe200088f1419 */
[----:B------:R-:W-:Y:S01]  /*17e0*/  IMAD R25, R201, R6, RZ ;  /* 0x00000006c9197224 */ /* 0x000fe200078e02ff */
[----:B------:R-:W-:Y:S01]  /*17f0*/  IADD3.X R29, R29, R43, R22, P2, !PT ;  /* 0x0000002b1d1d7210 */ /* 0x000fe200017fe416 */
[----:B------:R-:W-:Y:S01]  /*1800*/  IMAD R22, R40, UR8, RZ ;  /* 0x0000000828167c24 */ /* 0x000fe2000f8e02ff */
[----:B------:R-:W-:Y:S01]  /*1810*/  ULDC.64 UR6, c[0x0][0x3e0] ;  /* 0x0000f80000067ab9 */ /* 0x000fe20000000a00 */
[----:B------:R-:W-:-:S02]  /*1820*/  IMAD R25, R200, R7, R25 ;  /* 0x00000007c8197224 */ /* 0x000fc400078e0219 */
[----:B------:R-:W-:-:S04]  /*1830*/  IMAD.WIDE.U32 R26, R205, UR8, R28 ;  /* 0x00000008cd1a7c25 */ /* 0x000fc8000f8e001c */
[----:B------:R-:W-:Y:S01]  /*1840*/  IMAD R22, R205, UR9, R22 ;  /* 0x00000009cd167c24 */ /* 0x000fe2000f8e0216 */
[----:B------:R-:W-:Y:S01]  /*1850*/  ULDC.64 UR8, c[0x0][0x210] ;  /* 0x0000840000087ab9 */ /* 0x000fe20000000a00 */
[----:B------:R-:W-:Y:S01]  /*1860*/  IMAD.WIDE.U32 R28, R200, R6, R30 ;  /* 0x00000006c81c7225 */ /* 0x000fe200078e001e */
[----:B------:R-:W-:Y:S02]  /*1870*/  LEA R246, P2, R26, UR8, 0x1 ;  /* 0x000000081af67c11 */ /* 0x000fe4000f8408ff */
[----:B------:R-:W-:Y:S01]  /*1880*/  IADD3 R22, R27, R22, RZ ;  /* 0x000000161b167210 */ /* 0x000fe20007ffe0ff */
[----:B--2---:R-:W-:Y:S01]  /*1890*/  IMAD.WIDE R30, R33, 0x4, R38 ;  /* 0x00000004211e7825 */ /* 0x004fe200078e0226 */
[----:B------:R-:W-:Y:S02]  /*18a0*/  IADD3 R25, R29, R25, RZ ;  /* 0x000000191d197210 */ /* 0x000fe40007ffe0ff */
[----:B------:R-:W-:Y:S01]  /*18b0*/  LEA R244, P1, R28, UR6, 0x1 ;  /* 0x000000061cf47c11 */ /* 0x000fe2000f8208ff */
[----:B-1----:R-:W-:Y:S01]  /*18c0*/  IMAD.WIDE R34, R34, 0x4, R36 ;  /* 0x0000000422227825 */ /* 0x002fe200078e0224 */
[----:B------:R-:W-:-:S02]  /*18d0*/  LEA.HI.X R247, R26, UR9, R22, 0x1, P2 ;  /* 0x000000091af77c11 */ /* 0x000fc400090f0c16 */
[----:B------:R-:W-:Y:S01]  /*18e0*/  LEA.HI.X R245, R28, UR7, R25, 0x1, P1 ;  /* 0x000000071cf57c11 */ /* 0x000fe200088f0c19 */
[----:B------:R-:W-:Y:S08]  /*18f0*/  @!P3 BRA `(.L_x_1049) ;  /* 0x0000006c00e0b947 */ /* 0x000ff00003800000 */
[----:B------:R-:W-:Y:S01]  /*1900*/  @P0 BAR.SYNC.DEFER_BLOCKING 0x0 ;  /* 0x0000000000000b1d */ /* 0x000fe20000010000 */
[----:B------:R-:W-:-:S04]  /*1910*/  IMAD.MOV.U32 R237, RZ, RZ, R24 ;  /* 0x000000ffffed7224 */ /* 0x000fc800078e0018 */
[C---:B------:R-:W-:Y:S01]  /*1920*/  IMAD R12, R237.reuse, -0x40, R21 ;  /* 0xffffffc0ed0c7824 */ /* 0x040fe200078e0215 */
[----:B------:R-:W-:Y:S01]  /*1930*/  LEA.HI R24, R237, R237, RZ, 0x1 ;  /* 0x000000eded187211 */ /* 0x000fe200078f08ff */
[C---:B------:R-:W-:Y:S01]  /*1940*/  VIADD R21, R200.reuse, 0x20 ;  /* 0x00000020c8157836 */ /* 0x040fe20000000000 */
[----:B------:R-:W-:Y:S02]  /*1950*/  BSSY B0, `(.L_x_1050) ;  /* 0x000001e000007945 */ /* 0x000fe40003800000 */
[-C--:B------:R-:W-:Y:S02]  /*1960*/  ISETP.GE.AND P5, PT, R200, R12.reuse, PT ;  /* 0x0000000cc800720c */ /* 0x080fe40003fa6270 */
[----:B------:R-:W-:Y:S02]  /*1970*/  LOP3.LUT R24, R24, 0xfffffffe, RZ, 0xc0, !PT ;  /* 0xfffffffe18187812 */ /* 0x000fe400078ec0ff */
[----:B------:R-:W-:-:S03]  /*1980*/  ISETP.GE.AND P4, PT, R21, R12, PT ;  /* 0x0000000c1500720c */ /* 0x000fc60003f86270 */
[----:B------:R-:W-:-:S05]  /*1990*/  IMAD.IADD R24, R237, 0x1, -R24 ;  /* 0x00000001ed187824 */ /* 0x000fca00078e0a18 */
[----:B------:R-:W-:Y:S01]  /*19a0*/  ISETP.NE.AND P1, PT, R24, 0x1, PT ;  /* 0x000000011800780c */ /* 0x000fe20003f25270 */
        /* <DEDUP_REMOVED lines=24> */
.L_x_1051:
[----:B------:R-:W-:Y:S05]  /*1b30*/  BSYNC B0 ;  /* 0x0000000000007941 */ /* 0x000fea0003800000 */
.L_x_1050:
[----:B------:R4:W-:Y:S01]  /*1b40*/  @P4 STS.128 [R210+0xd000], RZ ;  /* 0x00d000ffd2004388 */ /* 0x0009e20000000c00 */
[----:B------:R-:W-:Y:S01]  /*1b50*/  BSSY B0, `(.L_x_1052) ;  /* 0x0000025000007945 */ /* 0x000fe20003800000 */
[----:B------:R-:W-:Y:S02]  /*1b60*/  MOV R219, R30 ;  /* 0x0000001e00db7202 */ /* 0x000fe40000000f00 */
[----:B------:R4:W-:Y:S01]  /*1b70*/  @P4 STS.128 [R210+0xf000], RZ ;  /* 0x00f000ffd2004388 */ /* 0x0009e20000000c00 */
[----:B------:R-:W-:Y:S02]  /*1b80*/  MOV R218, R31 ;  /* 0x0000001f00da7202 */ /* 0x000fe40000000f00 */
[----:B------:R-:W-:Y:S01]  /*1b90*/  IADD3 R236, R199, 0x3000, RZ ;  /* 0x00003000c7ec7810 */ /* 0x000fe20007ffe0ff */
        /* <DEDUP_REMOVED lines=32> */
.L_x_1053:
[----:B------:R-:W-:Y:S05]  /*1da0*/  BSYNC B0 ;  /* 0x0000000000007941 */ /* 0x000fea0003800000 */
.L_x_1052:
[----:B------:R-:W-:Y:S01]  /*1db0*/  SEL R236, R236, R199, !P1 ;  /* 0x000000c7ecec7207 */ /* 0x000fe20004800000 */
[----:B------:R-:W-:Y:S01]  /*1dc0*/  BSSY B0, `(.L_x_1054) ;  /* 0x000002f000007945 */ /* 0x000fe20003800000 */
[----:B------:R-:W-:Y:S02]  /*1dd0*/  IMAD.MOV.U32 R248, RZ, RZ, R34 ;  /* 0x000000fffff87224 */ /* 0x000fe400078e0022 */
[----:B------:R-:W-:Y:S01]  /*1de0*/  IMAD.MOV.U32 R249, RZ, RZ, R35 ;  /* 0x000000fffff97224 */ /* 0x000fe200078e0023 */
[----:B------:R-:W-:Y:S01]  /*1df0*/  LEA R236, R236, UR5, 0x1 ;  /* 0x00000005ecec7c11 */ /* 0x000fe2000f8e08ff */
[----:B------:R-:W-:Y:S06]  /*1e00*/  @!P5 BRA `(.L_x_1055) ;  /* 0x000000000034d947 */ /* 0x000fec0003800000 */
        /* <DEDUP_REMOVED lines=13> */
.L_x_1055:
        /* <DEDUP_REMOVED lines=29> */
.L_x_1056:
[----:B------:R-:W-:Y:S05]  /*20b0*/  BSYNC B0 ;  /* 0x0000000000007941 */ /* 0x000fea0003800000 */
.L_x_1054:
        /* <DEDUP_REMOVED lines=17> */
.L_x_1058:
        /* <DEDUP_REMOVED lines=37> */
.L_x_1059:
[----:B------:R-:W-:Y:S05]  /*2420*/  BSYNC B0 ;  /* 0x0000000000007941 */ /* 0x000fea0003800000 */
.L_x_1057:
[----:B-1----:R-:W-:Y:S01]  /*2430*/  IMAD R4, R209, -0x40, R238 ;  /* 0xffffffc0d1047824 */ /* 0x002fe200078e02ee */
[----:B------:R-:W1:Y:S01]  /*2440*/  LDC.64 R190, c[0x0][0x3b8] ;  /* 0x0000ee00ffbe7b82 */ /* 0x000e620000000a00 */
[--C-:B------:R-:W-:Y:S01]  /*2450*/  IMAD.WIDE.U32 R6, R17, R8, R202.reuse ;  /* 0x0000000811067225 */ /* 0x100fe200078e00ca */
[----:B------:R-:W-:Y:S01]  /*2460*/  ULDC.64 UR6, c[0x0][0x260] ;  /* 0x0000980000067ab9 */ /* 0x000fe20000000a00 */
[----:B------:R-:W-:Y:S01]  /*2470*/  BSSY B0, `(.L_x_1060) ;  /* 0x0000037000007945 */ /* 0x000fe20003800000 */
        /* <DEDUP_REMOVED lines=46> */
[----:B-1----:R-:W-:Y:S05]  /*2760*/  @P0 BRA `(.L_x_1061) ;  /* 0x00000000001c0947 */ /* 0x002fea0003800000 */
[----:B------:R-:W-:Y:S02]  /*2770*/  ULDC.64 UR6, c[0x0][0x218] ;  /* 0x0000860000067ab9 */ /* 0x000fe40000000a00 */
[----:B--2---:R-:W-:-:S04]  /*2780*/  LEA R4, P0, R24, UR6, 0x1 ;  /* 0x0000000618047c11 */ /* 0x004fc8000f8008ff */
[----:B------:R-:W-:-:S05]  /*2790*/  LEA.HI.X R5, R24, UR7, R15, 0x1, P0 ;  /* 0x0000000718057c11 */ /* 0x000fca00080f0c0f */
[----:B------:R-:W-:Y:S01]  /*27a0*/  @!PT LDS RZ, [RZ] ;  /* 0x00000000fffff984 */ /* 0x000fe20000000800 */
[----:B------:R-:W-:Y:S01]  /*27b0*/  @!PT LDS RZ, [RZ] ;  /* 0x00000000fffff984 */ /* 0x000fe20000000800 */
[----:B------:R-:W-:Y:S01]  /*27c0*/  @!PT LDS RZ, [RZ] ;  /* 0x00000000fffff984 */ /* 0x000fe20000000800 */
[----:B------:R1:W-:Y:S04]  /*27d0*/  LDGSTS.E.BYPASS.LTC128B.128 [R210+0x16000], desc[UR14][R4.64+0x100] ;  /* 0x1600010004d27fae */ /* 0x0003e8000b901d4e */
.L_x_1061:
[----:B------:R-:W-:Y:S05]  /*27e0*/  BSYNC B0 ;  /* 0x0000000000007941 */ /* 0x000fea0003800000 */
.L_x_1060:
        /* <DEDUP_REMOVED lines=14> */
[----:B--2---:R-:W2:Y:S01]  /*28d0*/  @!P4 LDC.64 R6, c[0x0][0x218] ;  /* 0x00008600ff06cb82 */ /* 0x004ea20000000a00 */
[----:B------:R-:W-:Y:S01]  /*28e0*/  IMAD R15, R19, R9, R15 ;  /* 0x00000009130f7224 */ /* 0x000fe200078e020f */
[----:B------:R2:W-:Y:S03]  /*28f0*/  @P4 STS.128 [R210+0x13000], RZ ;  /* 0x013000ffd2004388 */ /* 0x0005e60000000c00 */
[----:B------:R-:W-:-:S03]  /*2900*/  IMAD.IADD R15, R21, 0x1, R15 ;  /* 0x00000001150f7824 */ /* 0x000fc600078e020f */
[----:B-1----:R-:W1:Y:S01]  /*2910*/  @!P3 LDC.64 R4, c[0x0][0x218] ;  /* 0x00008600ff04bb82 */ /* 0x002e620000000a00 */
[----:B--2---:R-:W-:-:S04]  /*2920*/  @!P4 LEA R6, P2, R20, R6, 0x1 ;  /* 0x000000061406c211 */ /* 0x004fc800078408ff */
[C---:B------:R-:W-:Y:S02]  /*2930*/  @!P4 LEA.HI.X R7, R20.reuse, R7, R15, 0x1, P2 ;  /* 0x000000071407c211 */ /* 0x040fe400010f0c0f */
[----:B-1----:R-:W-:-:S03]  /*2940*/  @!P3 LEA R4, P2, R20, R4, 0x1 ;  /* 0x000000041404b211 */ /* 0x002fc600078408ff */
        /* <DEDUP_REMOVED lines=19> */
.L_x_1063:
[----:B------:R-:W-:Y:S05]  /*2a80*/  BSYNC B0 ;  /* 0x0000000000007941 */ /* 0x000fea0003800000 */
.L_x_1062:
        /* <DEDUP_REMOVED lines=20> */
[----:B-12---:R-:W1:Y:S01]  /*2bd0*/  @!P4 LDC.64 R6, c[0x0][0x220] ;  /* 0x00008800ff06cb82 */ /* 0x006e620000000a00 */
        /* <DEDUP_REMOVED lines=24> */
.L_x_1065:
[----:B------:R-:W-:Y:S05]  /*2d60*/  BSYNC B0 ;  /* 0x0000000000007941 */ /* 0x000fea0003800000 */
.L_x_1064:
        /* <DEDUP_REMOVED lines=15> */
[----:B------:R-:W5:Y:S01]  /*2e60*/  @!P5 LDC.64 R8, c[0x0][0x220] ;  /* 0x00008800ff08db82 */ /* 0x000f620000000a00 */
[----:B------:R-:W-:Y:S01]  /*2e70*/  IMAD R14, R15, R11, R14 ;  /* 0x0000000b0f0e7224 */ /* 0x000fe200078e020e */
[----:B------:R3:W-:Y:S03]  /*2e80*/  @P5 STS.128 [R210+0x19000], RZ ;  /* 0x019000ffd2005388 */ /* 0x0007e60000000c00 */
[----:B------:R-:W-:-:S03]  /*2e90*/  IMAD.IADD R14, R19, 0x1, R14 ;  /* 0x00000001130e7824 */ /* 0x000fc600078e020e */
[----:B-12---:R-:W1:Y:S08]  /*2ea0*/  @!P4 LDC.64 R6, c[0x0][0x220] ;  /* 0x00008800ff06cb82 */ /* 0x006e700000000a00 */
[----:B------:R-:W2:Y:S01]  /*2eb0*/  @!P2 LDC.64 R4, c[0x0][0x220] ;  /* 0x00008800ff04ab82 */ /* 0x000ea20000000a00 */
[----:B-----5:R-:W-:-:S04]  /*2ec0*/  @!P5 LEA R8, P6, R18, R8, 0x1 ;  /* 0x000000081208d211 */ /* 0x020fc800078c08ff */
[C---:B------:R-:W-:Y:S02]  /*2ed0*/  @!P5 LEA.HI.X R9, R18.reuse, R9, R14, 0x1, P6 ;  /* 0x000000091209d211 */ /* 0x040fe400030f0c0e */
[----:B-1----:R-:W-:-:S03]  /*2ee0*/  @!P4 LEA R6, P3, R18, R6, 0x1 ;  /* 0x000000061206c211 */ /* 0x002fc600078608ff */
[----:B------:R-:W-:Y:S01]  /*2ef0*/  @!PT LDS RZ, [RZ] ;  /* 0x00000000fffff984 */ /* 0x000fe20000000800 */
[----:B------:R-:W-:Y:S01]  /*2f00*/  @!PT LDS RZ, [RZ] ;  /* 0x00000000fffff984 */ /* 0x000fe20000000800 */
[----:B------:R-:W-:Y:S01]  /*2f10*/  @!PT LDS RZ, [RZ] ;  /* 0x00000000fffff984 */ /* 0x000fe20000000800 */
[----:B------:R3:W-:Y:S01]  /*2f20*/  @!P5 LDGSTS.E.BYPASS.LTC128B.128 [R210+0x19000], desc[UR14][R8.64] ;  /* 0x1900000008d2dfae */ /* 0x0007e2000b901d4e */
[----:B------:R-:W-:-:S03]  /*2f30*/  @!P4 LEA.HI.X R7, R18, R7, R14, 0x1, P3 ;  /* 0x000000071207c211 */ /* 0x000fc600018f0c0e */
[----:B------:R3:W-:Y:S01]  /*2f40*/  @P4 STS.128 [R210+0x1b000], RZ ;  /* 0x01b000ffd2004388 */ /* 0x0007e20000000c00 */
        /* <DEDUP_REMOVED lines=10> */
[----:B------:R3:W-:Y:S02]  /*2ff0*/  @!P2 LDGSTS.E.BYPASS.LTC128B.128 [R210+0x1d000], desc[UR14][R4.64+0x100] ;  /* 0x1d00010004d2afae */ /* 0x0007e4000b901d4e */
.L_x_1067:
[----:B------:R-:W-:Y:S05]  /*3000*/  BSYNC B0 ;  /* 0x0000000000007941 */ /* 0x000fea0003800000 */
.L_x_1066:
[C---:B-123--:R-:W-:Y:S01]  /*3010*/  VIADD R4, R206.reuse, 0x8 ;  /* 0x00000008ce047836 */ /* 0x04efe20000000000 */
[-C--:B------:R-:W-:Y:S01]  /*3020*/  ISETP.GE.AND P2, PT, R206, R12.reuse, PT ;  /* 0x0000000cce00720c */ /* 0x080fe20003f46270 */
[----:B------:R-:W-:Y:S01]  /*3030*/  IMAD.MOV.U32 R235, RZ, RZ, 0x7f800000 ;  /* 0x7f800000ffeb7424 */ /* 0x000fe200078e00ff */
[----:B------:R-:W1:Y:S01]  /*3040*/  LDC R216, c[0x0][0x270] ;  /* 0x00009c00ffd87b82 */ /* 0x000e620000000800 */
[----:B------:R-:W-:Y:S01]  /*3050*/  VIADD R17, R17, 0x40 ;  /* 0x0000004011117836 */ /* 0x000fe20000000000 */
[----:B------:R-:W-:Y:S01]  /*3060*/  ISETP.GE.AND P0, PT, R4, R12, PT ;  /* 0x0000000c0400720c */ /* 0x000fe20003f06270 */
[----:B------:R-:W-:Y:S01]  /*3070*/  IMAD.WIDE R4, R206, 0x4, R248 ;  /* 0x00000004ce047825 */ /* 0x000fe200078e02f8 */
[----:B------:R-:W2:Y:S03]  /*3080*/  LDG.E.64 R6, desc[UR14][R190.64+0x8] ;  /* 0x0000080ebe067981 */ /* 0x000ea6000c1e1b00 */
[----:B------:R-:W-:Y:S01]  /*3090*/  IMAD R250, R192, R16, R205 ;  /* 0x00000010c0fa7224 */ /* 0x000fe200078e02cd */
[----:B------:R-:W0:Y:S01]  /*30a0*/  LDGDEPBAR ;  /* 0x00000000000079af */ /* 0x000e220000000000 */
[----:B------:R-:W-:Y:S01]  /*30b0*/  IMAD.MOV.U32 R234, RZ, RZ, 0x7f800000 ;  /* 0x7f800000ffea7424 */ /* 0x000fe200078e00ff */
[----:B------:R-:W-:Y:S01]  /*30c0*/  SHF.R.S32.HI R220, RZ, 0x1f, R197 ;  /* 0x0000001fffdc7819 */ /* 0x000fe200000114c5 */
[----:B------:R-:W-:Y:S01]  /*30d0*/  VIADD R184, R188, 0x3000 ;  /* 0x00003000bcb87836 */ /* 0x000fe20000000000 */
[----:B------:R-:W-:Y:S01]  /*30e0*/  ULDC UR4, c[0x0][0x2d0] ;  /* 0x0000b40000047ab9 */ /* 0x000fe20000000800 */
[----:B------:R-:W-:Y:S01]  /*30f0*/  VIADD R183, R187, 0x3000 ;  /* 0x00003000bbb77836 */ /* 0x000fe20000000000 */
[----:B------:R-:W-:Y:S01]  /*3100*/  ULDC UR6, c[0x0][0x2dc] ;  /* 0x0000b70000067ab9 */ /* 0x000fe20000000800 */
[----:B------:R-:W5:Y:S01]  /*3110*/  @!P0 LDG.E R235, desc[UR14][R4.64+0x20] ;  /* 0x0000200e04eb8981 */ /* 0x000f62000c1e1900 */
[----:B------:R-:W-:-:S02]  /*3120*/  IMAD.MOV.U32 R182, RZ, RZ, 0x20 ;  /* 0x00000020ffb67424 */ /* 0x000fc400078e00ff */
[----:B------:R-:W-:Y:S01]  /*3130*/  IMAD.MOV.U32 R181, RZ, RZ, 0x40 ;  /* 0x00000040ffb57424 */ /* 0x000fe200078e00ff */
[----:B------:R-:W-:Y:S01]  /*3140*/  CS2R R142, SRZ ;  /* 0x00000000008e7805 */ /* 0x000fe2000001ff00 */
[----:B------:R-:W-:Y:S01]  /*3150*/  IMAD.MOV.U32 R233, RZ, RZ, R236 ;  /* 0x000000ffffe97224 */ /* 0x000fe200078e00ec */
        /* <DEDUP_REMOVED lines=8> */
[----:B------:R-:W3:Y:S01]  /*31e0*/  LDG.E.64 R190, desc[UR14][R190.64] ;  /* 0x0000000ebebe7981 */ /* 0x000ee2000c1e1b00 */
[----:B------:R-:W-:Y:S01]  /*31f0*/  ISETP.GE.AND P0, PT, R17, R238, PT ;  /* 0x000000ee1100720c */ /* 0x000fe20003f06270 */
[----:B------:R-:W-:Y:S01]  /*3200*/  IMAD.SHL.U32 R250, R250, 0x20, RZ ;  /* 0x00000020fafa7824 */ /* 0x000fe200078e00ff */
        /* <DEDUP_REMOVED lines=11> */
[----:B------:R-:W1:Y:S01]  /*32c0*/  @P0 S2R R241, SR_TID.X ;  /* 0x0000000000f10919 */ /* 0x000e620000002100 */
[----:B------:R-:W-:Y:S02]  /*32d0*/  SEL R184, R184, R188, !P1 ;  /* 0x000000bcb8b87207 */ /* 0x000fe40004800000 */
[----:B------:R-:W-:Y:S02]  /*32e0*/  CS2R R112, SRZ ;  /* 0x0000000000707805 */ /* 0x000fe4000001ff00 */
[----:B------:R-:W-:Y:S02]  /*32f0*/  SEL R183, R183, R187, !P1 ;  /* 0x000000bbb7b77207 */ /* 0x000fe40004800000 */
        /* <DEDUP_REMOVED lines=11> */
[----:B----4-:R-:W-:Y:S02]  /*33b0*/  SHF.R.S32.HI R4, RZ, 0x1f, R250 ;  /* 0x0000001fff047819 */ /* 0x010fe400000114fa */
        /* <DEDUP_REMOVED lines=16> */
[----:B-1----:R-:W-:Y:S01]  /*34c0*/  @P0 IMAD.SHL.U32 R241, R241, 0x2, RZ ;  /* 0x00000002f1f10824 */ /* 0x002fe200078e00ff */
[----:B------:R-:W-:Y:S02]  /*34d0*/  CS2R R20, SRZ ;  /* 0x0000000000147805 */ /* 0x000fe4000001ff00 */
[----:B------:R-:W-:Y:S01]  /*34e0*/  LEA R184, R184, UR5, 0x1 ;  /* 0x00000005b8b87c11 */ /* 0x000fe2000f8e08ff */
[----:B------:R-:W-:Y:S01]  /*34f0*/  ULDC.U8 UR8, c[0x0][0x388] ;  /* 0x0000e20000087ab9 */ /* 0x000fe20000000000 */
[----:B------:R-:W-:Y:S01]  /*3500*/  LEA R183, R183, UR5, 0x1 ;  /* 0x00000005b7b77c11 */ /* 0x000fe2000f8e08ff */
[----:B------:R-:W-:Y:S01]  /*3510*/  ULDC UR7, c[0x0][0x2ec] ;  /* 0x0000bb0000077ab9 */ /* 0x000fe20000000800 */
[----:B------:R-:W-:-:S02]  /*3520*/  @P0 LOP3.LUT R241, R193, 0x6, R241, 0xf8, !PT ;  /* 0x00000006c1f10812 */ /* 0x000fc400078ef8f1 */
[----:B--2---:R-:W-:-:S04]  /*3530*/  IADD3 R250, P3, P2, R250, R6, R197 ;  /* 0x00000006fafa7210 */ /* 0x004fc80007a7e0c5 */
[----:B------:R-:W-:Y:S02]  /*3540*/  IADD3.X R220, R4, R7, R220, P3, P2 ;  /* 0x0000000704dc7210 */ /* 0x000fe40001fe44dc */
[----:B------:R-:W-:-:S05]  /*3550*/  R2P PR, R195, 0x6 ;  /* 0x00000006c3007804 */ /* 0x000fca0000000000 */
[----:B------:R-:W-:Y:S02]  /*3560*/  SEL R182, R182, 0xffffffe0, !P1 ;  /* 0xffffffe0b6b67807 */ /* 0x000fe40004800000 */
[----:B------:R-:W-:-:S03]  /*3570*/  SEL R181, R181, 0xffffffc0, !P2 ;  /* 0xffffffc0b5b57807 */ /* 0x000fc60005000000 */
[----:B------:R-:W-:Y:S02]  /*3580*/  IMAD.IADD R180, R185, 0x1, R182 ;  /* 0x00000001b9b47824 */ /* 0x000fe400078e02b6 */
[----:B------:R-:W-:-:S04]  /*3590*/  IMAD.WIDE.U32 R250, R250, -0x2daee0ad, RZ ;  /* 0xd2511f53fafa7825 */ /* 0x000fc800078e00ff */
[----:B------:R-:W-:Y:S02]  /*35a0*/  IMAD.IADD R178, R185, 0x1, R181 ;  /* 0x00000001b9b27824 */ /* 0x000fe400078e02b5 */
[----:B------:R-:W-:Y:S02]  /*35b0*/  IMAD.IADD R179, R181, 0x1, R180 ;  /* 0x00000001b5b37824 */ /* 0x000fe400078e02b4 */
[C---:B---3--:R-:W-:Y:S02]  /*35c0*/  VIADD R232, R190.reuse, 0x9e3779b9 ;  /* 0x9e3779b9bee87836 */ /* 0x048fe40000000000 */
[C---:B------:R-:W-:Y:S02]  /*35d0*/  VIADD R231, R191.reuse, 0xbb67ae85 ;  /* 0xbb67ae85bfe77836 */ /* 0x040fe40000000000 */
[----:B------:R-:W-:Y:S02]  /*35e0*/  VIADD R230, R190, 0x3c6ef372 ;  /* 0x3c6ef372bee67836 */ /* 0x000fe40000000000 */
[----:B------:R-:W-:-:S02]  /*35f0*/  VIADD R229, R191, 0x76cf5d0a ;  /* 0x76cf5d0abfe57836 */ /* 0x000fc40000000000 */
[C---:B------:R-:W-:Y:S02]  /*3600*/  VIADD R228, R190.reuse, 0xdaa66d2b ;  /* 0xdaa66d2bbee47836 */ /* 0x040fe40000000000 */
[C---:B------:R-:W-:Y:S02]  /*3610*/  VIADD R227, R191.reuse, 0x32370b8f ;  /* 0x32370b8fbfe37836 */ /* 0x040fe40000000000 */
[C---:B------:R-:W-:Y:S02]  /*3620*/  VIADD R226, R190.reuse, 0x78dde6e4 ;  /* 0x78dde6e4bee27836 */ /* 0x040fe40000000000 */
[C---:B------:R-:W-:Y:S02]  /*3630*/  VIADD R225, R191.reuse, 0xed9eba14 ;  /* 0xed9eba14bfe17836 */ /* 0x040fe40000000000 */
[----:B------:R-:W-:Y:S02]  /*3640*/  VIADD R224, R190, 0x1715609d ;  /* 0x1715609dbee07836 */ /* 0x000fe40000000000 */
[----:B------:R-:W-:-:S02]  /*3650*/  VIADD R223, R191, 0xa9066899 ;  /* 0xa9066899bfdf7836 */ /* 0x000fc40000000000 */
[----:B------:R-:W-:Y:S02]  /*3660*/  VIADD R222, R190, 0xb54cda56 ;  /* 0xb54cda56bede7836 */ /* 0x000fe40000000000 */
[----:B------:R-:W-:-:S07]  /*3670*/  VIADD R221, R191, 0x646e171e ;  /* 0x646e171ebfdd7836 */ /* 0x000fce0000000000 */
.L_x_1070:
[----:B------:R-:W0:Y:S01]  /*3680*/  LDGDEPBAR ;  /* 0x00000000000079af */ /* 0x000e220000000000 */
[----:B------:R-:W-:Y:S01]  /*3690*/  IMAD.IADD R98, R184, 0x1, R182 ;  /* 0x00000001b8627824 */ /* 0x000fe200078e02b6 */
[----:B------:R-:W-:Y:S01]  /*36a0*/  LEA R99, R188, UR5, 0x1 ;  /* 0x00000005bc637c11 */ /* 0x000fe2000f8e08ff */
[--C-:B------:R-:W-:Y:S01]  /*36b0*/  IMAD.IADD R97, R184, 0x1, R181.reuse ;  /* 0x00000001b8617824 */ /* 0x100fe200078e02b5 */
[----:B-----5:R-:W-:Y:S01]  /*36c0*/  FSETP.NEU.FTZ.AND P1, PT, R234, -INF , PT ;  /* 0xff800000ea00780b */ /* 0x020fe20003f3d000 */
[----:B------:R-:W-:Y:S01]  /*36d0*/  IMAD.IADD R96, R98, 0x1, R181 ;  /* 0x0000000162607824 */ /* 0x000fe200078e02b5 */
[----:B------:R-:W-:Y:S01]  /*36e0*/  FSETP.NEU.FTZ.AND P2, PT, R235, -INF , PT ;  /* 0xff800000eb00780b */ /* 0x000fe20003f5d000 */
[----:B------:R-:W-:Y:S04]  /*36f0*/  DEPBAR.LE SB0, 0x0 ;  /* 0x000080000000791a */ /* 0x000fe80000000000 */
[----:B------:R-:W-:Y:S06]  /*3700*/  BAR.SYNC.DEFER_BLOCKING 0x0 ;  /* 0x0000000000007b1d */ /* 0x000fec0000010000 */
[----:B------:R-:W-:Y:S05]  /*3710*/  LDSM.16.M88.4 R16, [R184] ;  /* 0x00000000b810783b */ /* 0x000fea0000000200 */
[----:B------:R-:W1:Y:S05]  /*3720*/  LDSM.16.M88.4 R8, [R177+0x12000] ;  /* 0x01200000b108783b */ /* 0x000e6a0000000200 */
[----:B------:R-:W2:Y:S05]  /*3730*/  LDSM.16.M88.4 R68, [R177+0x12800] ;  /* 0x01280000b144783b */ /* 0x000eaa0000000200 */
[----:B------:R-:W-:Y:S05]  /*3740*/  LDSM.16.M88.4 R72, [R98] ;  /* 0x000000006248783b */ /* 0x000fea0000000200 */
[----:B------:R-:W3:Y:S05]  /*3750*/  LDSM.16.M88.4 R76, [R176+0x12000] ;  /* 0x01200000b04c783b */ /* 0x000eea0000000200 */
[----:B------:R-:W4:Y:S05]  /*3760*/  LDSM.16.M88.4 R80, [R176+0x12800] ;  /* 0x01280000b050783b */ /* 0x000f2a0000000200 */
[----:B------:R-:W-:Y:S05]  /*3770*/  LDSM.16.M88.4 R84, [R97] ;  /* 0x000000006154783b */ /* 0x000fea0000000200 */
        /* <DEDUP_REMOVED lines=49> */
[----:B------:R2:W-:Y:S05]  /*3a90*/  LDSM.16.M88.4 R76, [R98+0x4000] ;  /* 0x00400000624c783b */ /* 0x0005ea0000000200 */
[C---:B------:R-:W-:Y:S01]  /*3aa0*/  HMMA.16816.F32 R8, R80.reuse, R94, R8 ;  /* 0x0000005e5008723c */ /* 0x040fe20000001808 */
[----:B------:R-:W1:Y:S05]  /*3ab0*/  LDSM.16.M88.4 R92, [R176+0x16000] ;  /* 0x01600000b05c783b */ /* 0x000e6a0000000200 */
[C---:B---3--:R-:W-:Y:S06]  /*3ac0*/  HMMA.16816.F32 R12, R80.reuse, R72, R12 ;  /* 0x00000048500c723c */ /* 0x048fec000000180c */
[----:B------:R-:W-:Y:S01]  /*3ad0*/  HMMA.16816.F32 R16, R80, R74, R16 ;  /* 0x0000004a5010723c */ /* 0x000fe20000001810 */
[----:B------:R-:W3:Y:S05]  /*3ae0*/  LDSM.16.M88.4 R72, [R176+0x16800] ;  /* 0x01680000b048783b */ /* 0x000eea0000000200 */
[C---:B----4-:R-:W-:Y:S01]  /*3af0*/  HMMA.16816.F32 R4, R84.reuse, R88, R4 ;  /* 0x000000585404723c */ /* 0x050fe20000001804 */
[----:B------:R4:W-:Y:S04]  /*3b00*/  LDSM.16.M88.4 R80, [R97+0x4000] ;  /* 0x004000006150783b */ /* 0x0009e80000000200 */
[--C-:B--2---:R-:W-:Y:S01]  /*3b10*/  IMAD.IADD R98, R182, 0x1, R99.reuse ;  /* 0x00000001b6627824 */ /* 0x104fe200078e0263 */
[C---:B------:R-:W-:Y:S01]  /*3b20*/  HMMA.16816.F32 R8, R84.reuse, R90, R8 ;  /* 0x0000005a5408723c */ /* 0x040fe20000001808 */
[----:B------:R-:W2:Y:S05]  /*3b30*/  LDSM.16.M88.4 R88, [R3+0x16000] ;  /* 0x016000000358783b */ /* 0x000eaa0000000200 */
[C---:B-1----:R-:W-:Y:S06]  /*3b40*/  HMMA.16816.F32 R12, R84.reuse, R68, R12 ;  /* 0x00000044540c723c */ /* 0x042fec000000180c */
[----:B------:R-:W-:Y:S01]  /*3b50*/  HMMA.16816.F32 R16, R84, R70, R16 ;  /* 0x000000465410723c */ /* 0x000fe20000001810 */
[----:B------:R-:W1:Y:S05]  /*3b60*/  LDSM.16.M88.4 R68, [R3+0x16800] ;  /* 0x016800000344783b */ /* 0x000e6a0000000200 */
[C---:B------:R-:W-:Y:S01]  /*3b70*/  HMMA.16816.F32 R4, R76.reuse, R92, R4 ;  /* 0x0000005c4c04723c */ /* 0x040fe20000001804 */
[----:B------:R2:W-:Y:S04]  /*3b80*/  LDSM.16.M88.4 R84, [R96+0x4000] ;  /* 0x004000006054783b */ /* 0x0005e80000000200 */
[----:B----4-:R-:W-:Y:S01]  /*3b90*/  IMAD.IADD R97, R181, 0x1, R99 ;  /* 0x00000001b5617824 */ /* 0x010fe200078e0263 */
[C---:B------:R-:W-:Y:S01]  /*3ba0*/  HMMA.16816.F32 R8, R76.reuse, R94, R8 ;  /* 0x0000005e4c08723c */ /* 0x040fe20000001808 */
[----:B------:R-:W4:Y:S05]  /*3bb0*/  LDSM.16.M88.4 R92, [R2+0x16000] ;  /* 0x01600000025c783b */ /* 0x000f2a0000000200 */
[C---:B---3--:R-:W-:Y:S06]  /*3bc0*/  HMMA.16816.F32 R12, R76.reuse, R72, R12 ;  /* 0x000000484c0c723c */ /* 0x048fec000000180c */
[----:B------:R-:W-:Y:S05]  /*3bd0*/  HMMA.16816.F32 R16, R76, R74, R16 ;  /* 0x0000004a4c10723c */ /* 0x000fea0000001810 */
[----:B------:R-:W-:Y:S01]  /*3be0*/  IMAD R72, R237, 0x4, R196 ;  /* 0x00000004ed487824 */ /* 0x000fe200078e02c4 */
[C---:B--2---:R-:W-:Y:S05]  /*3bf0*/  HMMA.16816.F32 R4, R80.reuse, R88, R4 ;  /* 0x000000585004723c */ /* 0x044fea0000001804 */
[----:B------:R-:W-:Y:S01]  /*3c00*/  IMAD.IADD R96, R181, 0x1, R98 ;  /* 0x00000001b5607824 */ /* 0x000fe200078e0262 */
[C---:B------:R-:W-:Y:S05]  /*3c10*/  HMMA.16816.F32 R8, R80.reuse, R90, R8 ;  /* 0x0000005a5008723c */ /* 0x040fea0000001808 */
[----:B------:R-:W-:Y:S01]  /*3c20*/  IMAD.WIDE.U32 R72, R72, -0x326172a9, RZ ;  /* 0xcd9e8d5748487825 */ /* 0x000fe200078e00ff */
[C---:B-1----:R-:W-:Y:S06]  /*3c30*/  HMMA.16816.F32 R12, R80.reuse, R68, R12 ;  /* 0x00000044500c723c */ /* 0x042fec000000180c */
[----:B------:R-:W-:Y:S05]  /*3c40*/  HMMA.16816.F32 R16, R80, R70, R16 ;  /* 0x000000465010723c */ /* 0x000fea0000001810 */
[----:B------:R-:W-:Y:S01]  /*3c50*/  IMAD R68, R209, 0x2, R194 ;  /* 0x00000002d1447824 */ /* 0x000fe200078e02c2 */
[C---:B----4-:R-:W-:Y:S05]  /*3c60*/  HMMA.16816.F32 R4, R84.reuse, R92, R4 ;  /* 0x0000005c5404723c */ /* 0x050fea0000001804 */
[----:B------:R-:W-:Y:S01]  /*3c70*/  LOP3.LUT R80, R251, R191, R68, 0x96, !PT ;  /* 0x000000bffb507212 */ /* 0x000fe200078e9644 */
[C---:B------:R-:W-:Y:S05]  /*3c80*/  HMMA.16816.F32 R8, R84.reuse, R94, R8 ;  /* 0x0000005e5408723c */ /* 0x040fea0000001808 */
[----:B------:R-:W-:Y:S01]  /*3c90*/  LOP3.LUT R68, R73, R220, R190, 0x96, !PT ;  /* 0x000000dc49447212 */ /* 0x000fe200078e96be */
[----:B------:R-:W-:Y:S05]  /*3ca0*/  @P0 IMAD R73, R209, 0x40, R241 ;  /* 0x00000040d1490824 */ /* 0x000fea00078e02f1 */
[----:B------:R-:W-:Y:S01]  /*3cb0*/  IMAD.WIDE.U32 R80, R80, -0x326172a9, RZ ;  /* 0xcd9e8d5750507825 */ /* 0x000fe200078e00ff */
[----:B------:R-:W-:Y:S03]  /*3cc0*/  @P0 ISETP.GE.AND P5, PT, R73, R238, PT ;  /* 0x000000ee4900020c */ /* 0x000fe60003fa6270 */
[----:B------:R-:W-:Y:S01]  /*3cd0*/  IMAD.WIDE.U32 R76, R68, -0x2daee0ad, RZ ;  /* 0xd2511f53444c7825 */ /* 0x000fe200078e00ff */
[----:B------:R-:W-:Y:S03]  /*3ce0*/  LOP3.LUT R78, R81, R72, R232, 0x96, !PT ;  /* 0x00000048514e7212 */ /* 0x000fe600078e96e8 */
[----:B------:R-:W-:Y:S01]  /*3cf0*/  FMUL.FTZ R72, R234, 1.4426950216293334961 ;  /* 0x3fb8aa3bea487820 */ /* 0x000fe20000410000 */
[----:B------:R-:W-:Y:S01]  /*3d00*/  @P0 VIADD R68, R73, 0x1 ;  /* 0x0000000149440836 */ /* 0x000fe20000000000 */
[----:B------:R-:W-:Y:S01]  /*3d10*/  @P0 FSEL R4, R4, -INF , !P5 ;  /* 0xff80000004040808 */ /* 0x000fe20006800000 */
[----:B------:R-:W-:Y:S01]  /*3d20*/  IMAD.WIDE.U32 R78, R78, -0x2daee0ad, RZ ;  /* 0xd2511f534e4e7825 */ /* 0x000fe200078e00ff */
[----:B------:R-:W-:Y:S02]  /*3d30*/  LOP3.LUT R82, R77, R250, R231, 0x96, !PT ;  /* 0x000000fa4d527212 */ /* 0x000fe400078e96e7 */
[----:B------:R-:W-:Y:S01]  /*3d40*/  @P0 ISETP.GE.AND P3, PT, R68, R238, PT ;  /* 0x000000ee4400020c */ /* 0x000fe20003f66270 */
[----:B------:R-:W-:Y:S01]  /*3d50*/  @P0 VIADD R75, R73, 0x8 ;  /* 0x00000008494b0836 */ /* 0x000fe20000000000 */
[----:B------:R-:W1:Y:S01]  /*3d60*/  LDSM.16.M88.4 R68, [R2+0x16800] ;  /* 0x016800000244783b */ /* 0x000e620000000200 */
[----:B------:R-:W-:Y:S01]  /*3d70*/  FSEL R72, R72, RZ, P1 ;  /* 0x000000ff48487208 */ /* 0x000fe20000800000 */
[----:B------:R-:W-:Y:S01]  /*3d80*/  IMAD.WIDE.U32 R82, R82, -0x326172a9, RZ ;  /* 0xcd9e8d5752527825 */ /* 0x000fe200078e00ff */
[----:B------:R-:W-:Y:S02]  /*3d90*/  LOP3.LUT R76, R79, R76, R229, 0x96, !PT ;  /* 0x0000004c4f4c7212 */ /* 0x000fe400078e96e5 */
[----:B------:R-:W-:Y:S01]  /*3da0*/  @P0 ISETP.GE.AND P1, PT, R75, R238, PT ;  /* 0x000000ee4b00020c */ /* 0x000fe20003f26270 */
[----:B------:R-:W-:Y:S01]  /*3db0*/  FFMA.FTZ R4, R4, UR7, -R72 ;  /* 0x0000000704047c23 */ /* 0x000fe20008010848 */
[----:B------:R-:W-:Y:S01]  /*3dc0*/  LOP3.LUT R80, R83, R80, R230, 0x96, !PT ;  /* 0x0000005053507212 */ /* 0x000fe200078e96e6 */
[----:B------:R-:W-:Y:S01]  /*3dd0*/  IMAD.WIDE.U32 R76, R76, -0x326172a9, RZ ;  /* 0xcd9e8d574c4c7825 */ /* 0x000fe200078e00ff */
[----:B------:R-:W-:Y:S01]  /*3de0*/  @P0 FSEL R5, R5, -INF , !P3 ;  /* 0xff80000005050808 */ /* 0x000fe20005800000 */
[----:B------:R2:W3:Y:S01]  /*3df0*/  MUFU.EX2 R148, R4 ;  /* 0x0000000400947308 */ /* 0x0004e20000000800 */
[----:B------:R-:W-:Y:S01]  /*3e00*/  @P0 FSEL R8, R8, -INF , !P1 ;  /* 0xff80000008080808 */ /* 0x000fe20004800000 */
[----:B------:R-:W-:Y:S01]  /*3e10*/  @P0 VIADD R74, R73, 0x9 ;  /* 0x00000009494a0836 */ /* 0x000fe20000000000 */
[----:B------:R-:W-:Y:S01]  /*3e20*/  LOP3.LUT R75, R77, R82, R228, 0x96, !PT ;  /* 0x000000524d4b7212 */ /* 0x000fe200078e96e4 */
[----:B------:R-:W-:Y:S04]  /*3e30*/  IMAD.WIDE.U32 R80, R80, -0x2daee0ad, RZ ;  /* 0xd2511f5350507825 */ /* 0x000fe800078e00ff */
[--C-:B------:R-:W-:Y:S01]  /*3e40*/  FFMA.FTZ R149, R5, UR7, -R72.reuse ;  /* 0x0000000705957c23 */ /* 0x100fe20008010848 */
[----:B------:R-:W-:Y:S01]  /*3e50*/  @P0 ISETP.GE.AND P4, PT, R74, R238, PT ;  /* 0x000000ee4a00020c */ /* 0x000fe20003f86270 */
[----:B------:R-:W-:Y:S01]  /*3e60*/  @P0 VIADD R5, R73, 0x10 ;  /* 0x0000001049050836 */ /* 0x000fe20000000000 */
[----:B------:R-:W-:Y:S01]  /*3e70*/  LOP3.LUT R74, R81, R78, R227, 0x96, !PT ;  /* 0x0000004e514a7212 */ /* 0x000fe200078e96e3 */
[----:B------:R-:W-:Y:S01]  /*3e80*/  IMAD.WIDE.U32 R78, R75, -0x2daee0ad, RZ ;  /* 0xd2511f534b4e7825 */ /* 0x000fe200078e00ff */
[----:B------:R-:W-:Y:S01]  /*3e90*/  @P0 FSEL R11, R11, -INF , !P4 ;  /* 0xff8000000b0b0808 */ /* 0x000fe20006000000 */
[----:B------:R-:W-:Y:S02]  /*3ea0*/  MUFU.EX2 R149, R149 ;  /* 0x0000009500957308 */ /* 0x000fe40000000800 */
[----:B------:R-:W-:Y:S01]  /*3eb0*/  FFMA.FTZ R8, R8, UR7, -R72 ;  /* 0x0000000708087c23 */ /* 0x000fe20008010848 */
[----:B------:R-:W-:Y:S02]  /*3ec0*/  @P0 FSEL R6, R6, -INF , !P5 ;  /* 0xff80000006060808 */ /* 0x000fe40006800000 */
[----:B------:R-:W-:Y:S01]  /*3ed0*/  LOP3.LUT R75, R79, R80, R225, 0x96, !PT ;  /* 0x000000504f4b7212 */ /* 0x000fe200078e96e1 */
[----:B--2---:R-:W-:Y:S01]  /*3ee0*/  FMUL.FTZ R4, R235, 1.4426950216293334961 ;  /* 0x3fb8aa3beb047820 */ /* 0x004fe20000410000 */
[----:B------:R-:W-:Y:S01]  /*3ef0*/  IMAD.WIDE.U32 R80, R74, -0x326172a9, RZ ;  /* 0xcd9e8d574a507825 */ /* 0x000fe200078e00ff */
[----:B------:R-:W-:Y:S02]  /*3f00*/  @P0 FSEL R9, R9, -INF , !P4 ;  /* 0xff80000009090808 */ /* 0x000fe40006000000 */
[----:B------:R2:W-:Y:S01]  /*3f10*/  MUFU.EX2 R152, R8 ;  /* 0x0000000800987308 */ /* 0x0005e20000000800 */
[----:B------:R-:W-:Y:S01]  /*3f20*/  @P0 FSEL R10, R10, -INF , !P1 ;  /* 0xff8000000a0a0808 */ /* 0x000fe20004800000 */
[----:B------:R-:W-:Y:S01]  /*3f30*/  IMAD.WIDE.U32 R74, R75, -0x326172a9, RZ ;  /* 0xcd9e8d574b4a7825 */ /* 0x000fe200078e00ff */
[----:B------:R-:W-:Y:S02]  /*3f40*/  FSEL R4, R4, RZ, P2 ;  /* 0x000000ff04047208 */ /* 0x000fe40001000000 */
[----:B------:R-:W-:Y:S01]  /*3f50*/  @P0 ISETP.GE.AND P2, PT, R5, R238, PT ;  /* 0x000000ee0500020c */ /* 0x000fe20003f46270 */
[----:B------:R-:W-:Y:S01]  /*3f60*/  @P0 VIADD R5, R73, 0x11 ;  /* 0x0000001149050836 */ /* 0x000fe20000000000 */
[----:B------:R-:W-:Y:S01]  /*3f70*/  LOP3.LUT R77, R81, R76, R226, 0x96, !PT ;  /* 0x0000004c514d7212 */ /* 0x000fe200078e96e2 */
[----:B------:R-:W-:Y:S01]  /*3f80*/  FFMA.FTZ R11, R11, UR7, -R4 ;  /* 0x000000070b0b7c23 */ /* 0x000fe20008010804 */
[----:B------:R-:W-:Y:S01]  /*3f90*/  LOP3.LUT R76, R75, R80, R224, 0x96, !PT ;  /* 0x000000504b4c7212 */ /* 0x000fe200078e96e0 */
[C---:B-1----:R-:W-:Y:S02]  /*3fa0*/  HMMA.16816.F32 R12, R84.reuse, R68, R12 ;  /* 0x00000044540c723c */ /* 0x042fe4000000180c */
[----:B------:R1:W-:Y:S01]  /*3fb0*/  MUFU.EX2 R155, R11 ;  /* 0x0000000b009b7308 */ /* 0x0003e20000000800 */
[-C--:B------:R-:W-:Y:S01]  /*3fc0*/  @P0 ISETP.GE.AND P6, PT, R5, R238.reuse, PT ;  /* 0x000000ee0500020c */ /* 0x080fe20003fc6270 */
[----:B------:R-:W-:Y:S01]  /*3fd0*/  @P0 VIADD R5, R73, 0x18 ;  /* 0x0000001849050836 */ /* 0x000fe20000000000 */
[----:B------:R-:W-:Y:S01]  /*3fe0*/  @P0 FSEL R7, R7, -INF , !P3 ;  /* 0xff80000007070808 */ /* 0x000fe20005800000 */
[----:B------:R-:W-:Y:S03]  /*3ff0*/  HMMA.16816.F32 R16, R84, R70, R16 ;  /* 0x000000465410723c */ /* 0x000fe60000001810 */
[----:B------:R-:W-:Y:S02]  /*4000*/  @P0 ISETP.GE.AND P3, PT, R5, R238, PT ;  /* 0x000000ee0500020c */ /* 0x000fe40003f66270 */
[----:B------:R-:W-:Y:S06]  /*4010*/  IMAD.WIDE.U32 R80, R77, -0x2daee0ad, RZ ;  /* 0xd2511f534d507825 */ /* 0x000fec00078e00ff */
[----:B------:R-:W-:Y:S01]  /*4020*/  FFMA.FTZ R6, R6, UR7, -R4 ;  /* 0x0000000706067c23 */ /* 0x000fe20008010804 */
[----:B------:R-:W-:Y:S03]  /*4030*/  FFMA.FTZ R153, R9, UR7, -R72 ;  /* 0x0000000709997c23 */ /* 0x000fe60008010848 */
[----:B------:R-:W4:Y:S01]  /*4040*/  MUFU.EX2 R150, R6 ;  /* 0x0000000600967308 */ /* 0x000f220000000800 */
[----:B------:R-:W-:Y:S01]  /*4050*/  LOP3.LUT R5, R81, R78, R223, 0x96, !PT ;  /* 0x0000004e51057212 */ /* 0x000fe200078e96df */
[----:B------:R-:W-:Y:S04]  /*4060*/  IMAD.WIDE.U32 R76, R76, -0x2daee0ad, RZ ;  /* 0xd2511f534c4c7825 */ /* 0x000fe800078e00ff */
[--C-:B------:R-:W-:Y:S01]  /*4070*/  FFMA.FTZ R10, R10, UR7, -R4.reuse ;  /* 0x000000070a0a7c23 */ /* 0x100fe20008010804 */
[----:B------:R-:W-:Y:S01]  /*4080*/  FFMA.FTZ R7, R7, UR7, -R4 ;  /* 0x0000000707077c23 */ /* 0x000fe20008010804 */
[----:B------:R-:W-:Y:S01]  /*4090*/  IMAD.WIDE.U32 R78, R5, -0x326172a9, RZ ;  /* 0xcd9e8d57054e7825 */ /* 0x000fe200078e00ff */
[----:B------:R-:W-:Y:S01]  /*40a0*/  SHF.R.U32.HI R9, RZ, 0x18, R76 ;  /* 0x00000018ff097819 */ /* 0x000fe2000001164c */
[----:B------:R4:W-:Y:S01]  /*40b0*/  MUFU.EX2 R154, R10 ;  /* 0x0000000a009a7308 */ /* 0x0009e20000000800 */
[----:B------:R-:W-:Y:S01]  /*40c0*/  @P0 FSEL R12, R12, -INF , !P2 ;  /* 0xff8000000c0c0808 */ /* 0x000fe20005000000 */
[----:B------:R-:W-:Y:S01]  /*40d0*/  @P0 VIADD R73, R73, 0x19 ;  /* 0x0000001949490836 */ /* 0x000fe20000000000 */
[----:B--2---:R-:W-:Y:S02]  /*40e0*/  LOP3.LUT R8, R79, R74, R222, 0x96, !PT ;  /* 0x0000004a4f087212 */ /* 0x004fe400078e96de */
[----:B------:R-:W-:Y:S01]  /*40f0*/  @P0 FSEL R14, R14, -INF , !P2 ;  /* 0xff8000000e0e0808 */ /* 0x000fe20005000000 */
[----:B------:R-:W-:Y:S01]  /*4100*/  FFMA.FTZ R12, R12, UR7, -R72 ;  /* 0x000000070c0c7c23 */ /* 0x000fe20008010848 */
[----:B-1----:R-:W-:Y:S03]  /*4110*/  LOP3.LUT R11, R8, 0xff, RZ, 0xc0, !PT ;  /* 0x000000ff080b7812 */ /* 0x002fe600078ec0ff */
[----:B------:R-:W1:Y:S01]  /*4120*/  MUFU.EX2 R153, R153 ;  /* 0x0000009900997308 */ /* 0x000e620000000800 */
[----:B------:R-:W-:Y:S01]  /*4130*/  ISETP.LE.U32.AND P1, PT, R9, UR8, PT ;  /* 0x0000000809007c0c */ /* 0x000fe2000bf23070 */
[----:B------:R-:W-:Y:S01]  /*4140*/  FFMA.FTZ R14, R14, UR7, -R4 ;  /* 0x000000070e0e7c23 */ /* 0x000fe20008010804 */
[----:B------:R-:W-:Y:S02]  /*4150*/  ISETP.LE.U32.AND P2, PT, R11, UR8, PT ;  /* 0x000000080b007c0c */ /* 0x000fe4000bf43070 */
[----:B------:R-:W-:Y:S02]  /*4160*/  SHF.R.U32.HI R11, RZ, 0x10, R8 ;  /* 0x00000010ff0b7819 */ /* 0x000fe40000011608 */
[----:B------:R-:W-:Y:S03]  /*4170*/  LOP3.LUT R9, R8, 0xffff, RZ, 0xc0, !PT ;  /* 0x0000ffff08097812 */ /* 0x000fe600078ec0ff */
[----:B------:R-:W2:Y:S01]  /*4180*/  MUFU.EX2 R151, R7 ;  /* 0x0000000700977308 */ /* 0x000ea20000000800 */
[----:B------:R-:W-:Y:S02]  /*4190*/  LOP3.LUT R11, R11, 0xff, RZ, 0xc0, !PT ;  /* 0x000000ff0b0b7812 */ /* 0x000fe400078ec0ff */
[----:B------:R-:W-:Y:S02]  /*41a0*/  @P0 FSEL R16, R16, -INF , !P3 ;  /* 0xff80000010100808 */ /* 0x000fe40005800000 */
[----:B------:R-:W-:Y:S02]  /*41b0*/  @P0 FSEL R18, R18, -INF , !P3 ;  /* 0xff80000012120808 */ /* 0x000fe40005800000 */
[----:B------:R-:W-:Y:S01]  /*41c0*/  ISETP.LE.U32.AND P3, PT, R11, UR8, PT ;  /* 0x000000080b007c0c */ /* 0x000fe2000bf63070 */
[----:B---3--:R-:W-:Y:S01]  /*41d0*/  @!P2 FADD.FTZ R148, -R148, -RZ ;  /* 0x800000ff9494a221 */ /* 0x008fe20000010100 */
[----:B------:R-:W-:Y:S01]  /*41e0*/  LOP3.LUT R70, R78, 0xffff, RZ, 0xc0, !PT ;  /* 0x0000ffff4e467812 */ /* 0x000fe200078ec0ff */
[----:B------:R-:W3:Y:S01]  /*41f0*/  MUFU.EX2 R156, R12 ;  /* 0x0000000c009c7308 */ /* 0x000ee20000000800 */
[----:B------:R-:W-:Y:S01]  /*4200*/  SHF.R.U32.HI R9, RZ, 0x8, R9 ;  /* 0x00000008ff097819 */ /* 0x000fe20000011609 */
[----:B------:R-:W-:Y:S01]  /*4210*/  FFMA.FTZ R18, R18, UR7, -R4 ;  /* 0x0000000712127c23 */ /* 0x000fe20008010804 */
[----:B------:R-:W-:Y:S01]  /*4220*/  LOP3.LUT R69, R78, 0xff, RZ, 0xc0, !PT ;  /* 0x000000ff4e457812 */ /* 0x000fe200078ec0ff */
[----:B------:R-:W-:Y:S01]  /*4230*/  FFMA.FTZ R16, R16, UR7, -R72 ;  /* 0x0000000710107c23 */ /* 0x000fe20008010848 */
[----:B------:R-:W-:Y:S02]  /*4240*/  LOP3.LUT R9, R9, 0xffff, RZ, 0xc0, !PT ;  /* 0x0000ffff09097812 */ /* 0x000fe400078ec0ff */
[----:B------:R-:W-:Y:S03]  /*4250*/  SHF.R.U32.HI R70, RZ, 0x8, R70 ;  /* 0x00000008ff467819 */ /* 0x000fe60000011646 */
[----:B------:R-:W-:Y:S01]  /*4260*/  MUFU.EX2 R158, R14 ;  /* 0x0000000e009e7308 */ /* 0x000fe20000000800 */
[----:B------:R-:W-:Y:S01]  /*4270*/  @P0 FSEL R13, R13, -INF , !P6 ;  /* 0xff8000000d0d0808 */ /* 0x000fe20007000000 */
[----:B----4-:R-:W-:Y:S01]  /*4280*/  @!P3 FADD.FTZ R150, -R150, -RZ ;  /* 0x800000ff9696b221 */ /* 0x010fe20000010100 */
[----:B------:R-:W-:Y:S02]  /*4290*/  @P0 FSEL R15, R15, -INF , !P6 ;  /* 0xff8000000f0f0808 */ /* 0x000fe40007000000 */
[----:B------:R-:W-:Y:S01]  /*42a0*/  @P0 ISETP.GE.AND P5, PT, R73, R238, PT ;  /* 0x000000ee4900020c */ /* 0x000fe20003fa6270 */
[----:B------:R-:W-:Y:S01]  /*42b0*/  FFMA.FTZ R13, R13, UR7, -R72 ;  /* 0x000000070d0d7c23 */ /* 0x000fe20008010848 */
[----:B------:R-:W-:Y:S01]  /*42c0*/  ISETP.LE.U32.AND P2, PT, R69, UR8, PT ;  /* 0x0000000845007c0c */ /* 0x000fe2000bf43070 */
[----:B------:R-:W-:Y:S01]  /*42d0*/  FFMA.FTZ R15, R15, UR7, -R4 ;  /* 0x000000070f0f7c23 */ /* 0x000fe20008010804 */
[----:B------:R-:W-:Y:S01]  /*42e0*/  LOP3.LUT R70, R70, 0xffff, RZ, 0xc0, !PT ;  /* 0x0000ffff46467812 */ /* 0x000fe200078ec0ff */
[----:B------:R-:W-:Y:S01]  /*42f0*/  MUFU.EX2 R157, R13 ;  /* 0x0000000d009d7308 */ /* 0x000fe20000000800 */
[----:B------:R-:W-:Y:S02]  /*4300*/  ISETP.LE.U32.AND P6, PT, R9, UR8, PT ;  /* 0x0000000809007c0c */ /* 0x000fe4000bfc3070 */
[----:B------:R-:W-:Y:S02]  /*4310*/  SHF.R.U32.HI R8, RZ, 0x18, R8 ;  /* 0x00000018ff087819 */ /* 0x000fe40000011608 */
[----:B------:R-:W-:Y:S02]  /*4320*/  LOP3.LUT R6, R77, R80, R221, 0x96, !PT ;  /* 0x000000504d067212 */ /* 0x000fe400078e96dd */
[----:B------:R-:W-:Y:S03]  /*4330*/  @P0 FSEL R17, R17, -INF , !P5 ;  /* 0xff80000011110808 */ /* 0x000fe60006800000 */
[----:B------:R-:W-:Y:S01]  /*4340*/  MUFU.EX2 R159, R15 ;  /* 0x0000000f009f7308 */ /* 0x000fe20000000800 */
[----:B------:R-:W-:Y:S01]  /*4350*/  @P0 FSEL R19, R19, -INF , !P5 ;  /* 0xff80000013130808 */ /* 0x000fe20006800000 */
[----:B------:R-:W-:Y:S01]  /*4360*/  @!P2 FADD.FTZ R152, -R152, -RZ ;  /* 0x800000ff9898a221 */ /* 0x000fe20000010100 */
[----:B------:R-:W-:Y:S01]  /*4370*/  ISETP.LE.U32.AND P3, PT, R70, UR8, PT ;  /* 0x0000000846007c0c */ /* 0x000fe2000bf63070 */
[----:B------:R-:W-:Y:S01]  /*4380*/  FFMA.FTZ R72, R17, UR7, -R72 ;  /* 0x0000000711487c23 */ /* 0x000fe20008010848 */
[----:B------:R-:W-:Y:S01]  /*4390*/  ISETP.LE.U32.AND P5, PT, R8, UR8, PT ;  /* 0x0000000808007c0c */ /* 0x000fe2000bfa3070 */
[----:B------:R-:W-:Y:S01]  /*43a0*/  FFMA.FTZ R4, R19, UR7, -R4 ;  /* 0x0000000713047c23 */ /* 0x000fe20008010804 */
[C---:B------:R-:W-:Y:S01]  /*43b0*/  LOP3.LUT R8, R6.reuse, 0xffff, RZ, 0xc0, !PT ;  /* 0x0000ffff06087812 */ /* 0x040fe200078ec0ff */
[----:B------:R-:W-:Y:S01]  /*43c0*/  @!P6 FADD.FTZ R149, -R149, -RZ ;  /* 0x800000ff9595e221 */ /* 0x000fe20000010100 */
[----:B------:R-:W-:Y:S01]  /*43d0*/  SHF.R.U32.HI R10, RZ, 0x18, R78 ;  /* 0x00000018ff0a7819 */ /* 0x000fe2000001164e */
[----:B------:R-:W4:Y:S01]  /*43e0*/  MUFU.EX2 R163, R4 ;  /* 0x0000000400a37308 */ /* 0x000f220000000800 */
[----:B------:R-:W-:Y:S02]  /*43f0*/  LOP3.LUT R9, R6, 0xff, RZ, 0xc0, !PT ;  /* 0x000000ff06097812 */ /* 0x000fe400078ec0ff */
[----:B------:R-:W-:Y:S02]  /*4400*/  SHF.R.U32.HI R8, RZ, 0x8, R8 ;  /* 0x00000008ff087819 */ /* 0x000fe40000011608 */
[----:B------:R-:W-:Y:S01]  /*4410*/  ISETP.LE.U32.AND P6, PT, R10, UR8, PT ;  /* 0x000000080a007c0c */ /* 0x000fe2000bfc3070 */
[----:B-1----:R-:W-:Y:S01]  /*4420*/  @!P3 FADD.FTZ R153, -R153, -RZ ;  /* 0x800000ff9999b221 */ /* 0x002fe20000010100 */
[----:B------:R-:W-:Y:S01]  /*4430*/  ISETP.LE.U32.AND P2, PT, R9, UR8, PT ;  /* 0x0000000809007c0c */ /* 0x000fe2000bf43070 */
[----:B--2---:R-:W-:Y:S01]  /*4440*/  @!P5 FADD.FTZ R151, -R151, -RZ ;  /* 0x800000ff9797d221 */ /* 0x004fe20000010100 */
[----:B------:R-:W-:Y:S01]  /*4450*/  LOP3.LUT R8, R8, 0xffff, RZ, 0xc0, !PT ;  /* 0x0000ffff08087812 */ /* 0x000fe200078ec0ff */
[----:B------:R-:W1:Y:S01]  /*4460*/  MUFU.EX2 R162, R18 ;  /* 0x0000001200a27308 */ /* 0x000e620000000800 */
[----:B------:R-:W-:Y:S02]  /*4470*/  SHF.R.U32.HI R5, RZ, 0x10, R76 ;  /* 0x00000010ff057819 */ /* 0x000fe4000001164c */
[----:B------:R-:W-:Y:S02]  /*4480*/  ISETP.LE.U32.AND P3, PT, R8, UR8, PT ;  /* 0x0000000808007c0c */ /* 0x000fe4000bf63070 */
[--C-:B------:R-:W-:Y:S02]  /*4490*/  SHF.R.U32.HI R8, RZ, 0x18, R6.reuse ;  /* 0x00000018ff087819 */ /* 0x100fe40000011606 */
[----:B------:R-:W-:Y:S01]  /*44a0*/  SHF.R.U32.HI R6, RZ, 0x10, R6 ;  /* 0x00000010ff067819 */ /* 0x000fe20000011606 */
[----:B------:R-:W-:Y:S01]  /*44b0*/  @!P6 FADD.FTZ R155, -R155, -RZ ;  /* 0x800000ff9b9be221 */ /* 0x000fe20000010100 */
[----:B------:R-:W-:Y:S01]  /*44c0*/  LOP3.LUT R5, R5, 0xff, RZ, 0xc0, !PT ;  /* 0x000000ff05057812 */ /* 0x000fe200078ec0ff */
[----:B---3--:R-:W-:Y:S01]  /*44d0*/  @!P2 FADD.FTZ R156, -R156, -RZ ;  /* 0x800000ff9c9ca221 */ /* 0x008fe20000010100 */
[----:B------:R-:W-:Y:S01]  /*44e0*/  LOP3.LUT R6, R6, 0xff, RZ, 0xc0, !PT ;  /* 0x000000ff06067812 */ /* 0x000fe200078ec0ff */
[----:B------:R-:W2:Y:S01]  /*44f0*/  MUFU.EX2 R160, R16 ;  /* 0x0000001000a07308 */ /* 0x000ea20000000800 */
[----:B------:R-:W-:Y:S01]  /*4500*/  ISETP.LE.U32.AND P2, PT, R5, UR8, PT ;  /* 0x0000000805007c0c */ /* 0x000fe2000bf43070 */
[----:B----4-:R-:W-:Y:S01]  /*4510*/  @!P1 FADD.FTZ R163, -R163, -RZ ;  /* 0x800000ffa3a39221 */ /* 0x010fe20000010100 */
[----:B------:R-:W-:Y:S01]  /*4520*/  ISETP.LE.U32.AND P6, PT, R6, UR8, PT ;  /* 0x0000000806007c0c */ /* 0x000fe2000bfc3070 */
[----:B------:R-:W-:Y:S01]  /*4530*/  @!P3 FADD.FTZ R157, -R157, -RZ ;  /* 0x800000ff9d9db221 */ /* 0x000fe20000010100 */
[----:B------:R-:W-:Y:S02]  /*4540*/  F2FP.RELU.F16.F32.PACK_AB R6, R149, R148 ;  /* 0x000000949506723e */ /* 0x000fe400000008ff */
[----:B------:R-:W-:Y:S03]  /*4550*/  F2FP.RELU.F16.F32.PACK_AB R5, R151, R150 ;  /* 0x000000969705723e */ /* 0x000fe600000008ff */
[----:B------:R-:W3:Y:S01]  /*4560*/  MUFU.EX2 R161, R72 ;  /* 0x0000004800a17308 */ /* 0x000ee20000000800 */
[----:B------:R-:W-:Y:S01]  /*4570*/  F2FP.RELU.F16.F32.PACK_AB R4, R153, R152 ;  /* 0x000000989904723e */ /* 0x000fe200000008ff */
[----:B------:R-:W-:Y:S01]  /*4580*/  STS [R214+0x20000], R6 ;  /* 0x02000006d6007388 */ /* 0x000fe20000000800 */
[----:B------:R-:W-:Y:S02]  /*4590*/  SHF.R.U32.HI R78, RZ, 0x10, R78 ;  /* 0x00000010ff4e7819 */ /* 0x000fe4000001164e */
[----:B------:R-:W-:Y:S02]  /*45a0*/  LOP3.LUT R7, R76, 0xffff, RZ, 0xc0, !PT ;  /* 0x0000ffff4c077812 */ /* 0x000fe400078ec0ff */
[----:B------:R-:W-:Y:S01]  /*45b0*/  STS [R214+0x20400], R5 ;  /* 0x02040005d6007388 */ /* 0x000fe20000000800 */
[----:B------:R-:W-:Y:S01]  /*45c0*/  LOP3.LUT R78, R78, 0xff, RZ, 0xc0, !PT ;  /* 0x000000ff4e4e7812 */ /* 0x000fe200078ec0ff */
[----:B------:R-:W-:Y:S01]  /*45d0*/  @!P6 FADD.FTZ R158, -R158, -RZ ;  /* 0x800000ff9e9ee221 */ /* 0x000fe20000010100 */
[----:B------:R-:W-:Y:S02]  /*45e0*/  SHF.R.U32.HI R7, RZ, 0x8, R7 ;  /* 0x00000008ff077819 */ /* 0x000fe40000011607 */
[----:B------:R4:W-:Y:S01]  /*45f0*/  STS [R215+0x20000], R4 ;  /* 0x02000004d7007388 */ /* 0x0009e20000000800 */
[----:B------:R-:W-:Y:S01]  /*4600*/  ISETP.LE.U32.AND P5, PT, R78, UR8, PT ;  /* 0x000000084e007c0c */ /* 0x000fe2000bfa3070 */
[----:B-1----:R-:W-:Y:S01]  /*4610*/  @!P2 FADD.FTZ R162, -R162, -RZ ;  /* 0x800000ffa2a2a221 */ /* 0x002fe20000010100 */
[----:B------:R-:W-:Y:S02]  /*4620*/  LOP3.LUT R68, R76, 0xff, RZ, 0xc0, !PT ;  /* 0x000000ff4c447812 */ /* 0x000fe400078ec0ff */
[----:B------:R-:W-:Y:S02]  /*4630*/  LOP3.LUT R7, R7, 0xffff, RZ, 0xc0, !PT ;  /* 0x0000ffff07077812 */ /* 0x000fe400078ec0ff */
[----:B------:R-:W-:Y:S02]  /*4640*/  ISETP.LE.U32.AND P4, PT, R68, UR8, PT ;  /* 0x0000000844007c0c */ /* 0x000fe4000bf83070 */
[----:B------:R-:W-:Y:S02]  /*4650*/  ISETP.LE.U32.AND P3, PT, R7, UR8, PT ;  /* 0x0000000807007c0c */ /* 0x000fe4000bf63070 */
[----:B------:R-:W-:Y:S02]  /*4660*/  F2FP.RELU.F16.F32.PACK_AB R7, R157, R156 ;  /* 0x0000009c9d07723e */ /* 0x000fe400000008ff */
[----:B------:R-:W-:Y:S01]  /*4670*/  FSETP.GE.FTZ.AND P2, PT, R149, RZ, PT ;  /* 0x000000ff9500720b */ /* 0x000fe20003f56000 */
[----:B------:R-:W-:Y:S01]  /*4680*/  @!P5 FADD.FTZ R154, -R154, -RZ ;  /* 0x800000ff9a9ad221 */ /* 0x000fe20000010100 */
[----:B------:R-:W-:Y:S02]  /*4690*/  ISETP.LE.U32.AND P5, PT, R8, UR8, PT ;  /* 0x0000000808007c0c */ /* 0x000fe4000bfa3070 */
[----:B------:R-:W-:Y:S03]  /*46a0*/  ISETP.GE.AND P6, PT, R237, 0x1, PT ;  /* 0x00000001ed00780c */ /* 0x000fe60003fc6270 */
[----:B--2---:R-:W-:Y:S02]  /*46b0*/  @!P4 FADD.FTZ R160, -R160, -RZ ;  /* 0x800000ffa0a0c221 */ /* 0x004fe40000010100 */
[----:B---3--:R-:W-:Y:S01]  /*46c0*/  @!P3 FADD.FTZ R161, -R161, -RZ ;  /* 0x800000ffa1a1b221 */ /* 0x008fe20000010100 */
[----:B------:R-:W-:Y:S02]  /*46d0*/  FSETP.GE.FTZ.AND P3, PT, R148, RZ, PT ;  /* 0x000000ff9400720b */ /* 0x000fe40003f76000 */
[----:B----4-:R-:W-:Y:S02]  /*46e0*/  F2FP.RELU.F16.F32.PACK_AB R4, R155, R154 ;  /* 0x0000009a9b04723e */ /* 0x010fe400000008ff */
[----:B------:R-:W-:Y:S01]  /*46f0*/  F2FP.RELU.F16.F32.PACK_AB R5, R161, R160 ;  /* 0x000000a0a105723e */ /* 0x000fe200000008ff */
[----:B------:R-:W-:Y:S01]  /*4700*/  @!P5 FADD.FTZ R159, -R159, -RZ ;  /* 0x800000ff9f9fd221 */ /* 0x000fe20000010100 */
[----:B------:R-:W-:Y:S01]  /*4710*/  FSETP.GE.FTZ.AND P5, PT, R150, RZ, PT ;  /* 0x000000ff9600720b */ /* 0x000fe20003fb6000 */
[----:B------:R1:W-:Y:S03]  /*4720*/  STS [R215+0x20400], R4 ;  /* 0x02040004d7007388 */ /* 0x0003e60000000800 */
[----:B------:R-:W-:Y:S02]  /*4730*/  F2FP.RELU.F16.F32.PACK_AB R6, R159, R158 ;  /* 0x0000009e9f06723e */ /* 0x000fe400000008ff */
[----:B------:R-:W-:Y:S05]  /*4740*/  STS [R213+0x20000], R7 ;  /* 0x02000007d5007388 */ /* 0x000fea0000000800 */
[----:B------:R-:W-:Y:S05]  /*4750*/  STS [R213+0x20400], R6 ;  /* 0x02040006d5007388 */ /* 0x000fea0000000800 */
[----:B------:R2:W-:Y:S01]  /*4760*/  STS [R217+0x20000], R5 ;  /* 0x02000005d9007388 */ /* 0x0005e20000000800 */
[----:B-1----:R-:W-:Y:S05]  /*4770*/  F2FP.RELU.F16.F32.PACK_AB R4, R163, R162 ;  /* 0x000000a2a304723e */ /* 0x002fea00000008ff */
[----:B------:R1:W-:Y:S05]  /*4780*/  STS [R217+0x20400], R4 ;  /* 0x02040004d9007388 */ /* 0x0003ea0000000800 */
[----:B------:R-:W-:Y:S01]  /*4790*/  LDSM.16.M88.4 R16, [R99+0xc000] ;  /* 0x00c000006310783b */ /* 0x000fe20000000200 */
[----:B--2---:R-:W-:Y:S04]  /*47a0*/  IMAD.MOV.U32 R5, RZ, RZ, R218 ;  /* 0x000000ffff057224 */ /* 0x004fe800078e00da */
[----:B------:R-:W2:Y:S05]  /*47b0*/  LDSM.16.M88.4 R8, [R177+0x18000] ;  /* 0x01800000b108783b */ /* 0x000eaa0000000200 */
[----:B------:R-:W3:Y:S05]  /*47c0*/  LDSM.16.M88.4 R68, [R177+0x18800] ;  /* 0x01880000b144783b */ /* 0x000eea0000000200 */
[----:B------:R-:W-:Y:S05]  /*47d0*/  LDSM.16.M88.4 R72, [R98+0xc000] ;  /* 0x00c000006248783b */ /* 0x000fea0000000200 */
[----:B------:R-:W4:Y:S01]  /*47e0*/  LDSM.16.M88.4 R76, [R176+0x18000] ;  /* 0x01800000b04c783b */ /* 0x000f220000000200 */
[----:B-1----:R-:W-:Y:S04]  /*47f0*/  IMAD.MOV.U32 R4, RZ, RZ, R219 ;  /* 0x000000ffff047224 */ /* 0x002fe800078e00db */
[----:B------:R-:W1:Y:S01]  /*4800*/  LDSM.16.M88.4 R80, [R176+0x18800] ;  /* 0x01880000b050783b */ /* 0x000e620000000200 */
[C---:B------:R-:W-:Y:S04]  /*4810*/  LEA R92, P1, R206.reuse, R4, 0x2 ;  /* 0x00000004ce5c7211 */ /* 0x040fe800078210ff */
[----:B------:R-:W-:Y:S01]  /*4820*/  LEA.HI.X.SX32 R93, R206, R5, 0x2, P1 ;  /* 0x00000005ce5d7211 */ /* 0x000fe200008f16ff */
[----:B------:R-:W-:Y:S01]  /*4830*/  LDSM.16.M88.4 R84, [R97+0xc000] ;  /* 0x00c000006154783b */ /* 0x000fe20000000200 */
[----:B------:R-:W-:Y:S04]  /*4840*/  FSETP.GE.FTZ.AND P1, PT, R152, RZ, PT ;  /* 0x000000ff9800720b */ /* 0x000fe80003f36000 */
[----:B------:R-:W4:Y:S05]  /*4850*/  LDG.E R164, desc[UR14][R92.64] ;  /* 0x0000000e5ca47981 */ /* 0x000f2a000c1e1900 */
[----:B------:R-:W1:Y:S01]  /*4860*/  LDSM.16.M88.4 R88, [R3+0x18000] ;  /* 0x018000000358783b */ /* 0x000e620000000200 */
[C---:B--2---:R-:W-:Y:S04]  /*4870*/  HMMA.16816.F32 R4, R16.reuse, R8, RZ ;  /* 0x000000081004723c */ /* 0x044fe800000018ff */
[----:B------:R2:W2:Y:S02]  /*4880*/  LDG.E R165, desc[UR14][R92.64+0x20] ;  /* 0x0000200e5ca57981 */ /* 0x0004a4000c1e1900 */
[C---:B------:R-:W-:Y:S06]  /*4890*/  HMMA.16816.F32 R8, R16.reuse, R10, RZ ;  /* 0x0000000a1008723c */ /* 0x040fec00000018ff */
[C---:B---3--:R-:W-:Y:S06]  /*48a0*/  HMMA.16816.F32 R12, R16.reuse, R68, RZ ;  /* 0x00000044100c723c */ /* 0x048fec00000018ff */
[----:B------:R-:W-:Y:S01]  /*48b0*/  HMMA.16816.F32 R16, R16, R70, RZ ;  /* 0x000000461010723c */ /* 0x000fe200000018ff */
[----:B------:R-:W3:Y:S05]  /*48c0*/  LDSM.16.M88.4 R68, [R3+0x18800] ;  /* 0x018800000344783b */ /* 0x000eea0000000200 */
[C---:B----4-:R-:W-:Y:S01]  /*48d0*/  HMMA.16816.F32 R4, R72.reuse, R76, R4 ;  /* 0x0000004c4804723c */ /* 0x050fe20000001804 */
[----:B--2---:R-:W-:Y:S05]  /*48e0*/  LDSM.16.M88.4 R92, [R2+0x18000] ;  /* 0x01800000025c783b */ /* 0x004fea0000000200 */
[C---:B------:R-:W-:Y:S01]  /*48f0*/  HMMA.16816.F32 R8, R72.reuse, R78, R8 ;  /* 0x0000004e4808723c */ /* 0x040fe20000001808 */
[----:B------:R-:W2:Y:S05]  /*4900*/  LDSM.16.M88.4 R76, [R96+0xc000] ;  /* 0x00c00000604c783b */ /* 0x000eaa0000000200 */
[C---:B-1----:R-:W-:Y:S06]  /*4910*/  HMMA.16816.F32 R12, R72.reuse, R80, R12 ;  /* 0x00000050480c723c */ /* 0x042fec000000180c */
[----:B------:R-:W-:Y:S01]  /*4920*/  HMMA.16816.F32 R16, R72, R82, R16 ;  /* 0x000000524810723c */ /* 0x000fe20000001810 */
[----:B------:R-:W1:Y:S05]  /*4930*/  LDSM.16.M88.4 R72, [R2+0x18800] ;  /* 0x018800000248783b */ /* 0x000e6a0000000200 */
[C---:B------:R-:W-:Y:S01]  /*4940*/  HMMA.16816.F32 R4, R84.reuse, R88, R4 ;  /* 0x000000585404723c */ /* 0x040fe20000001804 */
[----:B------:R-:W-:Y:S05]  /*4950*/  LDSM.16.M88.4 R80, [R99+0xe000] ;  /* 0x00e000006350783b */ /* 0x000fea0000000200 */
[C---:B------:R-:W-:Y:S01]  /*4960*/  HMMA.16816.F32 R8, R84.reuse, R90, R8 ;  /* 0x0000005a5408723c */ /* 0x040fe20000001808 */
[----:B------:R-:W4:Y:S05]  /*4970*/  LDSM.16.M88.4 R88, [R177+0x1a000] ;  /* 0x01a00000b158783b */ /* 0x000f2a0000000200 */
[C---:B---3--:R-:W-:Y:S06]  /*4980*/  HMMA.16816.F32 R12, R84.reuse, R68, R12 ;  /* 0x00000044540c723c */ /* 0x048fec000000180c */
[----:B------:R-:W-:Y:S01]  /*4990*/  HMMA.16816.F32 R16, R84, R70, R16 ;  /* 0x000000465410723c */ /* 0x000fe20000001810 */
[----:B------:R-:W3:Y:S05]  /*49a0*/  LDSM.16.M88.4 R68, [R177+0x1a800] ;  /* 0x01a80000b144783b */ /* 0x000eea0000000200 */
[C---:B--2---:R-:W-:Y:S01]  /*49b0*/  HMMA.16816.F32 R4, R76.reuse, R92, R4 ;  /* 0x0000005c4c04723c */ /* 0x044fe20000001804 */
[----:B------:R-:W-:Y:S05]  /*49c0*/  LDSM.16.M88.4 R84, [R98+0xe000] ;  /* 0x00e000006254783b */ /* 0x000fea0000000200 */
[C---:B------:R-:W-:Y:S01]  /*49d0*/  HMMA.16816.F32 R8, R76.reuse, R94, R8 ;  /* 0x0000005e4c08723c */ /* 0x040fe20000001808 */
[----:B------:R-:W2:Y:S05]  /*49e0*/  LDSM.16.M88.4 R92, [R176+0x1a000] ;  /* 0x01a00000b05c783b */ /* 0x000eaa0000000200 */
[C---:B-1----:R-:W-:Y:S06]  /*49f0*/  HMMA.16816.F32 R12, R76.reuse, R72, R12 ;  /* 0x000000484c0c723c */ /* 0x042fec000000180c */
[----:B------:R-:W-:Y:S01]  /*4a00*/  HMMA.16816.F32 R16, R76, R74, R16 ;  /* 0x0000004a4c10723c */ /* 0x000fe20000001810 */
[----:B------:R-:W1:Y:S05]  /*4a10*/  LDSM.16.M88.4 R72, [R176+0x1a800] ;  /* 0x01a80000b048783b */ /* 0x000e6a0000000200 */
[C---:B----4-:R-:W-:Y:S01]  /*4a20*/  HMMA.16816.F32 R4, R80.reuse, R88, R4 ;  /* 0x000000585004723c */ /* 0x050fe20000001804 */
        /* <DEDUP_REMOVED lines=41> */
[C---:B----4-:R-:W-:Y:S06]  /*4cc0*/  HMMA.16816.F32 R4, R80.reuse, R88, R4 ;  /* 0x000000585004723c */ /* 0x050fec0000001804 */
[C---:B------:R-:W-:Y:S06]  /*4cd0*/  HMMA.16816.F32 R8, R80.reuse, R90, R8 ;  /* 0x0000005a5008723c */ /* 0x040fec0000001808 */
[C---:B---3--:R-:W-:Y:S06]  /*4ce0*/  HMMA.16816.F32 R12, R80.reuse, R68, R12 ;  /* 0x00000044500c723c */ /* 0x048fec000000180c */
[----:B------:R-:W-:Y:S06]  /*4cf0*/  HMMA.16816.F32 R16, R80, R70, R16 ;  /* 0x000000465010723c */ /* 0x000fec0000001810 */
[C---:B--2---:R-:W-:Y:S06]  /*4d00*/  HMMA.16816.F32 R4, R84.reuse, R92, R4 ;  /* 0x0000005c5404723c */ /* 0x044fec0000001804 */
[C---:B------:R-:W-:Y:S06]  /*4d10*/  HMMA.16816.F32 R8, R84.reuse, R94, R8 ;  /* 0x0000005e5408723c */ /* 0x040fec0000001808 */
[C---:B-1----:R-:W-:Y:S06]  /*4d20*/  HMMA.16816.F32 R12, R84.reuse, R72, R12 ;  /* 0x00000048540c723c */ /* 0x042fec000000180c */
[----:B------:R-:W-:Y:S06]  /*4d30*/  HMMA.16816.F32 R16, R84, R74, R16 ;  /* 0x0000004a5410723c */ /* 0x000fec0000001810 */
[C---:B------:R-:W-:Y:S06]  /*4d40*/  FADD.FTZ R4, -R164.reuse, R4 ;  /* 0x00000004a4047221 */ /* 0x040fec0000010100 */
[C---:B------:R-:W-:Y:S01]  /*4d50*/  FADD.FTZ R8, -R164.reuse, R8 ;  /* 0x00000008a4087221 */ /* 0x040fe20000010100 */
[C---:B------:R-:W-:Y:S01]  /*4d60*/  FADD.FTZ R5, -R164.reuse, R5 ;  /* 0x00000005a4057221 */ /* 0x040fe20000010100 */
[----:B------:R-:W-:Y:S01]  /*4d70*/  FADD.FTZ R9, -R164, R9 ;  /* 0x00000009a4097221 */ /* 0x000fe20000010100 */
[-C--:B------:R-:W-:Y:S02]  /*4d80*/  FSEL R4, R4, R164.reuse, P3 ;  /* 0x000000a404047208 */ /* 0x080fe40001800000 */
[-C--:B------:R-:W-:Y:S01]  /*4d90*/  FSEL R8, R8, R164.reuse, P1 ;  /* 0x000000a408087208 */ /* 0x080fe20000800000 */
[C---:B------:R-:W-:Y:S01]  /*4da0*/  FADD.FTZ R12, -R164.reuse, R12 ;  /* 0x0000000ca40c7221 */ /* 0x040fe20000010100 */
[----:B------:R-:W-:Y:S01]  /*4db0*/  FSETP.GE.FTZ.AND P1, PT, R153, RZ, PT ;  /* 0x000000ff9900720b */ /* 0x000fe20003f36000 */
[----:B------:R-:W-:Y:S01]  /*4dc0*/  FADD.FTZ R13, -R164, R13 ;  /* 0x0000000da40d7221 */ /* 0x000fe20000010100 */
[----:B------:R-:W-:Y:S01]  /*4dd0*/  FSEL R5, R5, R164, P2 ;  /* 0x000000a405057208 */ /* 0x000fe20001000000 */
[----:B------:R-:W-:Y:S01]  /*4de0*/  FMUL.FTZ R4, R148, R4 ;  /* 0x0000000494047220 */ /* 0x000fe20000410000 */
[----:B------:R-:W-:Y:S01]  /*4df0*/  FSETP.GE.FTZ.AND P3, PT, R156, RZ, PT ;  /* 0x000000ff9c00720b */ /* 0x000fe20003f76000 */
[----:B------:R-:W-:Y:S01]  /*4e00*/  FADD.FTZ R16, -R164, R16 ;  /* 0x00000010a4107221 */ /* 0x000fe20000010100 */
[----:B------:R-:W-:Y:S01]  /*4e10*/  FSEL R9, R9, R164, P1 ;  /* 0x000000a409097208 */ /* 0x000fe20000800000 */
[----:B------:R-:W-:Y:S01]  /*4e20*/  FMUL.FTZ R5, R149, R5 ;  /* 0x0000000595057220 */ /* 0x000fe20000410000 */
[----:B------:R-:W-:Y:S01]  /*4e30*/  FSETP.GE.FTZ.AND P2, PT, R157, RZ, PT ;  /* 0x000000ff9d00720b */ /* 0x000fe20003f56000 */
[----:B------:R-:W-:Y:S01]  /*4e40*/  FMUL.FTZ R8, R152, R8 ;  /* 0x0000000898087220 */ /* 0x000fe20000410000 */
[----:B------:R-:W-:Y:S01]  /*4e50*/  FSETP.GE.FTZ.AND P1, PT, R161, RZ, PT ;  /* 0x000000ffa100720b */ /* 0x000fe20003f36000 */
[----:B------:R-:W-:Y:S01]  /*4e60*/  FMUL.FTZ R9, R153, R9 ;  /* 0x0000000999097220 */ /* 0x000fe20000410000 */
[-C--:B------:R-:W-:Y:S01]  /*4e70*/  FSEL R12, R12, R164.reuse, P3 ;  /* 0x000000a40c0c7208 */ /* 0x080fe20001800000 */
[----:B------:R-:W-:Y:S01]  /*4e80*/  FADD.FTZ R6, -R165, R6 ;  /* 0x00000006a5067221 */ /* 0x000fe20000010100 */
[----:B------:R-:W-:Y:S01]  /*4e90*/  FSEL R13, R13, R164, P2 ;  /* 0x000000a40d0d7208 */ /* 0x000fe20001000000 */
[----:B------:R-:W-:Y:S01]  /*4ea0*/  FADD.FTZ R68, -R165, R7 ;  /* 0x00000007a5447221 */ /* 0x000fe20000010100 */
[----:B------:R-:W-:Y:S01]  /*4eb0*/  FSETP.GE.FTZ.AND P2, PT, R160, RZ, PT ;  /* 0x000000ffa000720b */ /* 0x000fe20003f56000 */
[----:B------:R-:W-:Y:S01]  /*4ec0*/  FMUL.FTZ R12, R156, R12 ;  /* 0x0000000c9c0c7220 */ /* 0x000fe20000410000 */
[----:B------:R-:W-:Y:S01]  /*4ed0*/  F2FP.F16.F32.PACK_AB R4, R5, R4 ;  /* 0x000000040504723e */ /* 0x000fe200000000ff */
[----:B------:R-:W-:Y:S01]  /*4ee0*/  FMUL.FTZ R13, R157, R13 ;  /* 0x0000000d9d0d7220 */ /* 0x000fe20000410000 */
[----:B------:R-:W-:Y:S02]  /*4ef0*/  FSEL R16, R16, R164, P2 ;  /* 0x000000a410107208 */ /* 0x000fe40001000000 */
[----:B------:R-:W-:Y:S01]  /*4f00*/  F2FP.F16.F32.PACK_AB R8, R9, R8 ;  /* 0x000000080908723e */ /* 0x000fe200000000ff */
[----:B------:R-:W-:Y:S01]  /*4f10*/  @P1 FADD.FTZ R164, -R164, R17 ;  /* 0x00000011a4a41221 */ /* 0x000fe20000010100 */
[----:B------:R-:W-:Y:S01]  /*4f20*/  F2FP.F16.F32.PACK_AB R12, R13, R12 ;  /* 0x0000000c0d0c723e */ /* 0x000fe200000000ff */
[----:B------:R-:W-:Y:S01]  /*4f30*/  FMUL.FTZ R160, R160, R16 ;  /* 0x00000010a0a07220 */ /* 0x000fe20000410000 */
[----:B------:R-:W-:Y:S06]  /*4f40*/  @!P6 BRA `(.L_x_1068) ;  /* 0x00000004002ce947 */ /* 0x000fec0003800000 */
[----:B------:R-:W1:Y:S01]  /*4f50*/  LDC R7, c[0x0][0x240] ;  /* 0x00009000ff077b82 */ /* 0x000e620000000800 */
[----:B------:R-:W-:Y:S01]  /*4f60*/  ISETP.GE.AND P3, PT, R208, UR4, PT ;  /* 0x00000004d0007c0c */ /* 0x000fe2000bf66270 */
[----:B------:R-:W-:Y:S01]  /*4f70*/  IMAD.MOV.U32 R17, RZ, RZ, -0x6000 ;  /* 0xffffa000ff117424 */ /* 0x000fe200078e00ff */
[----:B------:R-:W-:Y:S02]  /*4f80*/  ISETP.GE.AND P2, PT, R207, UR4, PT ;  /* 0x00000004cf007c0c */ /* 0x000fe4000bf46270 */
[----:B------:R-:W-:Y:S03]  /*4f90*/  LOP3.LUT R9, R237, 0x1, RZ, 0xc0, !PT ;  /* 0x00000001ed097812 */ /* 0x000fe600078ec0ff */
[----:B------:R-:W2:Y:S01]  /*4fa0*/  LDC R5, c[0x0][0x244] ;  /* 0x00009100ff057b82 */ /* 0x000ea20000000800 */
[----:B------:R-:W-:Y:S04]  /*4fb0*/  ISETP.NE.U32.AND P1, PT, R9, 0x1, PT ;  /* 0x000000010900780c */ /* 0x000fe80003f25070 */
[----:B------:R-:W-:Y:S05]  /*4fc0*/  SEL R17, R17, 0x6000, !P1 ;  /* 0x0000600011117807 */ /* 0x000fea0004800000 */
[--C-:B------:R-:W-:Y:S02]  /*4fd0*/  IMAD.IADD R236, R236, 0x1, R17.reuse ;  /* 0x00000001ecec7824 */ /* 0x100fe400078e0211 */
[--C-:B------:R-:W-:Y:S02]  /*4fe0*/  IMAD.IADD R233, R233, 0x1, R17.reuse ;  /* 0x00000001e9e97824 */ /* 0x100fe400078e0211 */
[----:B------:R-:W-:Y:S02]  /*4ff0*/  IMAD.IADD R184, R184, 0x1, R17 ;  /* 0x00000001b8b87824 */ /* 0x000fe400078e0211 */
[----:B-1----:R-:W-:Y:S05]  /*5000*/  IMAD.U32 R9, R7, -0x40, RZ ;  /* 0xffffffc007097824 */ /* 0x002fea00078e00ff */
[----:B------:R-:W-:Y:S02]  /*5010*/  LEA R70, P1, R9, R246, 0x1 ;  /* 0x000000f609467211 */ /* 0x000fe400078208ff */
[----:B------:R-:W-:Y:S02]  /*5020*/  LEA R13, P4, R7, R9, 0x5 ;  /* 0x00000009070d7211 */ /* 0x000fe400078828ff */
[-C--:B------:R-:W-:Y:S02]  /*5030*/  LEA.HI.X.SX32 R71, R9, R247.reuse, 0x1, P1 ;  /* 0x000000f709477211 */ /* 0x080fe400008f0eff */
[----:B------:R-:W-:Y:S02]  /*5040*/  ISETP.GE.AND P1, PT, R202, UR4, PT ;  /* 0x00000004ca007c0c */ /* 0x000fe4000bf26270 */
[----:B------:R-:W-:Y:S04]  /*5050*/  SHF.R.S32.HI R16, RZ, 0x1f, R9 ;  /* 0x0000001fff107819 */ /* 0x000fe80000011409 */
[----:B--2---:R-:W-:Y:S02]  /*5060*/  LEA.HI.X R16, R7, R16, R5, 0x5, P4 ;  /* 0x0000001007107211 */ /* 0x004fe400020f2c05 */
[CC--:B------:R-:W-:Y:S04]  /*5070*/  @!P3 LEA R72, P4, R13.reuse, R246.reuse, 0x1 ;  /* 0x000000f60d48b211 */ /* 0x0c0fe800078808ff */
[CC--:B------:R-:W-:Y:S01]  /*5080*/  @!P3 LEA.HI.X R73, R13.reuse, R247.reuse, R16, 0x1, P4 ;  /* 0x000000f70d49b211 */ /* 0x0c0fe200020f0c10 */
[----:B------:R1:W-:Y:S01]  /*5090*/  @P1 STS [R236], RZ ;  /* 0x000000ffec001388 */ /* 0x0003e20000000800 */
[C---:B------:R-:W-:Y:S01]  /*50a0*/  @!P2 LEA R74, P4, R13.reuse, R246, 0x1 ;  /* 0x000000f60d4aa211 */ /* 0x040fe200078808ff */
[----:B------:R-:W-:Y:S02]  /*50b0*/  IMAD.MOV.U32 R246, RZ, RZ, R70 ;  /* 0x000000fffff67224 */ /* 0x000fe400078e0046 */
[----:B------:R1:W-:Y:S01]  /*50c0*/  @P1 STS [R236+0x4], RZ ;  /* 0x000004ffec001388 */ /* 0x0003e20000000800 */
[----:B------:R-:W-:Y:S01]  /*50d0*/  @!P2 LEA.HI.X R75, R13, R247, R16, 0x1, P4 ;  /* 0x000000f70d4ba211 */ /* 0x000fe200020f0c10 */
[----:B------:R-:W-:Y:S01]  /*50e0*/  IMAD.MOV.U32 R247, RZ, RZ, R71 ;  /* 0x000000fffff77224 */ /* 0x000fe200078e0047 */
[C---:B------:R-:W-:Y:S01]  /*50f0*/  @!P1 LEA R76, P4, R7.reuse, R70, 0x6 ;  /* 0x00000046074c9211 */ /* 0x040fe200078830ff */
[----:B------:R1:W-:Y:S03]  /*5100*/  @P1 STS [R236+0x8], RZ ;  /* 0x000008ffec001388 */ /* 0x0003e60000000800 */
[----:B------:R-:W-:Y:S01]  /*5110*/  @!P1 LEA.HI.X R77, R7, R71, R5, 0x6, P4 ;  /* 0x00000047074d9211 */ /* 0x000fe200020f3405 */
        /* <DEDUP_REMOVED lines=46> */
.L_x_1068:
[----:B------:R-:W-:Y:S01]  /*5400*/  FSETP.GE.FTZ.AND P1, PT, R151, RZ, PT ;  /* 0x000000ff9700720b */ /* 0x000fe20003f36000 */
[C---:B------:R-:W-:Y:S01]  /*5410*/  FADD.FTZ R10, -R165.reuse, R10 ;  /* 0x0000000aa50a7221 */ /* 0x040fe20000010100 */
[C---:B------:R-:W-:Y:S01]  /*5420*/  FADD.FTZ R11, -R165.reuse, R11 ;  /* 0x0000000ba50b7221 */ /* 0x040fe20000010100 */
[-C--:B------:R-:W-:Y:S01]  /*5430*/  FSEL R6, R6, R165.reuse, P5 ;  /* 0x000000a506067208 */ /* 0x080fe20002800000 */
[C---:B------:R-:W-:Y:S01]  /*5440*/  FADD.FTZ R14, -R165.reuse, R14 ;  /* 0x0000000ea50e7221 */ /* 0x040fe20000010100 */
[-C--:B------:R-:W-:Y:S01]  /*5450*/  FSEL R68, R68, R165.reuse, P1 ;  /* 0x000000a544447208 */ /* 0x080fe20000800000 */
[----:B------:R-:W-:Y:S01]  /*5460*/  FADD.FTZ R15, -R165, R15 ;  /* 0x0000000fa50f7221 */ /* 0x000fe20000010100 */
[----:B------:R-:W-:Y:S01]  /*5470*/  FSETP.GE.FTZ.AND P1, PT, R154, RZ, PT ;  /* 0x000000ff9a00720b */ /* 0x000fe20003f36000 */
[----:B------:R-:W-:Y:S01]  /*5480*/  FMUL.FTZ R6, R150, R6 ;  /* 0x0000000696067220 */ /* 0x000fe20000410000 */
[----:B------:R-:W-:Y:S01]  /*5490*/  FSETP.GE.FTZ.AND P2, PT, R155, RZ, PT ;  /* 0x000000ff9b00720b */ /* 0x000fe20003f56000 */
[----:B------:R-:W-:Y:S01]  /*54a0*/  FMUL.FTZ R68, R151, R68 ;  /* 0x0000004497447220 */ /* 0x000fe20000410000 */
[-C--:B------:R-:W-:Y:S01]  /*54b0*/  FSEL R10, R10, R165.reuse, P1 ;  /* 0x000000a50a0a7208 */ /* 0x080fe20000800000 */
[----:B------:R-:W-:Y:S01]  /*54c0*/  FADD.FTZ R18, -R165, R18 ;  /* 0x00000012a5127221 */ /* 0x000fe20000010100 */
[----:B------:R-:W-:Y:S01]  /*54d0*/  FSETP.GE.FTZ.AND P1, PT, R163, RZ, PT ;  /* 0x000000ffa300720b */ /* 0x000fe20003f36000 */
[----:B------:R-:W-:Y:S01]  /*54e0*/  STS [R214+0x1e000], R4 ;  /* 0x01e00004d6007388 */ /* 0x000fe20000000800 */
[----:B------:R-:W-:Y:S01]  /*54f0*/  FSEL R11, R11, R165, P2 ;  /* 0x000000a50b0b7208 */ /* 0x000fe20001000000 */
[----:B------:R-:W-:Y:S01]  /*5500*/  FMUL.FTZ R10, R154, R10 ;  /* 0x0000000a9a0a7220 */ /* 0x000fe20000410000 */
[----:B------:R-:W-:Y:S01]  /*5510*/  FSETP.GE.FTZ.AND P4, PT, R158, RZ, PT ;  /* 0x000000ff9e00720b */ /* 0x000fe20003f96000 */
[----:B------:R-:W-:Y:S01]  /*5520*/  FMUL.FTZ R161, R161, R164 ;  /* 0x000000a4a1a17220 */ /* 0x000fe20000410000 */
[----:B------:R-:W-:Y:S01]  /*5530*/  FSETP.GE.FTZ.AND P3, PT, R159, RZ, PT ;  /* 0x000000ff9f00720b */ /* 0x000fe20003f76000 */
[----:B------:R-:W-:Y:S01]  /*5540*/  FMUL.FTZ R11, R155, R11 ;  /* 0x0000000b9b0b7220 */ /* 0x000fe20000410000 */
[-C--:B------:R-:W-:Y:S01]  /*5550*/  FSEL R14, R14, R165.reuse, P4 ;  /* 0x000000a50e0e7208 */ /* 0x080fe20002000000 */
[----:B------:R-:W-:Y:S01]  /*5560*/  IMAD R252, R216, UR6, RZ ;  /* 0x00000006d8fc7c24 */ /* 0x000fe2000f8e02ff */
[----:B------:R-:W-:Y:S02]  /*5570*/  FSEL R15, R15, R165, P3 ;  /* 0x000000a50f0f7208 */ /* 0x000fe40001800000 */
[----:B------:R-:W-:Y:S01]  /*5580*/  FSETP.GE.FTZ.AND P2, PT, R162, RZ, PT ;  /* 0x000000ffa200720b */ /* 0x000fe20003f56000 */
[----:B------:R-:W-:Y:S01]  /*5590*/  FMUL.FTZ R14, R158, R14 ;  /* 0x0000000e9e0e7220 */ /* 0x000fe20000410000 */
[----:B------:R-:W-:Y:S01]  /*55a0*/  F2FP.F16.F32.PACK_AB R6, R68, R6 ;  /* 0x000000064406723e */ /* 0x000fe200000000ff */
[----:B------:R-:W-:Y:S01]  /*55b0*/  FMUL.FTZ R15, R159, R15 ;  /* 0x0000000f9f0f7220 */ /* 0x000fe20000410000 */
[----:B------:R-:W-:Y:S01]  /*55c0*/  FSEL R18, R18, R165, P2 ;  /* 0x000000a512127208 */ /* 0x000fe20001000000 */
[----:B------:R-:W-:Y:S01]  /*55d0*/  @P1 FADD.FTZ R165, -R165, R19 ;  /* 0x00000013a5a51221 */ /* 0x000fe20000010100 */
[----:B------:R-:W-:Y:S01]  /*55e0*/  F2FP.F16.F32.PACK_AB R10, R11, R10 ;  /* 0x0000000a0b0a723e */ /* 0x000fe200000000ff */
[----:B------:R-:W-:Y:S01]  /*55f0*/  STS [R214+0x1e400], R6 ;  /* 0x01e40006d6007388 */ /* 0x000fe20000000800 */
[----:B------:R-:W-:Y:S01]  /*5600*/  F2FP.F16.F32.PACK_AB R14, R15, R14 ;  /* 0x0000000e0f0e723e */ /* 0x000fe200000000ff */
[----:B------:R-:W-:Y:S01]  /*5610*/  FMUL.FTZ R18, R162, R18 ;  /* 0x00000012a2127220 */ /* 0x000fe20000410000 */
[----:B------:R-:W-:Y:S01]  /*5620*/  FMUL.FTZ R163, R163, R165 ;  /* 0x000000a5a3a37220 */ /* 0x000fe20000410000 */
[----:B------:R-:W-:Y:S01]  /*5630*/  STS [R215+0x1e000], R8 ;  /* 0x01e00008d7007388 */ /* 0x000fe20000000800 */
[----:B------:R-:W-:Y:S02]  /*5640*/  F2FP.F16.F32.PACK_AB R160, R161, R160 ;  /* 0x000000a0a1a0723e */ /* 0x000fe400000000ff */
[----:B------:R-:W-:Y:S01]  /*5650*/  LEA R189, R187, UR5, 0x1 ;  /* 0x00000005bbbd7c11 */ /* 0x000fe2000f8e08ff */
[----:B------:R-:W-:Y:S01]  /*5660*/  STS [R215+0x1e400], R10 ;  /* 0x01e4000ad7007388 */ /* 0x000fe20000000800 */
[----:B------:R-:W-:Y:S03]  /*5670*/  F2FP.F16.F32.PACK_AB R18, R163, R18 ;  /* 0x00000012a312723e */ /* 0x000fe600000000ff */
        /* <DEDUP_REMOVED lines=130> */
.L_x_1069:
        /* <DEDUP_REMOVED lines=11> */
[-C--:B---3--:R-:W-:Y:S06]  /*5f50*/  HMMA.16816.F32 R4, R96, R16.reuse, RZ ;  /* 0x000000106004723c */ /* 0x088fec00000018ff */
        /* <DEDUP_REMOVED lines=11> */
[----:B------:R-:W-:Y:S05]  /*6010*/  LDSM.16.M88.4 R148, [R178] ;  /* 0x00000000b294783b */ /* 0x000fea0000000200 */
        /* <DEDUP_REMOVED lines=9> */
[----:B------:R-:W2:Y:S05]  /*60b0*/  LDSM.16.M88.4 R164, [R178+0x1000] ;  /* 0x00100000b2a4783b */ /* 0x000eaa0000000200 */
[-C--:B------:R-:W-:Y:S06]  /*60c0*/  HMMA.16816.F32 R84, R152, R168.reuse, R84 ;  /* 0x000000a89854723c */ /* 0x080fec0000001854 */
[C---:B------:R-:W-:Y:S06]  /*60d0*/  HMMA.16816.F32 R88, R160.reuse, R168, R88 ;  /* 0x000000a8a058723c */ /* 0x040fec0000001858 */
[-C--:B------:R-:W-:Y:S01]  /*60e0*/  HMMA.16816.F32 R92, R160, R170.reuse, R92 ;  /* 0x000000aaa05c723c */ /* 0x080fe2000000185c */
[----:B------:R-:W3:Y:S05]  /*60f0*/  LDSM.16.MT88.4 R160, [R189+0x17000] ;  /* 0x01700000bda0783b */ /* 0x000eea0000004200 */
[----:B------:R-:W-:Y:S01]  /*6100*/  HMMA.16816.F32 R96, R152, R170, R96 ;  /* 0x000000aa9860723c */ /* 0x000fe20000001860 */
[----:B------:R-:W-:Y:S04]  /*6110*/  LDSM.16.M88.4 R152, [R179] ;  /* 0x00000000b398783b */ /* 0x000fe80000000200 */
[----:B------:R-:W-:Y:S01]  /*6120*/  LDSM.16.M88.4 R168, [R179+0x1000] ;  /* 0x00100000b3a8783b */ /* 0x000fe20000000200 */
[-C--:B-1----:R-:W-:Y:S06]  /*6130*/  HMMA.16816.F32 R4, R148, R156.reuse, R4 ;  /* 0x0000009c9404723c */ /* 0x082fec0000001804 */
[C---:B--2---:R-:W-:Y:S06]  /*6140*/  HMMA.16816.F32 R8, R164.reuse, R156, R8 ;  /* 0x0000009ca408723c */ /* 0x044fec0000001808 */
[-C--:B------:R-:W-:Y:S06]  /*6150*/  HMMA.16816.F32 R12, R164, R158.reuse, R12 ;  /* 0x0000009ea40c723c */ /* 0x080fec000000180c */
[C---:B------:R-:W-:Y:S01]  /*6160*/  HMMA.16816.F32 R16, R148.reuse, R158, R16 ;  /* 0x0000009e9410723c */ /* 0x040fe20000001810 */
[----:B------:R-:W1:Y:S05]  /*6170*/  LDSM.16.MT88.4 R156, [R189+0x13800] ;  /* 0x01380000bd9c783b */ /* 0x000e6a0000004200 */
        /* <DEDUP_REMOVED lines=9> */
[----:B------:R-:W-:Y:S06]  /*6210*/  HMMA.16816.F32 R96, R148, R162, R96 ;  /* 0x000000a29460723c */ /* 0x000fec0000001860 */
[-C--:B-1----:R-:W-:Y:S05]  /*6220*/  HMMA.16816.F32 R4, R152, R156.reuse, R4 ;  /* 0x0000009c9804723c */ /* 0x082fea0000001804 */
[----:B------:R-:W-:Y:S01]  /*6230*/  @P6 IADD3 R148, P1, R248, -0x100, RZ ;  /* 0xffffff00f8946810 */ /* 0x000fe20007f3e0ff */
[C---:B------:R-:W-:Y:S05]  /*6240*/  HMMA.16816.F32 R8, R168.reuse, R156, R8 ;  /* 0x0000009ca808723c */ /* 0x040fea0000001808 */
[----:B------:R-:W-:Y:S01]  /*6250*/  @P6 IADD3.X R149, R249, -0x1, RZ, P1, !PT ;  /* 0xfffffffff9956810 */ /* 0x000fe20000ffe4ff */
[-C--:B------:R-:W-:Y:S05]  /*6260*/  HMMA.16816.F32 R12, R168, R158.reuse, R12 ;  /* 0x0000009ea80c723c */ /* 0x080fea000000180c */
[----:B------:R-:W-:Y:S01]  /*6270*/  @P6 IMAD.MOV.U32 R248, RZ, RZ, R148 ;  /* 0x000000fffff86224 */ /* 0x000fe200078e0094 */
[C---:B------:R-:W-:Y:S05]  /*6280*/  HMMA.16816.F32 R16, R152.reuse, R158, R16 ;  /* 0x0000009e9810723c */ /* 0x040fea0000001810 */
[----:B------:R-:W-:Y:S01]  /*6290*/  @P6 IMAD.MOV.U32 R249, RZ, RZ, R149 ;  /* 0x000000fffff96224 */ /* 0x000fe200078e0095 */
[-C--:B--2---:R-:W-:Y:S05]  /*62a0*/  HMMA.16816.F32 R68, R152, R172.reuse, R68 ;  /* 0x000000ac9844723c */ /* 0x084fea0000001844 */
[----:B------:R-:W-:Y:S01]  /*62b0*/  @P6 IMAD.WIDE R150, R206, 0x4, R248 ;  /* 0x00000004ce966825 */ /* 0x000fe200078e02f8 */
[C---:B------:R-:W-:Y:S04]  /*62c0*/  HMMA.16816.F32 R72, R168.reuse, R172, R72 ;  /* 0x000000aca848723c */ /* 0x040fe80000001848 */
[----:B------:R-:W5:Y:S01]  /*62d0*/  @P6 LDG.E R234, desc[UR14][R150.64] ;  /* 0x0000000e96ea6981 */ /* 0x000f62000c1e1900 */
[C---:B------:R-:W-:Y:S01]  /*62e0*/  IMAD.SHL.U32 R149, R252.reuse, 0x8, RZ ;  /* 0x00000008fc957824 */ /* 0x040fe200078e00ff */
[-C--:B------:R-:W-:Y:S02]  /*62f0*/  HMMA.16816.F32 R76, R168, R174.reuse, R76 ;  /* 0x000000aea84c723c */ /* 0x080fe4000000184c */
[----:B------:R1:W5:Y:S03]  /*6300*/  @P6 LDG.E R235, desc[UR14][R150.64+0x20] ;  /* 0x0000200e96eb6981 */ /* 0x000366000c1e1900 */
[----:B------:R-:W-:Y:S01]  /*6310*/  IMAD.SHL.U32 R148, R252, 0x10, RZ ;  /* 0x00000010fc947824 */ /* 0x000fe200078e00ff */
[C---:B------:R-:W-:Y:S01]  /*6320*/  HMMA.16816.F32 R80, R152.reuse, R174, R80 ;  /* 0x000000ae9850723c */ /* 0x040fe20000001850 */
[----:B------:R2:W-:Y:S04]  /*6330*/  REDG.E.ADD.F32.FTZ.RN.STRONG.GPU desc[UR14][R242.64], R4 ;  /* 0x00000004f20079a6 */ /* 0x0005e8000c10f38e */
[CC--:B------:R-:W-:Y:S01]  /*6340*/  LEA R158, P2, R148.reuse, R242.reuse, 0x2 ;  /* 0x000000f2949e7211 */ /* 0x0c0fe200078410ff */
[-C--:B---3--:R-:W-:Y:S05]  /*6350*/  HMMA.16816.F32 R84, R152, R164.reuse, R84 ;  /* 0x000000a49854723c */ /* 0x088fea0000001854 */
[-C--:B------:R-:W-:Y:S01]  /*6360*/  LEA.HI.X.SX32 R159, R148, R243.reuse, 0x2, P2 ;  /* 0x000000f3949f7211 */ /* 0x080fe200010f16ff */
[C---:B------:R-:W-:Y:S06]  /*6370*/  HMMA.16816.F32 R88, R168.reuse, R164, R88 ;  /* 0x000000a4a858723c */ /* 0x040fec0000001858 */
[-C--:B------:R-:W-:Y:S05]  /*6380*/  HMMA.16816.F32 R92, R168, R166.reuse, R92 ;  /* 0x000000a6a85c723c */ /* 0x080fea000000185c */
[CC--:B-1----:R-:W-:Y:S01]  /*6390*/  LEA R150, P1, R149.reuse, R242.reuse, 0x2 ;  /* 0x000000f295967211 */ /* 0x0c2fe200078210ff */
[----:B------:R-:W-:Y:S05]  /*63a0*/  HMMA.16816.F32 R96, R152, R166, R96 ;  /* 0x000000a69860723c */ /* 0x000fea0000001860 */
[-C--:B------:R-:W-:Y:S01]  /*63b0*/  LEA.HI.X.SX32 R151, R149, R243.reuse, 0x2, P1 ;  /* 0x000000f395977211 */ /* 0x080fe200008f16ff */
[C---:B--2---:R-:W-:Y:S02]  /*63c0*/  IMAD.SHL.U32 R4, R252.reuse, 0x20, RZ ;  /* 0x00000020fc047824 */ /* 0x044fe400078e00ff */
[----:B------:R-:W-:Y:S02]  /*63d0*/  IMAD R152, R252, 0x18, RZ ;  /* 0x00000018fc987824 */ /* 0x000fe400078e02ff */
[----:B------:R1:W-:Y:S01]  /*63e0*/  REDG.E.ADD.F32.FTZ.RN.STRONG.GPU desc[UR14][R150.64], R5 ;  /* 0x00000005960079a6 */ /* 0x0003e2000c10f38e */
[-C--:B------:R-:W-:Y:S02]  /*63f0*/  LEA R154, P2, R4, R242.reuse, 0x2 ;  /* 0x000000f2049a7211 */ /* 0x080fe400078410ff */
[-C--:B------:R-:W-:Y:S01]  /*6400*/  LEA R156, P1, R152, R242.reuse, 0x2 ;  /* 0x000000f2989c7211 */ /* 0x080fe200078210ff */
[----:B------:R2:W-:Y:S01]  /*6410*/  REDG.E.ADD.F32.FTZ.RN.STRONG.GPU desc[UR14][R158.64], R6 ;  /* 0x000000069e0079a6 */ /* 0x0005e2000c10f38e */
[-C--:B------:R-:W-:Y:S01]  /*6420*/  LEA.HI.X.SX32 R155, R4, R243.reuse, 0x2, P2 ;  /* 0x000000f3049b7211 */ /* 0x080fe200010f16ff */
[----:B------:R-:W-:Y:S01]  /*6430*/  VIADD R4, R148, 0x20 ;  /* 0x0000002094047836 */ /* 0x000fe20000000000 */
[-C--:B------:R-:W-:Y:S05]  /*6440*/  LEA.HI.X.SX32 R157, R152, R243.reuse, 0x2, P1 ;  /* 0x000000f3989d7211 */ /* 0x080fea00008f16ff */
[----:B------:R3:W-:Y:S04]  /*6450*/  REDG.E.ADD.F32.FTZ.RN.STRONG.GPU desc[UR14][R156.64], R7 ;  /* 0x000000079c0079a6 */ /* 0x0007e8000c10f38e */
[----:B------:R4:W-:Y:S01]  /*6460*/  REDG.E.ADD.F32.FTZ.RN.STRONG.GPU desc[UR14][R154.64], R8 ;  /* 0x000000089a0079a6 */ /* 0x0009e2000c10f38e */
[C---:B-1----:R-:W-:Y:S02]  /*6470*/  IMAD R5, R252.reuse, 0x28, RZ ;  /* 0x00000028fc057824 */ /* 0x042fe400078e02ff */
[C---:B--2---:R-:W-:Y:S03]  /*6480*/  IMAD R6, R252.reuse, 0x30, RZ ;  /* 0x00000030fc067824 */ /* 0x044fe600078e02ff */
[CC--:B------:R-:W-:Y:S01]  /*6490*/  LEA R152, P1, R5.reuse, R242.reuse, 0x2 ;  /* 0x000000f205987211 */ /* 0x0c0fe200078210ff */
[----:B------:R-:W-:Y:S03]  /*64a0*/  IMAD R252, R252, 0x38, RZ ;  /* 0x00000038fcfc7824 */ /* 0x000fe600078e02ff */
[-C--:B------:R-:W-:Y:S01]  /*64b0*/  LEA.HI.X.SX32 R153, R5, R243.reuse, 0x2, P1 ;  /* 0x000000f305997211 */ /* 0x080fe200008f16ff */
[C---:B------:R-:W-:Y:S01]  /*64c0*/  IMAD.IADD R5, R149.reuse, 0x1, R4 ;  /* 0x0000000195057824 */ /* 0x040fe200078e0204 */
[-C--:B---3--:R-:W-:Y:S03]  /*64d0*/  LEA R156, P2, R6, R242.reuse, 0x2 ;  /* 0x000000f2069c7211 */ /* 0x088fe600078410ff */
[----:B------:R1:W-:Y:S01]  /*64e0*/  REDG.E.ADD.F32.FTZ.RN.STRONG.GPU desc[UR14][R152.64], R9 ;  /* 0x00000009980079a6 */ /* 0x0003e2000c10f38e */
[-C--:B----4-:R-:W-:Y:S02]  /*64f0*/  LEA R8, P1, R252, R242.reuse, 0x2 ;  /* 0x000000f2fc087211 */ /* 0x090fe400078210ff */
[-C--:B------:R-:W-:Y:S05]  /*6500*/  LEA.HI.X.SX32 R157, R6, R243.reuse, 0x2, P2 ;  /* 0x000000f3069d7211 */ /* 0x080fea00010f16ff */
[----:B------:R-:W-:Y:S01]  /*6510*/  REDG.E.ADD.F32.FTZ.RN.STRONG.GPU desc[UR14][R156.64], R10 ;  /* 0x0000000a9c0079a6 */ /* 0x000fe2000c10f38e */
[-C--:B-1----:R-:W-:Y:S02]  /*6520*/  LEA.HI.X.SX32 R9, R252, R243.reuse, 0x2, P1 ;  /* 0x000000f3fc097211 */ /* 0x082fe400008f16ff */
[CC--:B------:R-:W-:Y:S03]  /*6530*/  LEA R6, P1, R4.reuse, R242.reuse, 0x2 ;  /* 0x000000f204067211 */ /* 0x0c0fe600078210ff */
[----:B------:R1:W-:Y:S01]  /*6540*/  REDG.E.ADD.F32.FTZ.RN.STRONG.GPU desc[UR14][R8.64], R11 ;  /* 0x0000000b080079a6 */ /* 0x0003e2000c10f38e */
[-C--:B------:R-:W-:Y:S01]  /*6550*/  LEA.HI.X.SX32 R7, R4, R243.reuse, 0x2, P1 ;  /* 0x000000f304077211 */ /* 0x080fe200008f16ff */
[----:B------:R-:W-:Y:S02]  /*6560*/  IMAD.IADD R4, R149, 0x1, R5 ;  /* 0x0000000195047824 */ /* 0x000fe400078e0205 */
[----:B------:R2:W-:Y:S04]  /*6570*/  REDG.E.ADD.F32.FTZ.RN.STRONG.GPU desc[UR14][R242.64+0x80], R16 ;  /* 0x00008010f20079a6 */ /* 0x0005e8000c10f38e */
[----:B------:R-:W-:Y:S04]  /*6580*/  REDG.E.ADD.F32.FTZ.RN.STRONG.GPU desc[UR14][R150.64+0x80], R17 ;  /* 0x00008011960079a6 */ /* 0x000fe8000c10f38e */
[----:B------:R3:W-:Y:S01]  /*6590*/  REDG.E.ADD.F32.FTZ.RN.STRONG.GPU desc[UR14][R6.64], R18 ;  /* 0x00000012060079a6 */ /* 0x0007e2000c10f38e */
[CC--:B-1----:R-:W-:Y:S04]  /*65a0*/  LEA R8, P1, R5.reuse, R242.reuse, 0x2 ;  /* 0x000000f205087211 */ /* 0x0c2fe800078210ff */
[-C--:B------:R-:W-:Y:S01]  /*65b0*/  LEA.HI.X.SX32 R9, R5, R243.reuse, 0x2, P1 ;  /* 0x000000f305097211 */ /* 0x080fe200008f16ff */
[----:B------:R-:W-:Y:S01]  /*65c0*/  IMAD.IADD R5, R149, 0x1, R4 ;  /* 0x0000000195057824 */ /* 0x000fe200078e0204 */
[CC--:B--2---:R-:W-:Y:S03]  /*65d0*/  LEA R16, P2, R4.reuse, R242.reuse, 0x2 ;  /* 0x000000f204107211 */ /* 0x0c4fe600078410ff */
[----:B------:R1:W-:Y:S01]  /*65e0*/  REDG.E.ADD.F32.FTZ.RN.STRONG.GPU desc[UR14][R8.64], R19 ;  /* 0x00000013080079a6 */ /* 0x0003e2000c10f38e */
[-C--:B------:R-:W-:Y:S01]  /*65f0*/  LEA R10, P1, R5, R242.reuse, 0x2 ;  /* 0x000000f2050a7211 */ /* 0x080fe200078210ff */
[----:B---3--:R-:W-:Y:S01]  /*6600*/  IMAD.IADD R6, R149, 0x1, R5 ;  /* 0x0000000195067824 */ /* 0x008fe200078e0205 */
[-C--:B------:R-:W-:Y:S02]  /*6610*/  LEA.HI.X.SX32 R17, R4, R243.reuse, 0x2, P2 ;  /* 0x000000f304117211 */ /* 0x080fe400010f16ff */
[-C--:B------:R-:W-:Y:S01]  /*6620*/  LEA.HI.X.SX32 R11, R5, R243.reuse, 0x2, P1 ;  /* 0x000000f3050b7211 */ /* 0x080fe200008f16ff */
[C---:B------:R-:W-:Y:S02]  /*6630*/  IMAD.IADD R4, R149.reuse, 0x1, R6 ;  /* 0x0000000195047824 */ /* 0x040fe400078e0206 */
        /* <DEDUP_REMOVED lines=8> */
[----:B------:R-:W-:Y:S04]  /*66c0*/  IMAD.IADD R4, R149, 0x1, R5 ;  /* 0x0000000195047824 */ /* 0x000fe800078e0205 */
[----:B------:R2:W-:Y:S04]  /*66d0*/  REDG.E.ADD.F32.FTZ.RN.STRONG.GPU desc[UR14][R6.64], R15 ;  /* 0x0000000f060079a6 */ /* 0x0005e8000c10f38e */
[----:B------:R-:W-:Y:S04]  /*66e0*/  REDG.E.ADD.F32.FTZ.RN.STRONG.GPU desc[UR14][R242.64+0x100], R68 ;  /* 0x00010044f20079a6 */ /* 0x000fe8000c10f38e */
[----:B------:R-:W-:Y:S01]  /*66f0*/  REDG.E.ADD.F32.FTZ.RN.STRONG.GPU desc[UR14][R150.64+0x100], R69 ;  /* 0x00010045960079a6 */ /* 0x000fe2000c10f38e */
[CC--:B-1----:R-:W-:Y:S04]  /*6700*/  LEA R8, P1, R5.reuse, R242.reuse, 0x2 ;  /* 0x000000f205087211 */ /* 0x0c2fe800078210ff */
[-C--:B------:R-:W-:Y:S01]  /*6710*/  LEA.HI.X.SX32 R9, R5, R243.reuse, 0x2, P1 ;  /* 0x000000f305097211 */ /* 0x080fe200008f16ff */
[C---:B------:R-:W-:Y:S01]  /*6720*/  IMAD.IADD R5, R149.reuse, 0x1, R4 ;  /* 0x0000000195057824 */ /* 0x040fe200078e0204 */
[CC--:B------:R-:W-:Y:S03]  /*6730*/  LEA R10, P1, R4.reuse, R242.reuse, 0x2 ;  /* 0x000000f2040a7211 */ /* 0x0c0fe600078210ff */
[----:B------:R1:W-:Y:S01]  /*6740*/  REDG.E.ADD.F32.FTZ.RN.STRONG.GPU desc[UR14][R8.64], R70 ;  /* 0x00000046080079a6 */ /* 0x0003e2000c10f38e */
[-C--:B------:R-:W-:Y:S01]  /*6750*/  LEA.HI.X.SX32 R11, R4, R243.reuse, 0x2, P1 ;  /* 0x000000f3040b7211 */ /* 0x080fe200008f16ff */
[----:B------:R-:W-:Y:S01]  /*6760*/  IMAD.IADD R4, R149, 0x1, R5 ;  /* 0x0000000195047824 */ /* 0x000fe200078e0205 */
[CC--:B------:R-:W-:Y:S03]  /*6770*/  LEA R12, P2, R5.reuse, R242.reuse, 0x2 ;  /* 0x000000f2050c7211 */ /* 0x0c0fe600078410ff */
[----:B------:R3:W-:Y:S01]  /*6780*/  REDG.E.ADD.F32.FTZ.RN.STRONG.GPU desc[UR14][R10.64], R71 ;  /* 0x000000470a0079a6 */ /* 0x0007e2000c10f38e */
[-C--:B------:R-:W-:Y:S01]  /*6790*/  LEA.HI.X.SX32 R13, R5, R243.reuse, 0x2, P2 ;  /* 0x000000f3050d7211 */ /* 0x080fe200010f16ff */
[C---:B--2---:R-:W-:Y:S02]  /*67a0*/  IMAD.IADD R6, R149.reuse, 0x1, R4 ;  /* 0x0000000195067824 */ /* 0x044fe400078e0204 */
[----:B------:R-:W-:Y:S01]  /*67b0*/  VIADD R5, R148, 0x60 ;  /* 0x0000006094057836 */ /* 0x000fe20000000000 */
[----:B------:R-:W-:Y:S04]  /*67c0*/  LDSM.16.MT88.4 R68, [R183+0x4000] ;  /* 0x00400000b744783b */ /* 0x000fe80000004200 */
[----:B------:R-:W-:Y:S01]  /*67d0*/  REDG.E.ADD.F32.FTZ.RN.STRONG.GPU desc[UR14][R12.64], R72 ;  /* 0x000000480c0079a6 */ /* 0x000fe2000c10f38e */
[CC--:B-1----:R-:W-:Y:S04]  /*67e0*/  LEA R8, P1, R4.reuse, R242.reuse, 0x2 ;  /* 0x000000f204087211 */ /* 0x0c2fe800078210ff */
[-C--:B------:R-:W-:Y:S01]  /*67f0*/  LEA.HI.X.SX32 R9, R4, R243.reuse, 0x2, P1 ;  /* 0x000000f304097211 */ /* 0x080fe200008f16ff */
[C---:B------:R-:W-:Y:S01]  /*6800*/  IMAD.IADD R4, R149.reuse, 0x1, R6 ;  /* 0x0000000195047824 */ /* 0x040fe200078e0206 */
[CC--:B---3--:R-:W-:Y:S03]  /*6810*/  LEA R10, P1, R6.reuse, R242.reuse, 0x2 ;  /* 0x000000f2060a7211 */ /* 0x0c8fe600078210ff */
[----:B------:R1:W-:Y:S01]  /*6820*/  REDG.E.ADD.F32.FTZ.RN.STRONG.GPU desc[UR14][R8.64], R73 ;  /* 0x00000049080079a6 */ /* 0x0003e2000c10f38e */
[-C--:B------:R-:W-:Y:S02]  /*6830*/  LEA.HI.X.SX32 R11, R6, R243.reuse, 0x2, P1 ;  /* 0x000000f3060b7211 */ /* 0x080fe400008f16ff */
[CC--:B------:R-:W-:Y:S03]  /*6840*/  LEA R6, P1, R4.reuse, R242.reuse, 0x2 ;  /* 0x000000f204067211 */ /* 0x0c0fe600078210ff */
[----:B------:R2:W-:Y:S01]  /*6850*/  REDG.E.ADD.F32.FTZ.RN.STRONG.GPU desc[UR14][R10.64], R74 ;  /* 0x0000004a0a0079a6 */ /* 0x0005e2000c10f38e */
[-C--:B------:R-:W-:Y:S01]  /*6860*/  LEA.HI.X.SX32 R7, R4, R243.reuse, 0x2, P1 ;  /* 0x000000f304077211 */ /* 0x080fe200008f16ff */
[----:B------:R-:W-:Y:S04]  /*6870*/  IMAD.IADD R4, R149, 0x1, R5 ;  /* 0x0000000195047824 */ /* 0x000fe800078e0205 */
[----:B------:R3:W-:Y:S04]  /*6880*/  REDG.E.ADD.F32.FTZ.RN.STRONG.GPU desc[UR14][R6.64], R75 ;  /* 0x0000004b060079a6 */ /* 0x0007e8000c10f38e */
[----:B------:R-:W-:Y:S04]  /*6890*/  REDG.E.ADD.F32.FTZ.RN.STRONG.GPU desc[UR14][R242.64+0x180], R80 ;  /* 0x00018050f20079a6 */ /* 0x000fe8000c10f38e */
[----:B------:R-:W-:Y:S04]  /*68a0*/  REDG.E.ADD.F32.FTZ.RN.STRONG.GPU desc[UR14][R150.64+0x180], R81 ;  /* 0x00018051960079a6 */ /* 0x000fe8000c10f38e */
[----:B------:R-:W-:Y:S01]  /*68b0*/  LDSM.16.MT88.4 R72, [R186+0x1e800] ;  /* 0x01e80000ba48783b */ /* 0x000fe20000004200 */
[CC--:B-1----:R-:W-:Y:S04]  /*68c0*/  LEA R8, P1, R5.reuse, R242.reuse, 0x2 ;  /* 0x000000f205087211 */ /* 0x0c2fe800078210ff */
[-C--:B------:R-:W-:Y:S01]  /*68d0*/  LEA.HI.X.SX32 R9, R5, R243.reuse, 0x2, P1 ;  /* 0x000000f305097211 */ /* 0x080fe200008f16ff */
[C---:B------:R-:W-:Y:S01]  /*68e0*/  IMAD.IADD R5, R149.reuse, 0x1, R4 ;  /* 0x0000000195057824 */ /* 0x040fe200078e0204 */
[CC--:B--2---:R-:W-:Y:S03]  /*68f0*/  LEA R10, P1, R4.reuse, R242.reuse, 0x2 ;  /* 0x000000f2040a7211 */ /* 0x0c4fe600078210ff */
[----:B------:R1:W-:Y:S01]  /*6900*/  REDG.E.ADD.F32.FTZ.RN.STRONG.GPU desc[UR14][R8.64], R82 ;  /* 0x00000052080079a6 */ /* 0x0003e2000c10f38e */
[-C--:B------:R-:W-:Y:S01]  /*6910*/  LEA.HI.X.SX32 R11, R4, R243.reuse, 0x2, P1 ;  /* 0x000000f3040b7211 */ /* 0x080fe200008f16ff */
[----:B------:R-:W-:Y:S01]  /*6920*/  IMAD.IADD R4, R149, 0x1, R5 ;  /* 0x0000000195047824 */ /* 0x000fe200078e0205 */
[CC--:B------:R-:W-:Y:S03]  /*6930*/  LEA R12, P2, R5.reuse, R242.reuse, 0x2 ;  /* 0x000000f2050c7211 */ /* 0x0c0fe600078410ff */
[----:B------:R2:W-:Y:S01]  /*6940*/  REDG.E.ADD.F32.FTZ.RN.STRONG.GPU desc[UR14][R10.64], R83 ;  /* 0x000000530a0079a6 */ /* 0x0005e2000c10f38e */
[-C--:B------:R-:W-:Y:S01]  /*6950*/  LEA.HI.X.SX32 R13, R5, R243.reuse, 0x2, P2 ;  /* 0x000000f3050d7211 */ /* 0x080fe200010f16ff */
[C---:B---3--:R-:W-:Y:S02]  /*6960*/  IMAD.IADD R6, R149.reuse, 0x1, R4 ;  /* 0x0000000195067824 */ /* 0x048fe400078e0204 */
[C---:B------:R-:W-:Y:S01]  /*6970*/  VIADD R5, R148.reuse, 0x80 ;  /* 0x0000008094057836 */ /* 0x040fe20000000000 */
[----:B------:R-:W-:Y:S01]  /*6980*/  LDSM.16.MT88.4 R80, [R0+0x1e800] ;  /* 0x01e800000050783b */ /* 0x000fe20000004200 */
[----:B------:R-:W-:Y:S03]  /*6990*/  VIADD R148, R148, 0xa0 ;  /* 0x000000a094947836 */ /* 0x000fe60000000000 */
[----:B------:R-:W-:Y:S01]  /*69a0*/  REDG.E.ADD.F32.FTZ.RN.STRONG.GPU desc[UR14][R12.64], R76 ;  /* 0x0000004c0c0079a6 */ /* 0x000fe2000c10f38e */
[CC--:B-1----:R-:W-:Y:S04]  /*69b0*/  LEA R8, P1, R4.reuse, R242.reuse, 0x2 ;  /* 0x000000f204087211 */ /* 0x0c2fe800078210ff */
[-C--:B------:R-:W-:Y:S01]  /*69c0*/  LEA.HI.X.SX32 R9, R4, R243.reuse, 0x2, P1 ;  /* 0x000000f304097211 */ /* 0x080fe200008f16ff */
[C---:B------:R-:W-:Y:S01]  /*69d0*/  IMAD.IADD R4, R149.reuse, 0x1, R6 ;  /* 0x0000000195047824 */ /* 0x040fe200078e0206 */
[CC--:B--2---:R-:W-:Y:S03]  /*69e0*/  LEA R10, P1, R6.reuse, R242.reuse, 0x2 ;  /* 0x000000f2060a7211 */ /* 0x0c4fe600078210ff */
        /* <DEDUP_REMOVED lines=21> */
[----:B------:R-:W-:Y:S04]  /*6b40*/  LDSM.16.MT88.4 R84, [R183+0x2800] ;  /* 0x00280000b754783b */ /* 0x000fe80000004200 */
        /* <DEDUP_REMOVED lines=12> */
[C---:B------:R-:W-:Y:S03]  /*6c10*/  IMAD.IADD R5, R149.reuse, 0x1, R4 ;  /* 0x0000000195057824 */ /* 0x040fe600078e0204 */
        /* <DEDUP_REMOVED lines=8> */
[----:B---3--:R-:W-:Y:S01]  /*6ca0*/  IMAD.IADD R6, R149, 0x1, R5 ;  /* 0x0000000195067824 */ /* 0x008fe200078e0205 */
[-C--:B------:R-:W-:Y:S03]  /*6cb0*/  LEA R12, P1, R5, R242.reuse, 0x2 ;  /* 0x000000f2050c7211 */ /* 0x080fe600078210ff */
        /* <DEDUP_REMOVED lines=10> */
[----:B------:R-:W-:Y:S02]  /*6d60*/  ISETP.GT.AND P3, PT, R237, RZ, PT ;  /* 0x000000ffed00720c */ /* 0x000fe40003f64270 */
[----:B------:R-:W-:Y:S01]  /*6d70*/  @P6 IADD3 R219, P2, R219, -0x100, RZ ;  /* 0xffffff00dbdb6810 */ /* 0x000fe20007f5e0ff */
[----:B------:R-:W-:Y:S03]  /*6d80*/  REDG.E.ADD.F32.FTZ.RN.STRONG.GPU desc[UR14][R16.64], R93 ;  /* 0x0000005d100079a6 */ /* 0x000fe6000c10f38e */
[----:B------:R-:W-:Y:S01]  /*6d90*/  @P6 IADD3.X R218, R218, -0x1, RZ, P2, !PT ;  /* 0xffffffffdada6810 */ /* 0x000fe200017fe4ff */
        /* <DEDUP_REMOVED lines=40> */
[----:B------:R4:W4:Y:S05]  /*7020*/  LDSM.16.MT88.4 R72, [R183+0x5800] ;  /* 0x00580000b748783b */ /* 0x00092a0000004200 */
        /* <DEDUP_REMOVED lines=18> */
[----:B------:R-:W-:Y:S01]  /*7150*/  VIADD R237, R237, 0xffffffff ;  /* 0xffffffffeded7836 */ /* 0x000fe20000000000 */
[C---:B------:R-:W-:Y:S05]  /*7160*/  HMMA.16816.F32 R112, R76.reuse, R82, R112 ;  /* 0x000000524c70723c */ /* 0x040fea0000001870 */
[----:B------:R-:W-:Y:S01]  /*7170*/  @P1 VIADD R4, R183, 0x6000 ;  /* 0x00006000b7041836 */ /* 0x000fe20000000000 */
[-C--:B------:R-:W-:Y:S05]  /*7180*/  HMMA.16816.F32 R116, R76, R92.reuse, R116 ;  /* 0x0000005c4c74723c */ /* 0x080fea0000001874 */
[----:B----4-:R-:W-:Y:S01]  /*7190*/  IMAD.MOV.U32 R183, RZ, RZ, R4 ;  /* 0x000000ffffb77224 */ /* 0x010fe200078e0004 */
        /* <DEDUP_REMOVED lines=9> */
[----:B------:R-:W-:Y:S11]  /*7230*/  @P3 BRA `(.L_x_1070) ;  /* 0xffffffc400103947 */ /* 0x000ff6000383ffff */
[----:B------:R-:W-:Y:S01]  /*7240*/  BAR.SYNC.DEFER_BLOCKING 0x0 ;  /* 0x0000000000007b1d */ /* 0x000fe20000010000 */
[----:B------:R-:W-:-:S05]  /*7250*/  ISETP.NE.AND P0, PT, R240, -0x1, PT ;  /* 0xfffffffff000780c */ /* 0x000fca0003f05270 */
[----:B------:R-:W-:Y:S01]  /*7260*/  ULDC UR4, c[0x0][0x390] ;  /* 0x0000e40000047ab9 */ /* 0x000fe20000000800 */
[----:B------:R-:W-:Y:S01]  /*7270*/  ULDC UR6, c[0x0][0x38c] ;  /* 0x0000e30000067ab9 */ /* 0x000fe20000000800 */
        /* <DEDUP_REMOVED lines=71> */
[----:B------:R-:W-:Y:S01]  /*76f0*/  STS [R212+0x1000], R104 ;  /* 0x00100068d4007388 */ /* 0x000fe20000000800 */
        /* <DEDUP_REMOVED lines=76> */
[----:B------:R-:W-:Y:S01]  /*7bc0*/  F2FP.F16.F32.PACK_AB R48, R49, R48 ;  /* 0x000000303130723e */ /* 0x000fe200000000ff */
[----:B------:R-:W1:Y:S01]  /*7bd0*/  @P0 LDC.64 R4, c[0x0][0x458] ;  /* 0x00011600ff040b82 */ /* 0x000e620000000a00 */
[----:B------:R-:W-:Y:S01]  /*7be0*/  F2FP.F16.F32.PACK_AB R50, R51, R50 ;  /* 0x000000323332723e */ /* 0x000fe200000000ff */
[----:B------:R-:W-:Y:S01]  /*7bf0*/  STS [R212+0x6000], R20 ;  /* 0x00600014d4007388 */ /* 0x000fe20000000800 */
[----:B------:R-:W-:Y:S01]  /*7c00*/  F2FP.F16.F32.PACK_AB R40, R41, R40 ;  /* 0x000000282928723e */ /* 0x000fe200000000ff */
[----:B------:R-:W-:Y:S01]  /*7c10*/  FMUL.FTZ R56, R56, UR6 ;  /* 0x0000000638387c20 */ /* 0x000fe20008410000 */
[----:B------:R-:W-:Y:S01]  /*7c20*/  F2FP.F16.F32.PACK_AB R42, R43, R42 ;  /* 0x0000002a2b2a723e */ /* 0x000fe200000000ff */
[----:B------:R-:W-:Y:S01]  /*7c30*/  STS [R212+0x6400], R22 ;  /* 0x00640016d4007388 */ /* 0x000fe20000000800 */
[----:B------:R-:W-:Y:S01]  /*7c40*/  F2FP.F16.F32.PACK_AB R44, R45, R44 ;  /* 0x0000002c2d2c723e */ /* 0x000fe200000000ff */
[----:B------:R-:W2:Y:S01]  /*7c50*/  @P0 LDC.64 R6, c[0x0][0x450] ;  /* 0x00011400ff060b82 */ /* 0x000ea20000000a00 */
[----:B------:R-:W-:Y:S01]  /*7c60*/  F2FP.F16.F32.PACK_AB R46, R47, R46 ;  /* 0x0000002e2f2e723e */ /* 0x000fe200000000ff */
[----:B------:R-:W-:Y:S01]  /*7c70*/  STS [R211+0x6000], R32 ;  /* 0x00600020d3007388 */ /* 0x000fe20000000800 */
[----:B------:R-:W-:Y:S01]  /*7c80*/  F2FP.F16.F32.PACK_AB R52, R53, R52 ;  /* 0x000000343534723e */ /* 0x000fe200000000ff */
[----:B------:R-:W-:Y:S01]  /*7c90*/  FMUL.FTZ R57, R57, UR6 ;  /* 0x0000000639397c20 */ /* 0x000fe20008410000 */
        /* <DEDUP_REMOVED lines=10> */
[CC--:B------:R-:W-:Y:S01]  /*7d40*/  @P0 IADD3 R8, R239.reuse, R240.reuse, RZ ;  /* 0x000000f0ef080210 */ /* 0x0c0fe20007ffe0ff */
[----:B------:R-:W-:Y:S01]  /*7d50*/  FMUL.FTZ R10, R62, UR6 ;  /* 0x000000063e0a7c20 */ /* 0x000fe20008410000 */
[----:B------:R-:W-:Y:S01]  /*7d60*/  @P0 IADD3 R9, R239, R240, RZ ;  /* 0x000000f0ef090210 */ /* 0x000fe20007ffe0ff */
[----:B------:R-:W-:Y:S01]  /*7d70*/  STS [R211+0x7000], R28 ;  /* 0x0070001cd3007388 */ /* 0x000fe20000000800 */
[----:B------:R-:W-:Y:S01]  /*7d80*/  FMUL.FTZ R63, R63, UR6 ;  /* 0x000000063f3f7c20 */ /* 0x000fe20008410000 */
[----:B-1----:R-:W-:Y:S01]  /*7d90*/  @P0 IMAD.WIDE.U32 R12, R8, R4, RZ ;  /* 0x00000004080c0225 */ /* 0x002fe200078e00ff */
[----:B------:R-:W-:Y:S01]  /*7da0*/  F2FP.F16.F32.PACK_AB R11, R61, R11 ;  /* 0x0000000b3d0b723e */ /* 0x000fe200000000ff */
[----:B------:R-:W-:Y:S02]  /*7db0*/  STS [R211+0x7400], R30 ;  /* 0x0074001ed3007388 */ /* 0x000fe40000000800 */
[----:B------:R-:W-:-:S02]  /*7dc0*/  F2FP.F16.F32.PACK_AB R10, R63, R10 ;  /* 0x0000000a3f0a723e */ /* 0x000fc400000000ff */
[----:B------:R-:W-:Y:S01]  /*7dd0*/  STS [R212+0x8000], R36 ;  /* 0x00800024d4007388 */ /* 0x000fe20000000800 */
[----:B------:R-:W-:-:S03]  /*7de0*/  @P0 MOV R57, R12 ;  /* 0x0000000c00390202 */ /* 0x000fc60000000f00 */
        /* <DEDUP_REMOVED lines=12> */
[----:B--2---:R-:W-:-:S03]  /*7eb0*/  @P0 IMAD R44, R9, R7, RZ ;  /* 0x00000007092c0224 */ /* 0x004fc600078e02ff */
[----:B------:R1:W-:Y:S02]  /*7ec0*/  STS [R212+0xb000], R56 ;  /* 0x00b00038d4007388 */ /* 0x0003e40000000800 */
[----:B-1----:R-:W-:Y:S02]  /*7ed0*/  @P0 IMAD R56, R8, R5, RZ ;  /* 0x0000000508380224 */ /* 0x002fe400078e02ff */
[----:B------:R-:W-:-:S03]  /*7ee0*/  @P0 IMAD.WIDE.U32 R8, R9, R6, RZ ;  /* 0x0000000609080225 */ /* 0x000fc600078e00ff */
[----:B------:R-:W-:Y:S02]  /*7ef0*/  @P0 IADD3 R56, R13, R56, RZ ;  /* 0x000000380d380210 */ /* 0x000fe40007ffe0ff */
        /* <DEDUP_REMOVED lines=15> */
.L_x_1071:
        /* <DEDUP_REMOVED lines=13> */
.L_x_1072:
[----:B------:R1:W-:Y:S01]  /*80c0*/  STS [R211+0xb000], R11 ;  /* 0x00b0000bd3007388 */ /* 0x0003e20000000800 */
[C---:B------:R-:W-:Y:S01]  /*80d0*/  IMAD.SHL.U32 R60, R209.reuse, 0x40, RZ ;  /* 0x00000040d13c7824 */ /* 0x040fe200078e00ff */
[--C-:B------:R-:W-:Y:S01]  /*80e0*/  SHF.R.S32.HI R65, RZ, 0x1f, R202.reuse ;  /* 0x0000001fff417819 */ /* 0x100fe200000114ca */
[----:B------:R-:W-:Y:S01]  /*80f0*/  IMAD.MOV.U32 R64, RZ, RZ, R202 ;  /* 0x000000ffff407224 */ /* 0x000fe200078e00ca */
        /* <DEDUP_REMOVED lines=17> */
[----:B------:R-:W-:Y:S01]  /*8210*/  IMAD.WIDE.U32 R66, R205, UR6, R66 ;  /* 0x00000006cd427c25 */ /* 0x000fe2000f8e0042 */
[----:B------:R1:W2:Y:S04]  /*8220*/  LDS.128 R40, [R210+0x13000] ;  /* 0x01300000d2287984 */ /* 0x0002a80000000c00 */
[----:B------:R-:W-:Y:S01]  /*8230*/  IADD3 R61, R67, R44, RZ ;  /* 0x0000002c433d7210 */ /* 0x000fe20007ffe0ff */
        /* <DEDUP_REMOVED lines=28> */
.L_x_1074:
[----:B------:R-:W-:Y:S05]  /*8400*/  BSYNC B0 ;  /* 0x0000000000007941 */ /* 0x000fea0003800000 */
.L_x_1073:
        /* <DEDUP_REMOVED lines=20> */
.L_x_1076:
[----:B------:R-:W-:Y:S05]  /*8550*/  BSYNC B0 ;  /* 0x0000000000007941 */ /* 0x000fea0003800000 */
.L_x_1075:
        /* <DEDUP_REMOVED lines=23> */
[----:B---3--:R-:W-:-:S04]  /*86d0*/  LEA R36, P4, R34, UR6, 0x1 ;  /* 0x0000000622247c11 */ /* 0x008fc8000f8808ff */
[----:B------:R-:W-:-:S05]  /*86e0*/  LEA.HI.X R37, R34, UR7, R7, 0x1, P4 ;  /* 0x0000000722257c11 */ /* 0x000fca000a0f0c07 */
[----:B-1----:R2:W-:Y:S04]  /*86f0*/  @!P2 STG.E.128 desc[UR14][R36.64], R28 ;  /* 0x0000001c2400a986 */ /* 0x0025e8000c101d0e */
[----:B------:R2:W-:Y:S04]  /*8700*/  @!P1 STG.E.128 desc[UR14][R36.64+0x80], R20 ;  /* 0x0000801424009986 */ /* 0x0005e8000c101d0e */
[----:B------:R2:W-:Y:S02]  /*8710*/  @!P0 STG.E.128 desc[UR14][R36.64+0x100], R12 ;  /* 0x0001000c24008986 */ /* 0x0005e4000c101d0e */
.L_x_1078:
[----:B------:R-:W-:Y:S05]  /*8720*/  BSYNC B0 ;  /* 0x0000000000007941 */ /* 0x000fea0003800000 */
.L_x_1077:
[----:B------:R-:W-:Y:S05]  /*8730*/  @P3 BRA `(.L_x_1079) ;  /* 0x0000000800883947 */ /* 0x000fea0003800000 */
[----:B-12---:R-:W-:Y:S01]  /*8740*/  IADD3 R12, P0, R200, 0x20, RZ ;  /* 0x00000020c80c7810 */ /* 0x006fe20007f1e0ff */
[----:B------:R-:W-:Y:S01]  /*8750*/  IMAD.MOV.U32 R14, RZ, RZ, R32 ;  /* 0x000000ffff0e7224 */ /* 0x000fe200078e0020 */
        /* <DEDUP_REMOVED lines=18> */
.L_x_1049:
[----:B------:R-:W-:Y:S01]  /*8880*/  ISETP.NE.AND P0, PT, R240, -0x1, PT ;  /* 0xfffffffff000780c */ /* 0x000fe20003f05270 */
[----:B------:R-:W-:-:S05]  /*8890*/  IMAD.SHL.U32 R11, R209, 0x40, RZ ;  /* 0x00000040d10b7824 */ /* 0x000fca00078e00ff */
[----:B------:R-:W-:-:S07]  /*88a0*/  SHF.R.S32.HI R10, RZ, 0x1f, R11 ;  /* 0x0000001fff0a7819 */ /* 0x000fce000001140b */
[----:B------:R-:W1:Y:S01]  /*88b0*/  @P0 LDC.64 R4, c[0x0][0x458] ;  /* 0x00011600ff040b82 */ /* 0x000e620000000a00 */
[CC--:B------:R-:W-:Y:S02]  /*88c0*/  @P0 IADD3 R16, R239.reuse, R240.reuse, RZ ;  /* 0x000000f0ef100210 */ /* 0x0c0fe40007ffe0ff */
[----:B------:R-:W-:-:S05]  /*88d0*/  @P0 IADD3 R8, R239, R240, RZ ;  /* 0x000000f0ef080210 */ /* 0x000fca0007ffe0ff */
[----:B------:R-:W2:Y:S01]  /*88e0*/  @P0 LDC.64 R6, c[0x0][0x450] ;  /* 0x00011400ff060b82 */ /* 0x000ea20000000a00 */
[C---:B-1----:R-:W-:Y:S02]  /*88f0*/  @P0 IMAD R14, R16.reuse, R5, RZ ;  /* 0x00000005100e0224 */ /* 0x042fe400078e02ff */
[----:B------:R-:W-:-:S04]  /*8900*/  @P0 IMAD.WIDE.U32 R16, R16, R4, RZ ;  /* 0x0000000410100225 */ /* 0x000fc800078e00ff */
[----:B------:R-:W-:Y:S01]  /*8910*/  @P0 IMAD.MOV.U32 R15, RZ, RZ, R16 ;  /* 0x000000ffff0f0224 */ /* 0x000fe200078e0010 */
        /* <DEDUP_REMOVED lines=18> */
.L_x_1080:
        /* <DEDUP_REMOVED lines=13> */
.L_x_1081:
[----:B------:R-:W-:Y:S01]  /*8b10*/  IMAD R238, R209, -0x40, R238 ;  /* 0xffffffc0d1ee7824 */ /* 0x000fe200078e02ee */
[----:B------:R-:W-:Y:S01]  /*8b20*/  SHF.R.S32.HI R8, RZ, 0x1f, R205 ;  /* 0x0000001fff087819 */ /* 0x000fe200000114cd */
[-C--:B------:R-:W-:Y:S01]  /*8b30*/  IMAD R9, R10, R6.reuse, RZ ;  /* 0x000000060a097224 */ /* 0x080fe200078e02ff */
[----:B------:R-:W-:Y:S01]  /*8b40*/  ULDC.64 UR6, c[0x0][0x468] ;  /* 0x00011a0000067ab9 */ /* 0x000fe20000000a00 */
[C---:B------:R-:W-:Y:S01]  /*8b50*/  IMAD.WIDE.U32 R16, R11.reuse, R6, R202 ;  /* 0x000000060b107225 */ /* 0x040fe200078e00ca */
[C---:B------:R-:W-:Y:S01]  /*8b60*/  ISETP.GE.AND P4, PT, R200.reuse, R238, PT ;  /* 0x000000eec800720c */ /* 0x040fe20003f86270 */
[----:B------:R-:W-:Y:S02]  /*8b70*/  BSSY B0, `(.L_x_1082) ;  /* 0x000001a000007945 */ /* 0x000fe40003800000 */
[----:B------:R-:W-:Y:S01]  /*8b80*/  IMAD R9, R11, R7, R9 ;  /* 0x000000070b097224 */ /* 0x000fe200078e0209 */
[----:B------:R-:W-:Y:S02]  /*8b90*/  IADD3 R16, P0, R13, R16, RZ ;  /* 0x000000100d107210 */ /* 0x000fe40007f1e0ff */
[----:B------:R-:W-:-:S02]  /*8ba0*/  IADD3 R13, R200, 0x20, RZ ;  /* 0x00000020c80d7810 */ /* 0x000fc40007ffe0ff */
[----:B------:R-:W-:Y:S01]  /*8bb0*/  IADD3.X R17, R12, R17, R9, P0, !PT ;  /* 0x000000110c117210 */ /* 0x000fe200007fe409 */
[----:B------:R-:W-:Y:S01]  /*8bc0*/  IMAD R9, R8, UR6, RZ ;  /* 0x0000000608097c24 */ /* 0x000fe2000f8e02ff */
[----:B------:R-:W-:-:S03]  /*8bd0*/  ISETP.GE.AND P3, PT, R13, R238, PT ;  /* 0x000000ee0d00720c */ /* 0x000fc60003f66270 */
        /* <DEDUP_REMOVED lines=19> */
.L_x_1083:
[----:B------:R-:W-:Y:S05]  /*8d10*/  BSYNC B0 ;  /* 0x0000000000007941 */ /* 0x000fea0003800000 */
.L_x_1082:
        /* <DEDUP_REMOVED lines=19> */
.L_x_1085:
[----:B------:R-:W-:Y:S05]  /*8e50*/  BSYNC B0 ;  /* 0x0000000000007941 */ /* 0x000fea0003800000 */
.L_x_1084:
        /* <DEDUP_REMOVED lines=28> */
.L_x_1087:
[----:B------:R-:W-:Y:S05]  /*9020*/  BSYNC B0 ;  /* 0x0000000000007941 */ /* 0x000fea0003800000 */
.L_x_1086:
        /* <DEDUP_REMOVED lines=19> */
.L_x_1079:
[----:B------:R-:W-:Y:S05]  /*9160*/  BSYNC B1 ;  /* 0x0000000000017941 */ /* 0x000fea0003800000 */
.L_x_1044:
[----:B-1-34-:R-:W1:Y:S02]  /*9170*/  LDC R4, c[0x0][0xc] ;  /* 0x00000300ff047b82 */ /* 0x01ae640000000800 */
[----:B-1----:R-:W-:-:S04]  /*9180*/  IADD3 R209, R4, R209, RZ ;  /* 0x000000d104d17210 */ /* 0x002fc80007ffe0ff */
[----:B------:R-:W-:-:S13]  /*9190*/  ISETP.GE.AND P0, PT, R209, UR12, PT ;  /* 0x0000000cd1007c0c */ /* 0x000fda000bf06270 */
[----:B------:R-:W-:Y:S05]  /*91a0*/  @P0 BRA `(.L_x_1088) ;  /* 0x0000000000040947 */ /* 0x000fea0003800000 */
[----:B------:R-:W-:Y:S05]  /*91b0*/  BRA `(.L_x_1089) ;  /* 0xffffff7400c87947 */ /* 0x000fea000383ffff */
.L_x_1088:
[----:B------:R-:W-:Y:S05]  /*91c0*/  EXIT ;  /* 0x000000000000794d */ /* 0x000fea0003800000 */
.L_x_1090:
        /* <DEDUP_REMOVED lines=11> */
.L_x_1610:


//--------------------- .text._ZN5flash44flash_bwd_dq_dk_dv_loop_seqk_parallel_kernelI23Flash_bwd_kernel_traitsILi192ELi64ELi64ELi8ELi4ELi2ELi2ELb0ELb0EN7cutlass6half_tE19Flash_kernel_traitsILi192ELi64ELi64ELi8ES3_EELb0ELb0ELb0ELb0ELb0ELb0ELb1EEEvNS_16Flash_bwd_paramsE --------------------------
	.section	.text._ZN5flash44flash_bwd_dq_dk_dv_loop_seqk_parallel_kernelI23Flash_bwd_kernel_traitsILi192ELi64ELi64ELi8ELi4ELi2ELi2ELb0ELb0EN7cutlass6half_tE19Flash_kernel_traitsILi192ELi64ELi64ELi8ES3_EELb0ELb0ELb0ELb0ELb0ELb0ELb1EEEvNS_16Flash_bwd_paramsE,"ax",@progbits
	.align	128
        .global         _ZN5flash44flash_bwd_dq_dk_dv_loop_seqk_parallel_kernelI23Flash_bwd_kernel_traitsILi192ELi64ELi64ELi8ELi4ELi2ELi2ELb0ELb0EN7cutlass6half_tE19Flash_kernel_traitsILi192ELi64ELi64ELi8ES3_EELb0ELb0ELb0ELb0ELb0ELb0ELb1EEEvNS_16Flash_bwd_paramsE
        .type           _ZN5flash44flash_bwd_dq_dk_dv_loop_seqk_parallel_kernelI23Flash_bwd_kernel_traitsILi192ELi64ELi64ELi8ELi4ELi2ELi2ELb0ELb0EN7cutlass6half_tE19Flash_kernel_traitsILi192ELi64ELi64ELi8ES3_EELb0ELb0ELb0ELb0ELb0ELb0ELb1EEEvNS_16Flash_bwd_paramsE,@function
        .size           _ZN5flash44flash_bwd_dq_dk_dv_loop_seqk_parallel_kernelI23Flash_bwd_kernel_traitsILi192ELi64ELi64ELi8ELi4ELi2ELi2ELb0ELb0EN7cutlass6half_tE19Flash_kernel_traitsILi192ELi64ELi64ELi8ES3_EELb0ELb0ELb0ELb0ELb0ELb0ELb1EEEvNS_16Flash_bwd_paramsE,(.L_x_1611 - _ZN5flash44flash_bwd_dq_dk_dv_loop_seqk_parallel_kernelI23Flash_bwd_kernel_traitsILi192ELi64ELi64ELi8ELi4ELi2ELi2ELb0ELb0EN7cutlass6half_tE19Flash_kernel_traitsILi192ELi64ELi64ELi8ES3_EELb0ELb0ELb0ELb0ELb0ELb0ELb1EEEvNS_16Flash_bwd_paramsE)
        .other          _ZN5flash44flash_bwd_dq_dk_dv_loop_seqk_parallel_kernelI23Flash_bwd_kernel_traitsILi192ELi64ELi64ELi8ELi4ELi2ELi2ELb0ELb0EN7cutlass6half_tE19Flash_kernel_traitsILi192ELi64ELi64ELi8ES3_EELb0ELb0ELb0ELb0ELb0ELb0ELb1EEEvNS_16Flash_bwd_paramsE,@"STO_CUDA_ENTRY STV_DEFAULT"
_ZN5flash44flash_bwd_dq_dk_dv_loop_seqk_parallel_kernelI23Flash_bwd_kernel_traitsILi192ELi64ELi64ELi8ELi4ELi2ELi2ELb0ELb0EN7cutlass6half_tE19Flash_kernel_traitsILi192ELi64ELi64ELi8ES3_EELb0ELb0ELb0ELb0ELb0ELb0ELb1EEEvNS_16Flash_bwd_paramsE:
.text._ZN5flash44flash_bwd_dq_dk_dv_loop_seqk_parallel_kernelI23Flash_bwd_kernel_traitsILi192ELi64ELi64ELi8ELi4ELi2ELi2ELb0ELb0EN7cutlass6half_tE19Flash_kernel_traitsILi192ELi64ELi64ELi8ES3_EELb0ELb0ELb0ELb0ELb0ELb0ELb1EEEvNS_16Flash_bwd_paramsE:
        /* <DEDUP_REMOVED lines=147> */
.L_x_1137:
        /* <DEDUP_REMOVED lines=46> */
.L_x_1091:
        /* <DEDUP_REMOVED lines=128> */
.L_x_1093:
        /* <DEDUP_REMOVED lines=13> */
.L_x_1094:
        /* <DEDUP_REMOVED lines=10> */
.L_x_1095:
[----:B------:R-:W-:-:S04]  /*1580*/  IMAD R4, R206, R20, R218 ;  /* 0x00000014ce047224 */ /* 0x000fc800078e02da */
[----:B------:R-:W-:-:S07]  /*1590*/  IMAD R27, R4, R27, RZ ;  /* 0x0000001b041b7224 */ /* 0x000fce00078e02ff */
.L_x_1096:
        /* <DEDUP_REMOVED lines=92> */
.L_x_1099:
[----:B------:R-:W-:Y:S05]  /*1b60*/  BSYNC B0 ;  /* 0x0000000000007941 */ /* 0x000fea0003800000 */
.L_x_1098:
        /* <DEDUP_REMOVED lines=42> */
.L_x_1101:
[----:B------:R-:W-:Y:S05]  /*1e10*/  BSYNC B0 ;  /* 0x0000000000007941 */ /* 0x000fea0003800000 */
.L_x_1100:
        /* <DEDUP_REMOVED lines=16> */
.L_x_1103:
        /* <DEDUP_REMOVED lines=29> */
.L_x_1104:
[----:B------:R-:W-:Y:S05]  /*20f0*/  BSYNC B0 ;  /* 0x0000000000007941 */ /* 0x000fea0003800000 */
.L_x_1102:
        /* <DEDUP_REMOVED lines=17> */
.L_x_1106:
        /* <DEDUP_REMOVED lines=37> */
.L_x_1107:
[----:B------:R-:W-:Y:S05]  /*2460*/  BSYNC B0 ;  /* 0x0000000000007941 */ /* 0x000fea0003800000 */
.L_x_1105:
        /* <DEDUP_REMOVED lines=59> */
.L_x_1109:
[----:B------:R-:W-:Y:S05]  /*2820*/  BSYNC B0 ;  /* 0x0000000000007941 */ /* 0x000fea0003800000 */
.L_x_1108:
        /* <DEDUP_REMOVED lines=41> */
.L_x_1111:
[----:B------:R-:W-:Y:S05]  /*2ac0*/  BSYNC B0 ;  /* 0x0000000000007941 */ /* 0x000fea0003800000 */
.L_x_1110:
        /* <DEDUP_REMOVED lines=52> */
.L_x_1113:
[----:B------:R-:W-:Y:S05]  /*2e10*/  BSYNC B0 ;  /* 0x0000000000007941 */ /* 0x000fea0003800000 */
.L_x_1112:
        /* <DEDUP_REMOVED lines=42> */
.L_x_1115:
[----:B------:R-:W-:Y:S05]  /*30c0*/  BSYNC B0 ;  /* 0x0000000000007941 */ /* 0x000fea0003800000 */
.L_x_1114:
[----:B-1----:R-:W-:Y:S01]  /*30d0*/  VIADD R2, R242, 0x40 ;  /* 0x00000040f2027836 */ /* 0x002fe20000000000 */
[----:B------:R-:W1:Y:S01]  /*30e0*/  LDC R229, c[0x0][0x270] ;  /* 0x00009c00ffe57b82 */ /* 0x000e620000000800 */
[----:B------:R-:W-:Y:S01]  /*30f0*/  IMAD.MOV.U32 R194, RZ, RZ, 0x20 ;  /* 0x00000020ffc27424 */ /* 0x000fe200078e00ff */
[----:B------:R-:W-:Y:S01]  /*3100*/  ULDC UR4, c[0x0][0x2d0] ;  /* 0x0000b40000047ab9 */ /* 0x000fe20000000800 */
[----:B------:R-:W-:Y:S01]  /*3110*/  IMAD.MOV.U32 R193, RZ, RZ, 0x40 ;  /* 0x00000040ffc17424 */ /* 0x000fe200078e00ff */
[----:B------:R-:W-:Y:S01]  /*3120*/  ISETP.GE.AND P0, PT, R2, R243, PT ;  /* 0x000000f30200720c */ /* 0x000fe20003f06270 */
[----:B------:R-:W-:Y:S01]  /*3130*/  VIADD R196, R204, 0x3000 ;  /* 0x00003000ccc47836 */ /* 0x000fe20000000000 */
[----:B------:R-:W-:Y:S01]  /*3140*/  ULDC UR6, c[0x0][0x2dc] ;  /* 0x0000b70000067ab9 */ /* 0x000fe20000000800 */
        /* <DEDUP_REMOVED lines=63> */
[----:B------:R1:W5:Y:S04]  /*3540*/  @!P5 LDG.E R239, desc[UR14][R10.64+0x20] ;  /* 0x0000200e0aefd981 */ /* 0x000368000c1e1900 */
[----:B------:R-:W0:Y:S02]  /*3550*/  LDGDEPBAR ;  /* 0x00000000000079af */ /* 0x000e240000000000 */
.L_x_1118:
[----:B------:R-:W0:Y:S01]  /*3560*/  LDGDEPBAR ;  /* 0x00000000000079af */ /* 0x000e220000000000 */
[----:B------:R-:W-:Y:S01]  /*3570*/  IADD3 R150, R196, R194, RZ ;  /* 0x000000c2c4967210 */ /* 0x000fe20007ffe0ff */
[----:B-----5:R-:W-:Y:S01]  /*3580*/  FMUL.FTZ R173, R238, 1.4426950216293334961 ;  /* 0x3fb8aa3beead7820 */ /* 0x020fe20000410000 */
[-C--:B------:R-:W-:Y:S02]  /*3590*/  IADD3 R149, R196, R193.reuse, RZ ;  /* 0x000000c1c4957210 */ /* 0x080fe40007ffe0ff */
[----:B------:R-:W-:Y:S02]  /*35a0*/  IADD3 R148, R150, R193, RZ ;  /* 0x000000c196947210 */ /* 0x000fe40007ffe0ff */
[----:B------:R-:W-:Y:S02]  /*35b0*/  FSETP.NEU.FTZ.AND P1, PT, R238, -INF , PT ;  /* 0xff800000ee00780b */ /* 0x000fe40003f3d000 */
[----:B------:R-:W-:Y:S02]  /*35c0*/  ISETP.GE.AND P6, PT, R241, 0x1, PT ;  /* 0x00000001f100780c */ /* 0x000fe40003fc6270 */
[----:B------:R-:W-:Y:S02]  /*35d0*/  FSEL R173, R173, RZ, P1 ;  /* 0x000000ffadad7208 */ /* 0x000fe40000800000 */
[----:B------:R-:W-:Y:S01]  /*35e0*/  FSETP.NEU.FTZ.AND P1, PT, R239, -INF , PT ;  /* 0xff800000ef00780b */ /* 0x000fe20003f3d000 */
[----:B------:R-:W-:Y:S04]  /*35f0*/  DEPBAR.LE SB0, 0x0 ;  /* 0x000080000000791a */ /* 0x000fe80000000000 */
[----:B------:R-:W-:Y:S06]  /*3600*/  BAR.SYNC.DEFER_BLOCKING 0x0 ;  /* 0x0000000000007b1d */ /* 0x000fec0000010000 */
[----:B------:R-:W-:Y:S05]  /*3610*/  LDSM.16.M88.4 R16, [R196] ;  /* 0x00000000c410783b */ /* 0x000fea0000000200 */
[----:B-1----:R-:W1:Y:S05]  /*3620*/  LDSM.16.M88.4 R8, [R202+UR5+0x12000] ;  /* 0x01200005ca08783b */ /* 0x002e6a0008000200 */
[----:B------:R-:W2:Y:S05]  /*3630*/  LDSM.16.M88.4 R68, [R202+UR5+0x12800] ;  /* 0x01280005ca44783b */ /* 0x000eaa0008000200 */
[----:B------:R-:W-:Y:S05]  /*3640*/  LDSM.16.M88.4 R72, [R150] ;  /* 0x000000009648783b */ /* 0x000fea0000000200 */
[----:B------:R-:W3:Y:S05]  /*3650*/  LDSM.16.M88.4 R76, [R201] ;  /* 0x00000000c94c783b */ /* 0x000eea0000000200 */
[----:B------:R-:W4:Y:S05]  /*3660*/  LDSM.16.M88.4 R80, [R201+0x800] ;  /* 0x00080000c950783b */ /* 0x000f2a0000000200 */
[----:B------:R-:W-:Y:S05]  /*3670*/  LDSM.16.M88.4 R84, [R149] ;  /* 0x000000009554783b */ /* 0x000fea0000000200 */
[----:B------:R-:W4:Y:S05]  /*3680*/  LDSM.16.M88.4 R88, [R200] ;  /* 0x00000000c858783b */ /* 0x000f2a0000000200 */
[----:B------:R-:W-:Y:S01]  /*3690*/  LDSM.16.M88.4 R92, [R148] ;  /* 0x00000000945c783b */ /* 0x000fe20000000200 */
[C---:B-1----:R-:W-:Y:S04]  /*36a0*/  HMMA.16816.F32 R4, R16.reuse, R8, RZ ;  /* 0x000000081004723c */ /* 0x042fe800000018ff */
[----:B------:R-:W-:Y:S02]  /*36b0*/  LDSM.16.M88.4 R96, [R199] ;  /* 0x00000000c760783b */ /* 0x000fe40000000200 */
        /* <DEDUP_REMOVED lines=9> */
[----:B------:R-:W2:Y:S05]  /*3750*/  LDSM.16.M88.4 R72, [R199+0x800] ;  /* 0x00080000c748783b */ /* 0x000eaa0000000200 */
[C---:B------:R-:W-:Y:S01]  /*3760*/  HMMA.16816.F32 R4, R84.reuse, R88, R4 ;  /* 0x000000585404723c */ /* 0x040fe20000001804 */
[----:B------:R-:W3:Y:S05]  /*3770*/  LDSM.16.M88.4 R80, [R202+UR5+0x14000] ;  /* 0x01400005ca50783b */ /* 0x000eea0008000200 */
[C---:B------:R-:W-:Y:S01]  /*3780*/  HMMA.16816.F32 R8, R84.reuse, R90, R8 ;  /* 0x0000005a5408723c */ /* 0x040fe20000001808 */
[----:B------:R-:W-:Y:S05]  /*3790*/  LDSM.16.M88.4 R88, [R201+0x2000] ;  /* 0x00200000c958783b */ /* 0x000fea0000000200 */
[C---:B-1----:R-:W-:Y:S06]  /*37a0*/  HMMA.16816.F32 R12, R84.reuse, R68, R12 ;  /* 0x00000044540c723c */ /* 0x042fec000000180c */
[----:B------:R-:W-:Y:S01]  /*37b0*/  HMMA.16816.F32 R16, R84, R70, R16 ;  /* 0x000000465410723c */ /* 0x000fe20000001810 */
[----:B------:R-:W1:Y:S05]  /*37c0*/  LDSM.16.M88.4 R68, [R202+UR5+0x14800] ;  /* 0x01480005ca44783b */ /* 0x000e6a0008000200 */
[C---:B------:R-:W-:Y:S01]  /*37d0*/  HMMA.16816.F32 R4, R92.reuse, R96, R4 ;  /* 0x000000605c04723c */ /* 0x040fe20000001804 */
[----:B------:R-:W4:Y:S05]  /*37e0*/  LDSM.16.M88.4 R84, [R150+0x2000] ;  /* 0x002000009654783b */ /* 0x000f2a0000000200 */
[C---:B------:R-:W-:Y:S01]  /*37f0*/  HMMA.16816.F32 R8, R92.reuse, R98, R8 ;  /* 0x000000625c08723c */ /* 0x040fe20000001808 */
[----:B------:R-:W-:Y:S05]  /*3800*/  LDSM.16.M88.4 R96, [R200+0x2000] ;  /* 0x00200000c860783b */ /* 0x000fea0000000200 */
[C---:B--2---:R-:W-:Y:S06]  /*3810*/  HMMA.16816.F32 R12, R92.reuse, R72, R12 ;  /* 0x000000485c0c723c */ /* 0x044fec000000180c */
[----:B------:R-:W-:Y:S01]  /*3820*/  HMMA.16816.F32 R16, R92, R74, R16 ;  /* 0x0000004a5c10723c */ /* 0x000fe20000001810 */
[----:B------:R-:W2:Y:S05]  /*3830*/  LDSM.16.M88.4 R72, [R201+0x2800] ;  /* 0x00280000c948783b */ /* 0x000eaa0000000200 */
[C---:B---3--:R-:W-:Y:S01]  /*3840*/  HMMA.16816.F32 R4, R76.reuse, R80, R4 ;  /* 0x000000504c04723c */ /* 0x048fe20000001804 */
[----:B------:R-:W3:Y:S05]  /*3850*/  LDSM.16.M88.4 R92, [R149+0x2000] ;  /* 0x00200000955c783b */ /* 0x000eea0000000200 */
[C---:B------:R-:W-:Y:S01]  /*3860*/  HMMA.16816.F32 R8, R76.reuse, R82, R8 ;  /* 0x000000524c08723c */ /* 0x040fe20000001808 */
[----:B------:R-:W-:Y:S05]  /*3870*/  LDSM.16.M88.4 R80, [R199+0x2000] ;  /* 0x00200000c750783b */ /* 0x000fea0000000200 */
[C---:B-1----:R-:W-:Y:S06]  /*3880*/  HMMA.16816.F32 R12, R76.reuse, R68, R12 ;  /* 0x000000444c0c723c */ /* 0x042fec000000180c */
[----:B------:R-:W-:Y:S01]  /*3890*/  HMMA.16816.F32 R16, R76, R70, R16 ;  /* 0x000000464c10723c */ /* 0x000fe20000001810 */
[----:B------:R-:W1:Y:S05]  /*38a0*/  LDSM.16.M88.4 R68, [R200+0x2800] ;  /* 0x00280000c844783b */ /* 0x000e6a0000000200 */
[C---:B----4-:R-:W-:Y:S01]  /*38b0*/  HMMA.16816.F32 R4, R84.reuse, R88, R4 ;  /* 0x000000585404723c */ /* 0x050fe20000001804 */
[----:B------:R-:W4:Y:S05]  /*38c0*/  LDSM.16.M88.4 R76, [R148+0x2000] ;  /* 0x00200000944c783b */ /* 0x000f2a0000000200 */
[C---:B------:R-:W-:Y:S01]  /*38d0*/  HMMA.16816.F32 R8, R84.reuse, R90, R8 ;  /* 0x0000005a5408723c */ /* 0x040fe20000001808 */
[----:B------:R-:W-:Y:S05]  /*38e0*/  LDSM.16.M88.4 R88, [R202+UR5+0x16000] ;  /* 0x01600005ca58783b */ /* 0x000fea0008000200 */
        /* <DEDUP_REMOVED lines=9> */
[----:B------:R-:W1:Y:S05]  /*3980*/  LDSM.16.M88.4 R68, [R202+UR5+0x16800] ;  /* 0x01680005ca44783b */ /* 0x000e6a0008000200 */
[C---:B----4-:R-:W-:Y:S01]  /*3990*/  HMMA.16816.F32 R4, R76.reuse, R80, R4 ;  /* 0x000000504c04723c */ /* 0x050fe20000001804 */
        /* <DEDUP_REMOVED lines=15> */
[C---:B------:R-:W-:Y:S06]  /*3a90*/  HMMA.16816.F32 R8, R92.reuse, R98, R8 ;  /* 0x000000625c08723c */ /* 0x040fec0000001808 */
[C---:B--2---:R-:W-:Y:S05]  /*3aa0*/  HMMA.16816.F32 R12, R92.reuse, R72, R12 ;  /* 0x000000485c0c723c */ /* 0x044fea000000180c */
[----:B------:R-:W-:Y:S01]  /*3ab0*/  LEA R99, R204, UR5, 0x1 ;  /* 0x00000005cc637c11 */ /* 0x000fe2000f8e08ff */
[----:B------:R-:W-:Y:S05]  /*3ac0*/  HMMA.16816.F32 R16, R92, R74, R16 ;  /* 0x0000004a5c10723c */ /* 0x000fea0000001810 */
[-C--:B------:R-:W-:Y:S01]  /*3ad0*/  IADD3 R98, R194, R99.reuse, RZ ;  /* 0x00000063c2627210 */ /* 0x080fe20007ffe0ff */
[C---:B---3--:R-:W-:Y:S05]  /*3ae0*/  HMMA.16816.F32 R4, R76.reuse, R80, R4 ;  /* 0x000000504c04723c */ /* 0x048fea0000001804 */
[C---:B------:R-:W-:Y:S01]  /*3af0*/  IADD3 R97, R193.reuse, R99, RZ ;  /* 0x00000063c1617210 */ /* 0x040fe20007ffe0ff */
[C---:B------:R-:W-:Y:S05]  /*3b00*/  HMMA.16816.F32 R8, R76.reuse, R82, R8 ;  /* 0x000000524c08723c */ /* 0x040fea0000001808 */
[----:B------:R-:W-:Y:S01]  /*3b10*/  IADD3 R96, R193, R98, RZ ;  /* 0x00000062c1607210 */ /* 0x000fe20007ffe0ff */
        /* <DEDUP_REMOVED lines=16> */
[----:B------:R-:W1:Y:S02]  /*3c20*/  MUFU.TANH R148, R4 ;  /* 0x0000000400947308 */ /* 0x000e640000002400 */
[----:B------:R-:W-:Y:S08]  /*3c30*/  HMMA.16816.F32 R16, R84, R70, R16 ;  /* 0x000000465410723c */ /* 0x000ff00000001810 */
[----:B------:R3:W4:Y:S03]  /*3c40*/  MUFU.TANH R150, R6 ;  /* 0x0000000600967308 */ /* 0x0007260000002400 */
[----:B--2---:R-:W-:Y:S04]  /*3c50*/  @P0 LEA R5, R221, R207, 0x6 ;  /* 0x000000cfdd050211 */ /* 0x004fe800078e30ff */
[CC--:B------:R-:W-:Y:S03]  /*3c60*/  @P0 ISETP.GE.AND P2, PT, R5.reuse, R243.reuse, PT ;  /* 0x000000f30500020c */ /* 0x0c0fe60003f46270 */
[----:B------:R2:W2:Y:S01]  /*3c70*/  MUFU.TANH R151, R7 ;  /* 0x0000000700977308 */ /* 0x0004a20000002400 */
[-C--:B-1----:R-:W-:Y:S02]  /*3c80*/  MOV R4, R148.reuse ;  /* 0x0000009400047202 */ /* 0x082fe40000000f00 */
[C---:B------:R-:W-:Y:S01]  /*3c90*/  @P0 FSEL R4, R148.reuse, -INF , !P2 ;  /* 0xff80000094040808 */ /* 0x040fe20005000000 */
[----:B------:R-:W-:Y:S01]  /*3ca0*/  FFMA.FTZ R148, -R148, R148, 1 ;  /* 0x3f80000094947423 */ /* 0x000fe20000010194 */
[----:B------:R-:W-:Y:S03]  /*3cb0*/  FMUL.FTZ R12, R12, UR8 ;  /* 0x000000080c0c7c20 */ /* 0x000fe60008410000 */
[--C-:B------:R-:W-:Y:S01]  /*3cc0*/  FFMA.FTZ R180, R4, UR7, -R173.reuse ;  /* 0x0000000704b47c23 */ /* 0x100fe200080108ad */
[----:B---3--:R-:W-:Y:S01]  /*3cd0*/  @P0 IADD3 R6, R5, 0x1, RZ ;  /* 0x0000000105060810 */ /* 0x008fe20007ffe0ff */
[----:B------:R-:W-:Y:S01]  /*3ce0*/  FMUL.FTZ R4, R239, 1.4426950216293334961 ;  /* 0x3fb8aa3bef047820 */ /* 0x000fe20000410000 */
[----:B------:R-:W1:Y:S01]  /*3cf0*/  MUFU.TANH R152, R8 ;  /* 0x0000000800987308 */ /* 0x000e620000002400 */
[----:B------:R-:W-:Y:S01]  /*3d00*/  FMUL.FTZ R14, R14, UR8 ;  /* 0x000000080e0e7c20 */ /* 0x000fe20008410000 */
[----:B------:R-:W-:Y:S01]  /*3d10*/  @P0 ISETP.GE.AND P3, PT, R6, R243, PT ;  /* 0x000000f30600020c */ /* 0x000fe20003f66270 */
[----:B------:R-:W-:Y:S01]  /*3d20*/  FMUL.FTZ R13, R13, UR8 ;  /* 0x000000080d0d7c20 */ /* 0x000fe20008410000 */
[-C--:B----4-:R-:W-:Y:S01]  /*3d30*/  MOV R6, R150.reuse ;  /* 0x0000009600067202 */ /* 0x090fe20000000f00 */
[----:B------:R-:W-:Y:S01]  /*3d40*/  FMUL.FTZ R15, R15, UR8 ;  /* 0x000000080f0f7c20 */ /* 0x000fe20008410000 */
[----:B------:R-:W-:Y:S01]  /*3d50*/  FSEL R4, R4, RZ, P1 ;  /* 0x000000ff04047208 */ /* 0x000fe20000800000 */
[----:B------:R-:W-:Y:S01]  /*3d60*/  FMUL.FTZ R16, R16, UR8 ;  /* 0x0000000810107c20 */ /* 0x000fe20008410000 */
[----:B------:R-:W-:Y:S02]  /*3d70*/  @P0 FSEL R6, R150, -INF , !P2 ;  /* 0xff80000096060808 */ /* 0x000fe40005000000 */
[----:B------:R-:W3:Y:S01]  /*3d80*/  MUFU.TANH R154, R10 ;  /* 0x0000000a009a7308 */ /* 0x000ee20000002400 */
[----:B--2---:R-:W-:Y:S01]  /*3d90*/  MOV R7, R149 ;  /* 0x0000009500077202 */ /* 0x004fe20000000f00 */
[----:B------:R-:W-:Y:S01]  /*3da0*/  FMUL.FTZ R17, R17, UR8 ;  /* 0x0000000811117c20 */ /* 0x000fe20008410000 */
[----:B------:R-:W-:Y:S01]  /*3db0*/  @P0 FSEL R7, R149, -INF , !P3 ;  /* 0xff80000095070808 */ /* 0x000fe20005800000 */
[--C-:B------:R-:W-:Y:S01]  /*3dc0*/  FFMA.FTZ R172, R6, UR7, -R4.reuse ;  /* 0x0000000706ac7c23 */ /* 0x100fe20008010804 */
[----:B------:R-:W-:Y:S01]  /*3dd0*/  @P0 IADD3 R6, R5, 0x8, RZ ;  /* 0x0000000805060810 */ /* 0x000fe20007ffe0ff */
[----:B------:R-:W-:Y:S01]  /*3de0*/  FMUL.FTZ R18, R18, UR8 ;  /* 0x0000000812127c20 */ /* 0x000fe20008410000 */
[----:B------:R-:W-:Y:S03]  /*3df0*/  FMUL.FTZ R19, R19, UR8 ;  /* 0x0000000813137c20 */ /* 0x000fe60008410000 */
[----:B------:R-:W2:Y:S01]  /*3e00*/  MUFU.TANH R153, R9 ;  /* 0x0000000900997308 */ /* 0x000ea20000002400 */
[--C-:B------:R-:W-:Y:S01]  /*3e10*/  FFMA.FTZ R179, R7, UR7, -R173.reuse ;  /* 0x0000000707b37c23 */ /* 0x100fe200080108ad */
[----:B------:R-:W-:Y:S01]  /*3e20*/  MOV R7, R151 ;  /* 0x0000009700077202 */ /* 0x000fe20000000f00 */
[----:B------:R-:W-:Y:S01]  /*3e30*/  FFMA.FTZ R149, -R149, R149, 1 ;  /* 0x3f80000095957423 */ /* 0x000fe20000010195 */
[----:B------:R-:W-:Y:S01]  /*3e40*/  @P0 ISETP.GE.AND P1, PT, R6, R243, PT ;  /* 0x000000f30600020c */ /* 0x000fe20003f26270 */
[----:B------:R-:W-:Y:S01]  /*3e50*/  FFMA.FTZ R150, -R150, R150, 1 ;  /* 0x3f80000096967423 */ /* 0x000fe20000010196 */
[C---:B------:R-:W-:Y:S01]  /*3e60*/  @P0 FSEL R7, R151.reuse, -INF , !P3 ;  /* 0xff80000097070808 */ /* 0x040fe20005800000 */
[----:B------:R-:W-:Y:S03]  /*3e70*/  FFMA.FTZ R151, -R151, R151, 1 ;  /* 0x3f80000097977423 */ /* 0x000fe60000010197 */
[----:B------:R-:W4:Y:S01]  /*3e80*/  MUFU.TANH R155, R11 ;  /* 0x0000000b009b7308 */ /* 0x000f220000002400 */
[-C--:B-1----:R-:W-:Y:S01]  /*3e90*/  MOV R6, R152.reuse ;  /* 0x0000009800067202 */ /* 0x082fe20000000f00 */
[----:B------:R-:W-:Y:S01]  /*3ea0*/  FMUL.FTZ R148, R148, UR8 ;  /* 0x0000000894947c20 */ /* 0x000fe20008410000 */
[C---:B------:R-:W-:Y:S01]  /*3eb0*/  @P0 FSEL R6, R152.reuse, -INF , !P1 ;  /* 0xff80000098060808 */ /* 0x040fe20004800000 */
[--C-:B------:R-:W-:Y:S01]  /*3ec0*/  FFMA.FTZ R171, R7, UR7, -R4.reuse ;  /* 0x0000000707ab7c23 */ /* 0x100fe20008010804 */
[----:B------:R-:W-:Y:S01]  /*3ed0*/  @P0 IADD3 R7, R5, 0x9, RZ ;  /* 0x0000000905070810 */ /* 0x000fe20007ffe0ff */
[----:B------:R-:W-:Y:S01]  /*3ee0*/  FFMA.FTZ R152, -R152, R152, 1 ;  /* 0x3f80000098987423 */ /* 0x000fe20000010198 */
[----:B------:R-:W-:Y:S03]  /*3ef0*/  FMUL.FTZ R149, R149, UR8 ;  /* 0x0000000895957c20 */ /* 0x000fe60008410000 */
[----:B------:R-:W1:Y:S01]  /*3f00*/  MUFU.TANH R156, R12 ;  /* 0x0000000c009c7308 */ /* 0x000e620000002400 */
[--C-:B------:R-:W-:Y:S01]  /*3f10*/  FFMA.FTZ R178, R6, UR7, -R173.reuse ;  /* 0x0000000706b27c23 */ /* 0x100fe200080108ad */
[----:B------:R-:W-:Y:S01]  /*3f20*/  @P0 ISETP.GE.AND P2, PT, R7, R243, PT ;  /* 0x000000f30700020c */ /* 0x000fe20003f46270 */
[----:B------:R-:W-:Y:S01]  /*3f30*/  FMUL.FTZ R152, R152, UR8 ;  /* 0x0000000898987c20 */ /* 0x000fe20008410000 */
[-C--:B---3--:R-:W-:Y:S01]  /*3f40*/  MOV R6, R154.reuse ;  /* 0x0000009a00067202 */ /* 0x088fe20000000f00 */
[----:B------:R-:W-:Y:S01]  /*3f50*/  FMUL.FTZ R150, R150, UR8 ;  /* 0x0000000896967c20 */ /* 0x000fe20008410000 */
[----:B------:R-:W-:Y:S01]  /*3f60*/  @P0 FSEL R6, R154, -INF , !P1 ;  /* 0xff8000009a060808 */ /* 0x000fe20004800000 */
[----:B------:R-:W-:Y:S01]  /*3f70*/  FMUL.FTZ R151, R151, UR8 ;  /* 0x0000000897977c20 */ /* 0x000fe20008410000 */
[-C--:B--2---:R-:W-:Y:S02]  /*3f80*/  MOV R7, R153.reuse ;  /* 0x0000009900077202 */ /* 0x084fe40000000f00 */
[----:B------:R-:W2:Y:S01]  /*3f90*/  MUFU.TANH R158, R14 ;  /* 0x0000000e009e7308 */ /* 0x000ea20000002400 */
[----:B------:R-:W-:Y:S01]  /*3fa0*/  @P0 FSEL R7, R153, -INF , !P2 ;  /* 0xff80000099070808 */ /* 0x000fe20005000000 */
[--C-:B------:R-:W-:Y:S01]  /*3fb0*/  FFMA.FTZ R170, R6, UR7, -R4.reuse ;  /* 0x0000000706aa7c23 */ /* 0x100fe20008010804 */
[----:B------:R-:W-:Y:S01]  /*3fc0*/  @P0 IADD3 R6, R5, 0x10, RZ ;  /* 0x0000001005060810 */ /* 0x000fe20007ffe0ff */
[----:B------:R-:W-:Y:S01]  /*3fd0*/  FFMA.FTZ R153, -R153, R153, 1 ;  /* 0x3f80000099997423 */ /* 0x000fe20000010199 */
[----:B------:R-:W-:Y:S01]  /*3fe0*/  FFMA.FTZ R154, -R154, R154, 1 ;  /* 0x3f8000009a9a7423 */ /* 0x000fe2000001019a */
[--C-:B------:R-:W-:Y:S01]  /*3ff0*/  FFMA.FTZ R177, R7, UR7, -R173.reuse ;  /* 0x0000000707b17c23 */ /* 0x100fe200080108ad */
[----:B----4-:R-:W-:Y:S03]  /*4000*/  MOV R7, R155 ;  /* 0x0000009b00077202 */ /* 0x010fe60000000f00 */
[----:B------:R-:W3:Y:S01]  /*4010*/  MUFU.TANH R157, R13 ;  /* 0x0000000d009d7308 */ /* 0x000ee20000002400 */
[----:B------:R-:W-:Y:S01]  /*4020*/  @P0 ISETP.GE.AND P1, PT, R6, R243, PT ;  /* 0x000000f30600020c */ /* 0x000fe20003f26270 */
[----:B------:R-:W-:Y:S01]  /*4030*/  FMUL.FTZ R153, R153, UR8 ;  /* 0x0000000899997c20 */ /* 0x000fe20008410000 */
[C---:B------:R-:W-:Y:S01]  /*4040*/  @P0 FSEL R7, R155.reuse, -INF , !P2 ;  /* 0xff8000009b070808 */ /* 0x040fe20005000000 */
[----:B------:R-:W-:Y:S01]  /*4050*/  FFMA.FTZ R155, -R155, R155, 1 ;  /* 0x3f8000009b9b7423 */ /* 0x000fe2000001019b */
[-C--:B-1----:R-:W-:Y:S01]  /*4060*/  MOV R6, R156.reuse ;  /* 0x0000009c00067202 */ /* 0x082fe20000000f00 */
[----:B------:R-:W-:Y:S01]  /*4070*/  FMUL.FTZ R154, R154, UR8 ;  /* 0x000000089a9a7c20 */ /* 0x000fe20008410000 */
[C---:B------:R-:W-:Y:S03]  /*4080*/  @P0 FSEL R6, R156.reuse, -INF , !P1 ;  /* 0xff8000009c060808 */ /* 0x040fe60004800000 */
[----:B------:R-:W1:Y:S01]  /*4090*/  MUFU.TANH R159, R15 ;  /* 0x0000000f009f7308 */ /* 0x000e620000002400 */
[--C-:B------:R-:W-:Y:S01]  /*40a0*/  FFMA.FTZ R169, R7, UR7, -R4.reuse ;  /* 0x0000000707a97c23 */ /* 0x100fe20008010804 */
[----:B------:R-:W-:Y:S01]  /*40b0*/  @P0 IADD3 R7, R5, 0x11, RZ ;  /* 0x0000001105070810 */ /* 0x000fe20007ffe0ff */
[----:B------:R-:W-:Y:S01]  /*40c0*/  FFMA.FTZ R156, -R156, R156, 1 ;  /* 0x3f8000009c9c7423 */ /* 0x000fe2000001019c */
[--C-:B------:R-:W-:Y:S01]  /*40d0*/  FFMA.FTZ R176, R6, UR7, -R173.reuse ;  /* 0x0000000706b07c23 */ /* 0x100fe200080108ad */
[-C--:B--2---:R-:W-:Y:S01]  /*40e0*/  MOV R6, R158.reuse ;  /* 0x0000009e00067202 */ /* 0x084fe20000000f00 */
[----:B------:R-:W-:Y:S01]  /*40f0*/  FMUL.FTZ R155, R155, UR8 ;  /* 0x000000089b9b7c20 */ /* 0x000fe20008410000 */
[----:B------:R-:W-:Y:S03]  /*4100*/  @P0 ISETP.GE.AND P2, PT, R7, R243, PT ;  /* 0x000000f30700020c */ /* 0x000fe60003f46270 */
[----:B------:R-:W2:Y:S01]  /*4110*/  MUFU.TANH R160, R16 ;  /* 0x0000001000a07308 */ /* 0x000ea20000002400 */
[----:B------:R-:W-:Y:S01]  /*4120*/  @P0 FSEL R6, R158, -INF , !P1 ;  /* 0xff8000009e060808 */ /* 0x000fe20004800000 */
[----:B------:R-:W-:Y:S01]  /*4130*/  FMUL.FTZ R156, R156, UR8 ;  /* 0x000000089c9c7c20 */ /* 0x000fe20008410000 */
[----:B---3--:R-:W-:Y:S01]  /*4140*/  MOV R7, R157 ;  /* 0x0000009d00077202 */ /* 0x008fe20000000f00 */
[----:B------:R-:W-:Y:S01]  /*4150*/  FFMA.FTZ R158, -R158, R158, 1 ;  /* 0x3f8000009e9e7423 */ /* 0x000fe2000001019e */
[----:B------:R-:W-:Y:S01]  /*4160*/  @P0 FSEL R7, R157, -INF , !P2 ;  /* 0xff8000009d070808 */ /* 0x000fe20005000000 */
[--C-:B------:R-:W-:Y:S01]  /*4170*/  FFMA.FTZ R168, R6, UR7, -R4.reuse ;  /* 0x0000000706a87c23 */ /* 0x100fe20008010804 */
[C---:B------:R-:W-:Y:S03]  /*4180*/  @P0 IADD3 R6, R5.reuse, 0x18, RZ ;  /* 0x0000001805060810 */ /* 0x040fe60007ffe0ff */
[----:B------:R-:W3:Y:S01]  /*4190*/  MUFU.TANH R161, R17 ;  /* 0x0000001100a17308 */ /* 0x000ee20000002400 */
[----:B------:R-:W-:Y:S01]  /*41a0*/  @P0 IADD3 R5, R5, 0x19, RZ ;  /* 0x0000001905050810 */ /* 0x000fe20007ffe0ff */
[--C-:B------:R-:W-:Y:S01]  /*41b0*/  FFMA.FTZ R175, R7, UR7, -R173.reuse ;  /* 0x0000000707af7c23 */ /* 0x100fe200080108ad */
[----:B-1----:R-:W-:Y:S01]  /*41c0*/  MOV R7, R159 ;  /* 0x0000009f00077202 */ /* 0x002fe20000000f00 */
[----:B------:R-:W-:Y:S01]  /*41d0*/  FFMA.FTZ R157, -R157, R157, 1 ;  /* 0x3f8000009d9d7423 */ /* 0x000fe2000001019d */
[-C--:B------:R-:W-:Y:S01]  /*41e0*/  @P0 ISETP.GE.AND P1, PT, R6, R243.reuse, PT ;  /* 0x000000f30600020c */ /* 0x080fe20003f26270 */
[----:B------:R-:W-:Y:S01]  /*41f0*/  FMUL.FTZ R158, R158, UR8 ;  /* 0x000000089e9e7c20 */ /* 0x000fe20008410000 */
[----:B------:R-:W-:Y:S03]  /*4200*/  @P0 FSEL R7, R159, -INF , !P2 ;  /* 0xff8000009f070808 */ /* 0x000fe60005000000 */
[----:B------:R-:W1:Y:S01]  /*4210*/  MUFU.TANH R162, R18 ;  /* 0x0000001200a27308 */ /* 0x000e620000002400 */
[----:B------:R-:W-:Y:S01]  /*4220*/  @P0 ISETP.GE.AND P2, PT, R5, R243, PT ;  /* 0x000000f30500020c */ /* 0x000fe20003f46270 */
[----:B------:R-:W-:Y:S01]  /*4230*/  FMUL.FTZ R157, R157, UR8 ;  /* 0x000000089d9d7c20 */ /* 0x000fe20008410000 */
[-C--:B--2---:R-:W-:Y:S01]  /*4240*/  MOV R6, R160.reuse ;  /* 0x000000a000067202 */ /* 0x084fe20000000f00 */
[--C-:B------:R-:W-:Y:S01]  /*4250*/  FFMA.FTZ R167, R7, UR7, -R4.reuse ;  /* 0x0000000707a77c23 */ /* 0x100fe20008010804 */
[C---:B------:R-:W-:Y:S01]  /*4260*/  @P0 FSEL R6, R160.reuse, -INF , !P1 ;  /* 0xff800000a0060808 */ /* 0x040fe20004800000 */
[----:B------:R-:W-:Y:S01]  /*4270*/  FFMA.FTZ R160, -R160, R160, 1 ;  /* 0x3f800000a0a07423 */ /* 0x000fe200000101a0 */
[----:B------:R-:W-:Y:S03]  /*4280*/  FFMA.FTZ R159, -R159, R159, 1 ;  /* 0x3f8000009f9f7423 */ /* 0x000fe6000001019f */
[----:B------:R-:W2:Y:S01]  /*4290*/  MUFU.TANH R163, R19 ;  /* 0x0000001300a37308 */ /* 0x000ea20000002400 */
[-C--:B---3--:R-:W-:Y:S01]  /*42a0*/  MOV R5, R161.reuse ;  /* 0x000000a100057202 */ /* 0x088fe20000000f00 */
[--C-:B------:R-:W-:Y:S01]  /*42b0*/  FFMA.FTZ R174, R6, UR7, -R173.reuse ;  /* 0x0000000706ae7c23 */ /* 0x100fe200080108ad */
[C---:B------:R-:W-:Y:S01]  /*42c0*/  @P0 FSEL R5, R161.reuse, -INF , !P2 ;  /* 0xff800000a1050808 */ /* 0x040fe20005000000 */
[----:B------:R-:W-:Y:S01]  /*42d0*/  FFMA.FTZ R161, -R161, R161, 1 ;  /* 0x3f800000a1a17423 */ /* 0x000fe200000101a1 */
[----:B------:R-:W-:Y:S01]  /*42e0*/  FMUL.FTZ R160, R160, UR8 ;  /* 0x00000008a0a07c20 */ /* 0x000fe20008410000 */
[----:B------:R-:W-:Y:S02]  /*42f0*/  FMUL.FTZ R159, R159, UR8 ;  /* 0x000000089f9f7c20 */ /* 0x000fe40008410000 */
[----:B------:R-:W-:Y:S01]  /*4300*/  FFMA.FTZ R173, R5, UR7, -R173 ;  /* 0x0000000705ad7c23 */ /* 0x000fe200080108ad */
[----:B-1----:R-:W-:Y:S01]  /*4310*/  MOV R6, R162 ;  /* 0x000000a200067202 */ /* 0x002fe20000000f00 */
[----:B------:R-:W-:Y:S01]  /*4320*/  MUFU.EX2 R180, R180 ;  /* 0x000000b400b47308 */ /* 0x000fe20000000800 */
[C---:B------:R-:W-:Y:S01]  /*4330*/  @P0 FSEL R6, R162.reuse, -INF , !P1 ;  /* 0xff800000a2060808 */ /* 0x040fe20004800000 */
[----:B------:R-:W-:Y:S01]  /*4340*/  FMUL.FTZ R161, R161, UR8 ;  /* 0x00000008a1a17c20 */ /* 0x000fe20008410000 */
[----:B------:R-:W-:Y:S01]  /*4350*/  IADD3 R92, P1, R235, R232, RZ ;  /* 0x000000e8eb5c7210 */ /* 0x000fe20007f3e0ff */
[----:B------:R-:W-:Y:S02]  /*4360*/  FFMA.FTZ R162, -R162, R162, 1 ;  /* 0x3f800000a2a27423 */ /* 0x000fe400000101a2 */
[--C-:B------:R-:W-:Y:S01]  /*4370*/  FFMA.FTZ R166, R6, UR7, -R4.reuse ;  /* 0x0000000706a67c23 */ /* 0x100fe20008010804 */
[-C--:B--2---:R-:W-:Y:S03]  /*4380*/  MOV R5, R163.reuse ;  /* 0x000000a300057202 */ /* 0x084fe60000000f00 */
[----:B------:R-:W1:Y:S01]  /*4390*/  MUFU.EX2 R179, R179 ;  /* 0x000000b300b37308 */ /* 0x000e620000000800 */
[C---:B------:R-:W-:Y:S01]  /*43a0*/  @P0 FSEL R5, R163.reuse, -INF , !P2 ;  /* 0xff800000a3050808 */ /* 0x040fe20005000000 */
[----:B------:R-:W-:Y:S01]  /*43b0*/  FFMA.FTZ R163, -R163, R163, 1 ;  /* 0x3f800000a3a37423 */ /* 0x000fe200000101a3 */
[----:B------:R-:W-:Y:S01]  /*43c0*/  IADD3.X R93, R222, R231, RZ, P1, !PT ;  /* 0x000000e7de5d7210 */ /* 0x000fe20000ffe4ff */
[----:B------:R-:W-:Y:S02]  /*43d0*/  FMUL.FTZ R162, R162, UR8 ;  /* 0x00000008a2a27c20 */ /* 0x000fe40008410000 */
[----:B------:R-:W-:Y:S01]  /*43e0*/  FFMA.FTZ R4, R5, UR7, -R4 ;  /* 0x0000000705047c23 */ /* 0x000fe20008010804 */
[----:B------:R-:W-:Y:S03]  /*43f0*/  FMUL.FTZ R163, R163, UR8 ;  /* 0x00000008a3a37c20 */ /* 0x000fe60008410000 */
[----:B------:R-:W-:Y:S01]  /*4400*/  MUFU.EX2 R172, R172 ;  /* 0x000000ac00ac7308 */ /* 0x000fe20000000800 */
[----:B------:R-:W2:Y:S05]  /*4410*/  LDG.E R164, desc[UR14][R92.64] ;  /* 0x0000000e5ca47981 */ /* 0x000eaa000c1e1900 */
[----:B------:R3:W4:Y:S04]  /*4420*/  LDG.E R181, desc[UR14][R92.64+0x20] ;  /* 0x0000200e5cb57981 */ /* 0x000728000c1e1900 */
[----:B------:R-:W3:Y:S01]  /*4430*/  MUFU.EX2 R171, R171 ;  /* 0x000000ab00ab7308 */ /* 0x000ee20000000800 */
[----:B-1----:R-:W-:Y:S05]  /*4440*/  F2FP.F16.F32.PACK_AB R7, R179, R180 ;  /* 0x000000b4b307723e */ /* 0x002fea00000000ff */
[----:B------:R1:W-:Y:S04]  /*4450*/  STS [R225+0x20000], R7 ;  /* 0x02000007e1007388 */ /* 0x0003e80000000800 */
[----:B------:R-:W-:Y:S10]  /*4460*/  MUFU.EX2 R178, R178 ;  /* 0x000000b200b27308 */ /* 0x000ff40000000800 */
[----:B------:R-:W1:Y:S01]  /*4470*/  MUFU.EX2 R177, R177 ;  /* 0x000000b100b17308 */ /* 0x000e620000000800 */
[----:B---3--:R-:W-:Y:S05]  /*4480*/  F2FP.F16.F32.PACK_AB R6, R171, R172 ;  /* 0x000000acab06723e */ /* 0x008fea00000000ff */
[----:B------:R3:W-:Y:S04]  /*4490*/  STS [R225+0x20400], R6 ;  /* 0x02040006e1007388 */ /* 0x0007e80000000800 */
[----:B------:R-:W-:Y:S10]  /*44a0*/  MUFU.EX2 R170, R170 ;  /* 0x000000aa00aa7308 */ /* 0x000ff40000000800 */
[----:B------:R-:W3:Y:S01]  /*44b0*/  MUFU.EX2 R169, R169 ;  /* 0x000000a900a97308 */ /* 0x000ee20000000800 */
[----:B-1----:R-:W-:Y:S05]  /*44c0*/  F2FP.F16.F32.PACK_AB R5, R177, R178 ;  /* 0x000000b2b105723e */ /* 0x002fea00000000ff */
[----:B------:R1:W-:Y:S04]  /*44d0*/  STS [R228+0x20000], R5 ;  /* 0x02000005e4007388 */ /* 0x0003e80000000800 */
[----:B------:R3:W-:Y:S10]  /*44e0*/  MUFU.EX2 R165, R4 ;  /* 0x0000000400a57308 */ /* 0x0007f40000000800 */
[----:B------:R-:W-:Y:S10]  /*44f0*/  MUFU.EX2 R176, R176 ;  /* 0x000000b000b07308 */ /* 0x000ff40000000800 */
[----:B------:R-:W1:Y:S01]  /*4500*/  MUFU.EX2 R175, R175 ;  /* 0x000000af00af7308 */ /* 0x000e620000000800 */
[----:B---3--:R-:W-:Y:S05]  /*4510*/  F2FP.F16.F32.PACK_AB R4, R169, R170 ;  /* 0x000000aaa904723e */ /* 0x008fea00000000ff */
[----:B------:R3:W-:Y:S04]  /*4520*/  STS [R228+0x20400], R4 ;  /* 0x02040004e4007388 */ /* 0x0007e80000000800 */
[----:B------:R-:W-:Y:S10]  /*4530*/  MUFU.EX2 R168, R168 ;  /* 0x000000a800a87308 */ /* 0x000ff40000000800 */
[----:B------:R-:W3:Y:S01]  /*4540*/  MUFU.EX2 R167, R167 ;  /* 0x000000a700a77308 */ /* 0x000ee20000000800 */
[----:B-1----:R-:W-:Y:S05]  /*4550*/  F2FP.F16.F32.PACK_AB R7, R175, R176 ;  /* 0x000000b0af07723e */ /* 0x002fea00000000ff */
[----:B------:R-:W-:Y:S04]  /*4560*/  STS [R227+0x20000], R7 ;  /* 0x02000007e3007388 */ /* 0x000fe80000000800 */
[----:B------:R-:W-:Y:S10]  /*4570*/  MUFU.EX2 R174, R174 ;  /* 0x000000ae00ae7308 */ /* 0x000ff40000000800 */
[----:B------:R-:W1:Y:S01]  /*4580*/  MUFU.EX2 R173, R173 ;  /* 0x000000ad00ad7308 */ /* 0x000e620000000800 */
[----:B---3--:R-:W-:Y:S05]  /*4590*/  F2FP.F16.F32.PACK_AB R6, R167, R168 ;  /* 0x000000a8a706723e */ /* 0x008fea00000000ff */
[----:B------:R-:W-:Y:S04]  /*45a0*/  STS [R227+0x20400], R6 ;  /* 0x02040006e3007388 */ /* 0x000fe80000000800 */
[----:B------:R-:W3:Y:S01]  /*45b0*/  MUFU.EX2 R166, R166 ;  /* 0x000000a600a67308 */ /* 0x000ee20000000800 */
[----:B-1----:R-:W-:Y:S05]  /*45c0*/  F2FP.F16.F32.PACK_AB R5, R173, R174 ;  /* 0x000000aead05723e */ /* 0x002fea00000000ff */
[----:B------:R-:W-:Y:S01]  /*45d0*/  STS [R230+0x20000], R5 ;  /* 0x02000005e6007388 */ /* 0x000fe20000000800 */
[----:B---3--:R-:W-:Y:S05]  /*45e0*/  F2FP.F16.F32.PACK_AB R4, R165, R166 ;  /* 0x000000a6a504723e */ /* 0x008fea00000000ff */
[----:B------:R-:W-:Y:S05]  /*45f0*/  STS [R230+0x20400], R4 ;  /* 0x02040004e6007388 */ /* 0x000fea0000000800 */
[----:B------:R-:W-:Y:S05]  /*4600*/  LDSM.16.M88.4 R16, [R99+0xc000] ;  /* 0x00c000006310783b */ /* 0x000fea0000000200 */
[----:B------:R-:W1:Y:S05]  /*4610*/  LDSM.16.M88.4 R8, [R202+UR5+0x18000] ;  /* 0x01800005ca08783b */ /* 0x000e6a0008000200 */
[----:B------:R-:W3:Y:S05]  /*4620*/  LDSM.16.M88.4 R68, [R202+UR5+0x18800] ;  /* 0x01880005ca44783b */ /* 0x000eea0008000200 */
[----:B------:R-:W-:Y:S05]  /*4630*/  LDSM.16.M88.4 R72, [R98+0xc000] ;  /* 0x00c000006248783b */ /* 0x000fea0000000200 */
[----:B------:R-:W3:Y:S05]  /*4640*/  LDSM.16.M88.4 R76, [R201+0x6000] ;  /* 0x00600000c94c783b */ /* 0x000eea0000000200 */
[----:B------:R-:W3:Y:S05]  /*4650*/  LDSM.16.M88.4 R80, [R201+0x6800] ;  /* 0x00680000c950783b */ /* 0x000eea0000000200 */
[----:B------:R-:W-:Y:S05]  /*4660*/  LDSM.16.M88.4 R84, [R97+0xc000] ;  /* 0x00c000006154783b */ /* 0x000fea0000000200 */
[----:B------:R-:W3:Y:S05]  /*4670*/  LDSM.16.M88.4 R88, [R200+0x6000] ;  /* 0x00600000c858783b */ /* 0x000eea0000000200 */
[----:B------:R-:W-:Y:S01]  /*4680*/  LDSM.16.M88.4 R92, [R199+0x6000] ;  /* 0x00600000c75c783b */ /* 0x000fe20000000200 */
[C---:B-1----:R-:W-:Y:S06]  /*4690*/  HMMA.16816.F32 R4, R16.reuse, R8, RZ ;  /* 0x000000081004723c */ /* 0x042fec00000018ff */
[C---:B------:R-:W-:Y:S06]  /*46a0*/  HMMA.16816.F32 R8, R16.reuse, R10, RZ ;  /* 0x0000000a1008723c */ /* 0x040fec00000018ff */
[C---:B---3--:R-:W-:Y:S06]  /*46b0*/  HMMA.16816.F32 R12, R16.reuse, R68, RZ ;  /* 0x00000044100c723c */ /* 0x048fec00000018ff */
[----:B------:R-:W-:Y:S01]  /*46c0*/  HMMA.16816.F32 R16, R16, R70, RZ ;  /* 0x000000461010723c */ /* 0x000fe200000018ff */
[----:B------:R-:W1:Y:S05]  /*46d0*/  LDSM.16.M88.4 R68, [R200+0x6800] ;  /* 0x00680000c844783b */ /* 0x000e6a0000000200 */
[C---:B------:R-:W-:Y:S06]  /*46e0*/  HMMA.16816.F32 R4, R72.reuse, R76, R4 ;  /* 0x0000004c4804723c */ /* 0x040fec0000001804 */
[C---:B------:R-:W-:Y:S01]  /*46f0*/  HMMA.16816.F32 R8, R72.reuse, R78, R8 ;  /* 0x0000004e4808723c */ /* 0x040fe20000001808 */
[----:B------:R-:W3:Y:S05]  /*4700*/  LDSM.16.M88.4 R76, [R96+0xc000] ;  /* 0x00c00000604c783b */ /* 0x000eea0000000200 */
[C---:B------:R-:W-:Y:S06]  /*4710*/  HMMA.16816.F32 R12, R72.reuse, R80, R12 ;  /* 0x00000050480c723c */ /* 0x040fec000000180c */
[----:B------:R-:W-:Y:S01]  /*4720*/  HMMA.16816.F32 R16, R72, R82, R16 ;  /* 0x000000524810723c */ /* 0x000fe20000001810 */
[----:B------:R-:W3:Y:S05]  /*4730*/  LDSM.16.M88.4 R72, [R199+0x6800] ;  /* 0x00680000c748783b */ /* 0x000eea0000000200 */
[C---:B------:R-:W-:Y:S01]  /*4740*/  HMMA.16816.F32 R4, R84.reuse, R88, R4 ;  /* 0x000000585404723c */ /* 0x040fe20000001804 */
[----:B------:R-:W-:Y:S05]  /*4750*/  LDSM.16.M88.4 R80, [R99+0xe000] ;  /* 0x00e000006350783b */ /* 0x000fea0000000200 */
[C---:B------:R-:W-:Y:S01]  /*4760*/  HMMA.16816.F32 R8, R84.reuse, R90, R8 ;  /* 0x0000005a5408723c */ /* 0x040fe20000001808 */
[----:B------:R-:W2:Y:S05]  /*4770*/  LDSM.16.M88.4 R88, [R202+UR5+0x1a000] ;  /* 0x01a00005ca58783b */ /* 0x000eaa0008000200 */
[C---:B-1----:R-:W-:Y:S06]  /*4780*/  HMMA.16816.F32 R12, R84.reuse, R68, R12 ;  /* 0x00000044540c723c */ /* 0x042fec000000180c */
[----:B------:R-:W-:Y:S01]  /*4790*/  HMMA.16816.F32 R16, R84, R70, R16 ;  /* 0x000000465410723c */ /* 0x000fe20000001810 */
[----:B------:R-:W1:Y:S05]  /*47a0*/  LDSM.16.M88.4 R68, [R202+UR5+0x1a800] ;  /* 0x01a80005ca44783b */ /* 0x000e6a0008000200 */
[C---:B---3--:R-:W-:Y:S01]  /*47b0*/  HMMA.16816.F32 R4, R76.reuse, R92, R4 ;  /* 0x0000005c4c04723c */ /* 0x048fe20000001804 */
[----:B------:R-:W-:Y:S05]  /*47c0*/  LDSM.16.M88.4 R84, [R98+0xe000] ;  /* 0x00e000006254783b */ /* 0x000fea0000000200 */
[C---:B------:R-:W-:Y:S01]  /*47d0*/  HMMA.16816.F32 R8, R76.reuse, R94, R8 ;  /* 0x0000005e4c08723c */ /* 0x040fe20000001808 */
[----:B------:R-:W3:Y:S05]  /*47e0*/  LDSM.16.M88.4 R92, [R201+0x8000] ;  /* 0x00800000c95c783b */ /* 0x000eea0000000200 */
[C---:B------:R-:W-:Y:S06]  /*47f0*/  HMMA.16816.F32 R12, R76.reuse, R72, R12 ;  /* 0x000000484c0c723c */ /* 0x040fec000000180c */
[----:B------:R-:W-:Y:S01]  /*4800*/  HMMA.16816.F32 R16, R76, R74, R16 ;  /* 0x0000004a4c10723c */ /* 0x000fe20000001810 */
[----:B------:R-:W4:Y:S05]  /*4810*/  LDSM.16.M88.4 R72, [R201+0x8800] ;  /* 0x00880000c948783b */ /* 0x000f2a0000000200 */
[C---:B--2---:R-:W-:Y:S01]  /*4820*/  HMMA.16816.F32 R4, R80.reuse, R88, R4 ;  /* 0x000000585004723c */ /* 0x044fe20000001804 */
[----:B------:R-:W-:Y:S05]  /*4830*/  LDSM.16.M88.4 R76, [R97+0xe000] ;  /* 0x00e00000614c783b */ /* 0x000fea0000000200 */
[C---:B------:R-:W-:Y:S01]  /*4840*/  HMMA.16816.F32 R8, R80.reuse, R90, R8 ;  /* 0x0000005a5008723c */ /* 0x040fe20000001808 */
[----:B------:R-:W2:Y:S05]  /*4850*/  LDSM.16.M88.4 R88, [R200+0x8000] ;  /* 0x00800000c858783b */ /* 0x000eaa0000000200 */
[C---:B-1----:R-:W-:Y:S06]  /*4860*/  HMMA.16816.F32 R12, R80.reuse, R68, R12 ;  /* 0x00000044500c723c */ /* 0x042fec000000180c */
[----:B------:R-:W-:Y:S01]  /*4870*/  HMMA.16816.F32 R16, R80, R70, R16 ;  /* 0x000000465010723c */ /* 0x000fe20000001810 */
[----:B------:R-:W1:Y:S05]  /*4880*/  LDSM.16.M88.4 R68, [R200+0x8800] ;  /* 0x00880000c844783b */ /* 0x000e6a0000000200 */
[C---:B---3--:R-:W-:Y:S01]  /*4890*/  HMMA.16816.F32 R4, R84.reuse, R92, R4 ;  /* 0x0000005c5404723c */ /* 0x048fe20000001804 */
[----:B------:R-:W-:Y:S05]  /*48a0*/  LDSM.16.M88.4 R80, [R96+0xe000] ;  /* 0x00e000006050783b */ /* 0x000fea0000000200 */
[C---:B------:R-:W-:Y:S01]  /*48b0*/  HMMA.16816.F32 R8, R84.reuse, R94, R8 ;  /* 0x0000005e5408723c */ /* 0x040fe20000001808 */
[----:B------:R-:W3:Y:S05]  /*48c0*/  LDSM.16.M88.4 R92, [R199+0x8000] ;  /* 0x00800000c75c783b */ /* 0x000eea0000000200 */
[C---:B----4-:R-:W-:Y:S06]  /*48d0*/  HMMA.16816.F32 R12, R84.reuse, R72, R12 ;  /* 0x00000048540c723c */ /* 0x050fec000000180c */
[----:B------:R-:W-:Y:S01]  /*48e0*/  HMMA.16816.F32 R16, R84, R74, R16 ;  /* 0x0000004a5410723c */ /* 0x000fe20000001810 */
[----:B------:R-:W4:Y:S05]  /*48f0*/  LDSM.16.M88.4 R72, [R199+0x8800] ;  /* 0x00880000c748783b */ /* 0x000f2a0000000200 */
[C---:B--2---:R-:W-:Y:S01]  /*4900*/  HMMA.16816.F32 R4, R76.reuse, R88, R4 ;  /* 0x000000584c04723c */ /* 0x044fe20000001804 */
        /* <DEDUP_REMOVED lines=27> */
[C---:B--2---:R-:W-:Y:S06]  /*4ac0*/  HMMA.16816.F32 R4, R80.reuse, R88, R4 ;  /* 0x000000585004723c */ /* 0x044fec0000001804 */
[C---:B------:R-:W-:Y:S06]  /*4ad0*/  HMMA.16816.F32 R8, R80.reuse, R90, R8 ;  /* 0x0000005a5008723c */ /* 0x040fec0000001808 */
[C---:B-1----:R-:W-:Y:S06]  /*4ae0*/  HMMA.16816.F32 R12, R80.reuse, R68, R12 ;  /* 0x00000044500c723c */ /* 0x042fec000000180c */
[----:B------:R-:W-:Y:S06]  /*4af0*/  HMMA.16816.F32 R16, R80, R70, R16 ;  /* 0x000000465010723c */ /* 0x000fec0000001810 */
[C---:B---3--:R-:W-:Y:S06]  /*4b00*/  HMMA.16816.F32 R4, R84.reuse, R92, R4 ;  /* 0x0000005c5404723c */ /* 0x048fec0000001804 */
[C---:B------:R-:W-:Y:S06]  /*4b10*/  HMMA.16816.F32 R8, R84.reuse, R94, R8 ;  /* 0x0000005e5408723c */ /* 0x040fec0000001808 */
[C---:B----4-:R-:W-:Y:S06]  /*4b20*/  HMMA.16816.F32 R12, R84.reuse, R72, R12 ;  /* 0x00000048540c723c */ /* 0x050fec000000180c */
[----:B------:R-:W-:Y:S06]  /*4b30*/  HMMA.16816.F32 R16, R84, R74, R16 ;  /* 0x0000004a5410723c */ /* 0x000fec0000001810 */
[C---:B------:R-:W-:Y:S01]  /*4b40*/  FADD.FTZ R4, -R164.reuse, R4 ;  /* 0x00000004a4047221 */ /* 0x040fe20000010100 */
[C---:B------:R-:W-:Y:S01]  /*4b50*/  FADD.FTZ R5, -R164.reuse, R5 ;  /* 0x00000005a4057221 */ /* 0x040fe20000010100 */
        /* <DEDUP_REMOVED lines=30> */
[----:B------:R-:W-:Y:S01]  /*4d40*/  F2FP.F16.F32.PACK_AB R4, R5, R4 ;  /* 0x000000040504723e */ /* 0x000fe200000000ff */
        /* <DEDUP_REMOVED lines=96> */
.L_x_1116:
        /* <DEDUP_REMOVED lines=139> */
.L_x_1117:
        /* <DEDUP_REMOVED lines=485> */
.L_x_1119:
        /* <DEDUP_REMOVED lines=13> */
.L_x_1120:
        /* <DEDUP_REMOVED lines=50> */
.L_x_1122:
[----:B------:R-:W-:Y:S05]  /*7e40*/  BSYNC B0 ;  /* 0x0000000000007941 */ /* 0x000fea0003800000 */
.L_x_1121:
        /* <DEDUP_REMOVED lines=20> */
.L_x_1124:
[----:B------:R-:W-:Y:S05]  /*7f90*/  BSYNC B0 ;  /* 0x0000000000007941 */ /* 0x000fea0003800000 */
.L_x_1123:
        /* <DEDUP_REMOVED lines=28> */
.L_x_1126:
[----:B------:R-:W-:Y:S05]  /*8160*/  BSYNC B0 ;  /* 0x0000000000007941 */ /* 0x000fea0003800000 */
.L_x_1125:
        /* <DEDUP_REMOVED lines=21> */
.L_x_1097:
        /* <DEDUP_REMOVED lines=26> */
.L_x_1128:
        /* <DEDUP_REMOVED lines=12> */
.L_x_1129:
        /* <DEDUP_REMOVED lines=32> */
.L_x_1131:
[----:B------:R-:W-:Y:S05]  /*8720*/  BSYNC B0 ;  /* 0x0000000000007941 */ /* 0x000fea0003800000 */
.L_x_1130:
        /* <DEDUP_REMOVED lines=19> */
.L_x_1133:
[----:B------:R-:W-:Y:S05]  /*8860*/  BSYNC B0 ;  /* 0x0000000000007941 */ /* 0x000fea0003800000 */
.L_x_1132:
        /* <DEDUP_REMOVED lines=28> */
.L_x_1135:
[----:B------:R-:W-:Y:S05]  /*8a30*/  BSYNC B0 ;  /* 0x0000000000007941 */ /* 0x000fea0003800000 */
.L_x_1134:
        /* <DEDUP_REMOVED lines=19> */
.L_x_1127:
[----:B------:R-:W-:Y:S05]  /*8b70*/  BSYNC B1 ;  /* 0x0000000000017941 */ /* 0x000fea0003800000 */
.L_x_1092:
[----:B-1-34-:R-:W1:Y:S02]  /*8b80*/  LDC R2, c[0x0][0xc] ;  /* 0x00000300ff027b82 */ /* 0x01ae640000000800 */
[----:B-1----:R-:W-:-:S04]  /*8b90*/  IADD3 R221, R2, R221, RZ ;  /* 0x000000dd02dd7210 */ /* 0x002fc80007ffe0ff */
[----:B------:R-:W-:-:S13]  /*8ba0*/  ISETP.GE.AND P0, PT, R221, UR12, PT ;  /* 0x0000000cdd007c0c */ /* 0x000fda000bf06270 */
[----:B------:R-:W-:Y:S05]  /*8bb0*/  @P0 BRA `(.L_x_1136) ;  /* 0x0000000000040947 */ /* 0x000fea0003800000 */
[----:B------:R-:W-:Y:S05]  /*8bc0*/  BRA `(.L_x_1137) ;  /* 0xffffff7c00587947 */ /* 0x000fea000383ffff */
.L_x_1136:
[----:B------:R-:W-:Y:S05]  /*8bd0*/  EXIT ;  /* 0x000000000000794d */ /* 0x000fea0003800000 */
.L_x_1138:
        /* <DEDUP_REMOVED lines=10> */
.L_x_1611:


//--------------------- .text._ZN5flash44flash_bwd_dq_dk_dv_loop_seqk_parallel_kernelI23Flash_bwd_kernel_traitsILi192ELi64ELi64ELi8ELi4ELi2ELi2ELb0ELb0EN7cutlass6half_tE19Flash_kernel_traitsILi192ELi64ELi64ELi8ES3_EELb1ELb0ELb1ELb0ELb0ELb0ELb0EEEvNS_16Flash_bwd_paramsE --------------------------
	.section	.text._ZN5flash44flash_bwd_dq_dk_dv_loop_seqk_parallel_kernelI23Flash_bwd_kernel_traitsILi192ELi64ELi64ELi8ELi4ELi2ELi2ELb0ELb0EN7cutlass6half_tE19Flash_kernel_traitsILi192ELi64ELi64ELi8ES3_EELb1ELb0ELb1ELb0ELb0ELb0ELb0EEEvNS_16Flash_bwd_paramsE,"ax",@progbits
	.align	128
        .global         _ZN5flash44flash_bwd_dq_dk_dv_loop_seqk_parallel_kernelI23Flash_bwd_kernel_traitsILi192ELi64ELi64ELi8ELi4ELi2ELi2ELb0ELb0EN7cutlass6half_tE19Flash_kernel_traitsILi192ELi64ELi64ELi8ES3_EELb1ELb0ELb1ELb0ELb0ELb0ELb0EEEvNS_16Flash_bwd_paramsE
        .type           _ZN5flash44flash_bwd_dq_dk_dv_loop_seqk_parallel_kernelI23Flash_bwd_kernel_traitsILi192ELi64ELi64ELi8ELi4ELi2ELi2ELb0ELb0EN7cutlass6half_tE19Flash_kernel_traitsILi192ELi64ELi64ELi8ES3_EELb1ELb0ELb1ELb0ELb0ELb0ELb0EEEvNS_16Flash_bwd_paramsE,@function
        .size           _ZN5flash44flash_bwd_dq_dk_dv_loop_seqk_parallel_kernelI23Flash_bwd_kernel_traitsILi192ELi64ELi64ELi8ELi4ELi2ELi2ELb0ELb0EN7cutlass6half_tE19Flash_kernel_traitsILi192ELi64ELi64ELi8ES3_EELb1ELb0ELb1ELb0ELb0ELb0ELb0EEEvNS_16Flash_bwd_paramsE,(.L_x_1612 - _ZN5flash44flash_bwd_dq_dk_dv_loop_seqk_parallel_kernelI23Flash_bwd_kernel_traitsILi192ELi64ELi64ELi8ELi4ELi2ELi2ELb0ELb0EN7cutlass6half_tE19Flash_kernel_traitsILi192ELi64ELi64ELi8ES3_EELb1ELb0ELb1ELb0ELb0ELb0ELb0EEEvNS_16Flash_bwd_paramsE)
        .other          _ZN5flash44flash_bwd_dq_dk_dv_loop_seqk_parallel_kernelI23Flash_bwd_kernel_traitsILi192ELi64ELi64ELi8ELi4ELi2ELi2ELb0ELb0EN7cutlass6half_tE19Flash_kernel_traitsILi192ELi64ELi64ELi8ES3_EELb1ELb0ELb1ELb0ELb0ELb0ELb0EEEvNS_16Flash_bwd_paramsE,@"STO_CUDA_ENTRY STV_DEFAULT"
_ZN5flash44flash_bwd_dq_dk_dv_loop_seqk_parallel_kernelI23Flash_bwd_kernel_traitsILi192ELi64ELi64ELi8ELi4ELi2ELi2ELb0ELb0EN7cutlass6half_tE19Flash_kernel_traitsILi192ELi64ELi64ELi8ES3_EELb1ELb0ELb1ELb0ELb0ELb0ELb0EEEvNS_16Flash_bwd_paramsE:
.text._ZN5flash44flash_bwd_dq_dk_dv_loop_seqk_parallel_kernelI23Flash_bwd_kernel_traitsILi192ELi64ELi64ELi8ELi4ELi2ELi2ELb0ELb0EN7cutlass6half_tE19Flash_kernel_traitsILi192ELi64ELi64ELi8ES3_EELb1ELb0ELb1ELb0ELb0ELb0ELb0EEEvNS_16Flash_bwd_paramsE:
        /* <DEDUP_REMOVED lines=40> */
[--C-:B------:R-:W-:Y:S01]  /*0280*/  SHF.R.S32.HI R2, RZ, 0x2, R7.reuse ;  /* 0x00000002ff027819 */ /* 0x100fe20000011407 */
[----:B------:R-:W-:Y:S01]  /*0290*/  IMAD.SHL.U32 R208, R10, 0x8, RZ ;  /* 0x000000080ad07824 */ /* 0x000fe200078e00ff */
[----:B------:R-:W-:-:S02]  /*02a0*/  SHF.R.S32.HI R7, RZ, 0x1f, R7 ;  /* 0x0000001fff077819 */ /* 0x000fc40000011407 */
[----:B------:R-:W-:Y:S01]  /*02b0*/  LEA.HI R4, R4, R5, RZ, 0x1 ;  /* 0x0000000504047211 */ /* 0x000fe200078f08ff */
[C---:B------:R-:W-:Y:S01]  /*02c0*/  VIADD R214, R208.reuse, 0x40 ;  /* 0x00000040d0d67836 */ /* 0x040fe20000000000 */
[----:B------:R-:W-:Y:S01]  /*02d0*/  SHF.R.S32.HI R205, RZ, 0x1f, R3 ;  /* 0x0000001fffcd7819 */ /* 0x000fe20000011403 */
[----:B------:R-:W-:Y:S01]  /*02e0*/  VIADD R213, R208, 0x80 ;  /* 0x00000080d0d57836 */ /* 0x000fe20000000000 */
[----:B------:R-:W-:Y:S02]  /*02f0*/  LEA.HI R3, R3, R6, RZ, 0x1 ;  /* 0x0000000603037211 */ /* 0x000fe400078f08ff */
[----:B------:R-:W-:Y:S02]  /*0300*/  LEA.HI R7, R7, R2, RZ, 0x3 ;  /* 0x0000000207077211 */ /* 0x000fe400078f18ff */
[----:B------:R-:W-:Y:S02]  /*0310*/  LOP3.LUT R4, R4, 0xfffffffe, RZ, 0xc0, !PT ;  /* 0xfffffffe04047812 */ /* 0x000fe400078ec0ff */
[----:B------:R-:W-:-:S02]  /*0320*/  LOP3.LUT R3, R3, 0xfffffffe, RZ, 0xc0, !PT ;  /* 0xfffffffe03037812 */ /* 0x000fc400078ec0ff */
[----:B------:R-:W-:Y:S01]  /*0330*/  LOP3.LUT R11, R11, 0x1c0, RZ, 0xc0, !PT ;  /* 0x000001c00b0b7812 */ /* 0x000fe200078ec0ff */
[----:B------:R-:W-:Y:S01]  /*0340*/  IMAD.IADD R4, R5, 0x1, -R4 ;  /* 0x0000000105047824 */ /* 0x000fe200078e0a04 */
[----:B------:R-:W-:Y:S01]  /*0350*/  LOP3.LUT R7, R7, 0xfffffff8, RZ, 0xc0, !PT ;  /* 0xfffffff807077812 */ /* 0x000fe200078ec0ff */
[----:B------:R-:W-:Y:S01]  /*0360*/  IMAD.IADD R3, R6, 0x1, -R3 ;  /* 0x0000000106037824 */ /* 0x000fe200078e0a03 */
[----:B------:R-:W-:Y:S01]  /*0370*/  LOP3.LUT P4, RZ, R10, 0x4, RZ, 0xc0, !PT ;  /* 0x000000040aff7812 */ /* 0x000fe2000788c0ff */
[----:B------:R-:W-:Y:S01]  /*0380*/  IMAD.SHL.U32 R199, R4, 0x20, RZ ;  /* 0x0000002004c77824 */ /* 0x000fe200078e00ff */
[----:B------:R-:W-:Y:S01]  /*0390*/  LOP3.LUT R5, R11, 0x38, R208, 0xf8, !PT ;  /* 0x000000380b057812 */ /* 0x000fe200078ef8d0 */
[----:B------:R-:W-:Y:S01]  /*03a0*/  IMAD.IADD R7, R2, 0x1, -R7 ;  /* 0x0000000102077824 */ /* 0x000fe200078e0a07 */
[----:B------:R-:W-:Y:S01]  /*03b0*/  SHF.R.U32.HI R206, RZ, 0x3, R11 ;  /* 0x00000003ffce7819 */ /* 0x000fe2000001160b */
[----:B------:R-:W-:Y:S01]  /*03c0*/  IMAD.SHL.U32 R11, R4, 0x200, RZ ;  /* 0x00000200040b7824 */ /* 0x000fe200078e00ff */
[C---:B------:R-:W-:Y:S01]  /*03d0*/  LOP3.LUT P3, RZ, R10.reuse, 0x2, RZ, 0xc0, !PT ;  /* 0x000000020aff7812 */ /* 0x040fe2000786c0ff */
[----:B------:R-:W-:Y:S01]  /*03e0*/  IMAD.SHL.U32 R10, R10, 0x40, RZ ;  /* 0x000000400a0a7824 */ /* 0x000fe200078e00ff */
[----:B------:R-:W-:-:S02]  /*03f0*/  LEA.HI R205, R205, R6, RZ, 0x2 ;  /* 0x00000006cdcd7211 */ /* 0x000fc400078f10ff */
[----:B------:R-:W-:Y:S02]  /*0400*/  SHF.R.S32.HI R2, RZ, 0x1f, R9 ;  /* 0x0000001fff027819 */ /* 0x000fe40000011409 */
[----:B------:R-:W-:Y:S01]  /*0410*/  LOP3.LUT R206, R5, R206, RZ, 0x3c, !PT ;  /* 0x000000ce05ce7212 */ /* 0x000fe200078e3cff */
[----:B------:R-:W-:Y:S01]  /*0420*/  IMAD.SHL.U32 R5, R3, 0x10, RZ ;  /* 0x0000001003057824 */ /* 0x000fe200078e00ff */
[----:B------:R-:W-:Y:S02]  /*0430*/  LOP3.LUT R205, R205, 0xfffffffc, RZ, 0xc0, !PT ;  /* 0xfffffffccdcd7812 */ /* 0x000fe400078ec0ff */
[----:B------:R-:W-:Y:S02]  /*0440*/  LOP3.LUT R10, R10, 0x1c0, RZ, 0xc0, !PT ;  /* 0x000001c00a0a7812 */ /* 0x000fe400078ec0ff */
[----:B------:R-:W-:Y:S01]  /*0450*/  LEA.HI R2, R2, R9, RZ, 0x2 ;  /* 0x0000000902027211 */ /* 0x000fe200078f10ff */
[----:B------:R-:W-:Y:S01]  /*0460*/  IMAD.IADD R205, R6, 0x1, -R205 ;  /* 0x0000000106cd7824 */ /* 0x000fe200078e0acd */
[----:B------:R-:W-:-:S02]  /*0470*/  SHF.R.S32.HI R9, RZ, 0x1f, R14 ;  /* 0x0000001fff097819 */ /* 0x000fc4000001140e */
[C---:B------:R-:W-:Y:S02]  /*0480*/  LOP3.LUT R198, R10.reuse, 0x10, R5, 0xf8, !PT ;  /* 0x000000100ac67812 */ /* 0x040fe400078ef805 */
[----:B------:R-:W-:Y:S02]  /*0490*/  LEA.HI R6, R9, R14, RZ, 0x3 ;  /* 0x0000000e09067211 */ /* 0x000fe400078f18ff */
[----:B------:R-:W-:Y:S02]  /*04a0*/  SHF.R.S32.HI R204, RZ, 0x7, R204 ;  /* 0x00000007ffcc7819 */ /* 0x000fe400000114cc */
[--C-:B------:R-:W-:Y:S02]  /*04b0*/  LOP3.LUT R12, R10, 0x8, R13.reuse, 0xf8, !PT ;  /* 0x000000080a0c7812 */ /* 0x100fe400078ef80d */
[----:B------:R-:W-:Y:S02]  /*04c0*/  SHF.R.U32.HI R9, RZ, 0x3, R10 ;  /* 0x00000003ff097819 */ /* 0x000fe4000001160a */
[----:B------:R-:W-:-:S02]  /*04d0*/  LOP3.LUT R198, R198, 0x8, R13, 0xf8, !PT ;  /* 0x00000008c6c67812 */ /* 0x000fc400078ef80d */
[----:B------:R-:W-:Y:S01]  /*04e0*/  LOP3.LUT R189, R12, R9, RZ, 0x3c, !PT ;  /* 0x000000090cbd7212 */ /* 0x000fe200078e3cff */
[----:B------:R-:W-:Y:S01]  /*04f0*/  IMAD R12, R204, 0x800, R11 ;  /* 0x00000800cc0c7824 */ /* 0x000fe200078e020b */
[----:B------:R-:W-:Y:S01]  /*0500*/  LOP3.LUT R198, R11, R198, R9, 0xf6, !PT ;  /* 0x000000c60bc67212 */ /* 0x000fe200078ef609 */
[C---:B------:R-:W-:Y:S01]  /*0510*/  IMAD.SHL.U32 R9, R7.reuse, 0x40, RZ ;  /* 0x0000004007097824 */ /* 0x040fe200078e00ff */
[----:B------:R-:W-:Y:S01]  /*0520*/  SHF.R.S32.HI R11, RZ, 0x6, R8 ;  /* 0x00000006ff0b7819 */ /* 0x000fe20000011408 */
[----:B------:R-:W-:Y:S01]  /*0530*/  IMAD.SHL.U32 R8, R0, 0x2, RZ ;  /* 0x0000000200087824 */ /* 0x000fe200078e00ff */
[C---:B------:R-:W-:Y:S01]  /*0540*/  LOP3.LUT R5, R6.reuse, 0xfffffff8, RZ, 0xc0, !PT ;  /* 0xfffffff806057812 */ /* 0x040fe200078ec0ff */
[----:B------:R-:W-:Y:S01]  /*0550*/  IMAD.SHL.U32 R0, R6, 0x40, RZ ;  /* 0x0000004006007824 */ /* 0x000fe200078e00ff */
[----:B------:R-:W-:Y:S01]  /*0560*/  LOP3.LUT R10, R7, 0x1, RZ, 0xc0, !PT ;  /* 0x00000001070a7812 */ /* 0x000fe200078ec0ff */
[----:B------:R-:W-:Y:S01]  /*0570*/  IMAD.SHL.U32 R218, R11, 0x8, RZ ;  /* 0x000000080bda7824 */ /* 0x000fe200078e00ff */
[----:B------:R-:W-:Y:S01]  /*0580*/  LOP3.LUT R9, R9, 0x1c0, RZ, 0xc0, !PT ;  /* 0x000001c009097812 */ /* 0x000fe200078ec0ff */
[----:B------:R-:W-:Y:S01]  /*0590*/  IMAD.IADD R5, R14, 0x1, -R5 ;  /* 0x000000010e057824 */ /* 0x000fe200078e0a05 */
[----:B------:R-:W-:Y:S01]  /*05a0*/  ISETP.NE.U32.AND P0, PT, R10, 0x1, PT ;  /* 0x000000010a00780c */ /* 0x000fe20003f05070 */
[----:B------:R-:W-:Y:S01]  /*05b0*/  IMAD.SHL.U32 R10, R204, 0x20, RZ ;  /* 0x00000020cc0a7824 */ /* 0x000fe200078e00ff */
[----:B------:R-:W-:Y:S01]  /*05c0*/  LOP3.LUT R218, R218, 0x18, RZ, 0xc0, !PT ;  /* 0x00000018dada7812 */ /* 0x000fe200078ec0ff */
[----:B------:R-:W-:Y:S01]  /*05d0*/  IMAD.SHL.U32 R5, R5, 0x40, RZ ;  /* 0x0000004005057824 */ /* 0x000fe200078e00ff */
[----:B------:R-:W-:Y:S01]  /*05e0*/  R2P PR, R7, 0x6 ;  /* 0x0000000607007804 */ /* 0x000fe20000000000 */
[----:B------:R-:W-:Y:S01]  /*05f0*/  IMAD.IADD R189, R12, 0x1, R189 ;  /* 0x000000010cbd7824 */ /* 0x000fe200078e02bd */
[----:B------:R-:W-:Y:S01]  /*0600*/  SHF.R.U32.HI R220, RZ, 0x3, R9 ;  /* 0x00000003ffdc7819 */ /* 0x000fe20000011609 */
[----:B------:R-:W-:Y:S01]  /*0610*/  IMAD R206, R11, 0x200, R206 ;  /* 0x000002000bce7824 */ /* 0x000fe200078e02ce */
[----:B------:R-:W-:-:S02]  /*0620*/  LOP3.LUT R7, R9, 0x20, R10, 0xf8, !PT ;  /* 0x0000002009077812 */ /* 0x000fc400078ef80a */
[----:B------:R-:W-:Y:S02]  /*0630*/  LOP3.LUT R199, R218, 0x20, R199, 0xf8, !PT ;  /* 0x00000020dac77812 */ /* 0x000fe400078ef8c7 */
[----:B------:R-:W-:Y:S02]  /*0640*/  LOP3.LUT R218, R220, R9, R218, 0x1e, !PT ;  /* 0x00000009dcda7212 */ /* 0x000fe400078e1eda */
[----:B------:R-:W-:Y:S01]  /*0650*/  LOP3.LUT R220, R7, R220, RZ, 0x3c, !PT ;  /* 0x000000dc07dc7212 */ /* 0x000fe200078e3cff */
[----:B------:R-:W-:Y:S01]  /*0660*/  IMAD.SHL.U32 R7, R4, 0x8, RZ ;  /* 0x0000000804077824 */ /* 0x000fe200078e00ff */
[----:B------:R-:W-:Y:S01]  /*0670*/  LOP3.LUT R10, R5, 0x1c0, RZ, 0xc0, !PT ;  /* 0x000001c0050a7812 */ /* 0x000fe200078ec0ff */
[----:B------:R-:W-:Y:S01]  /*0680*/  IMAD R5, R205, 0x400, R8 ;  /* 0x00000400cd057824 */ /* 0x000fe200078e0208 */
[----:B------:R-:W-:Y:S02]  /*0690*/  LOP3.LUT R0, R0, 0xfffffe00, RZ, 0xc0, !PT ;  /* 0xfffffe0000007812 */ /* 0x000fe400078ec0ff */
[----:B------:R-:W-:Y:S01]  /*06a0*/  SHF.R.U32.HI R197, RZ, 0x3, R10 ;  /* 0x00000003ffc57819 */ /* 0x000fe2000001160a */
[----:B------:R-:W-:Y:S01]  /*06b0*/  IMAD.IADD R220, R5, 0x1, R220 ;  /* 0x0000000105dc7824 */ /* 0x000fe200078e02dc */
[----:B------:R-:W-:Y:S01]  /*06c0*/  LOP3.LUT R4, R10, 0x8, R7, 0xf8, !PT ;  /* 0x000000080a047812 */ /* 0x000fe200078ef807 */
[----:B------:R-:W-:Y:S01]  /*06d0*/  IMAD R5, R3, 0x400, R8 ;  /* 0x0000040003057824 */ /* 0x000fe200078e0208 */
[----:B------:R-:W-:Y:S01]  /*06e0*/  LOP3.LUT R199, R197, R199, R10, 0x1e, !PT ;  /* 0x000000c7c5c77212 */ /* 0x000fe200078e1e0a */
[----:B------:R-:W-:Y:S01]  /*06f0*/  IMAD R200, R205, 0x400, R0 ;  /* 0x00000400cdc87824 */ /* 0x000fe200078e0200 */
[----:B------:R-:W-:Y:S01]  /*0700*/  LOP3.LUT R197, R4, R197, RZ, 0x3c, !PT ;  /* 0x000000c504c57212 */ /* 0x000fe200078e3cff */
[----:B------:R-:W-:Y:S01]  /*0710*/  IMAD.IADD R218, R5, 0x1, R218 ;  /* 0x0000000105da7824 */ /* 0x000fe200078e02da */
[----:B------:R-:W-:Y:S01]  /*0720*/  LEA R220, R220, UR5, 0x1 ;  /* 0x00000005dcdc7c11 */ /* 0x000fe2000f8e08ff */
[----:B------:R-:W-:Y:S01]  /*0730*/  IMAD.MOV.U32 R5, RZ, RZ, 0x40 ;  /* 0x00000040ff057424 */ /* 0x000fe200078e00ff */
[----:B------:R-:W-:Y:S01]  /*0740*/  SEL R188, R188, 0xffffffe0, !P3 ;  /* 0xffffffe0bcbc7807 */ /* 0x000fe20005800000 */
[----:B------:R-:W-:Y:S01]  /*0750*/  IMAD R4, R3, 0x400, R0 ;  /* 0x0000040003047824 */ /* 0x000fe200078e0200 */
[----:B------:R-:W-:Y:S01]  /*0760*/  LEA R189, R189, UR5, 0x1 ;  /* 0x00000005bdbd7c11 */ /* 0x000fe2000f8e08ff */
[----:B------:R-:W-:Y:S01]  /*0770*/  IMAD.IADD R200, R200, 0x1, R197 ;  /* 0x00000001c8c87824 */ /* 0x000fe200078e02c5 */
[----:B------:R-:W-:Y:S01]  /*0780*/  SHF.R.S32.HI R2, RZ, 0x2, R2 ;  /* 0x00000002ff027819 */ /* 0x000fe20000011402 */
[----:B------:R-:W-:Y:S01]  /*0790*/  IMAD.IADD R197, R197, 0x1, R4 ;  /* 0x00000001c5c57824 */ /* 0x000fe200078e0204 */
[----:B------:R-:W-:Y:S01]  /*07a0*/  SEL R226, R226, 0x10, !P0 ;  /* 0x00000010e2e27807 */ /* 0x000fe20004000000 */
[----:B------:R-:W-:Y:S01]  /*07b0*/  VIADD R219, R220, 0x20 ;  /* 0x00000020dcdb7836 */ /* 0x000fe20000000000 */
[----:B------:R-:W-:Y:S01]  /*07c0*/  LEA R218, R218, UR6, 0x1 ;  /* 0x00000006dada7c11 */ /* 0x000fe2000f8e08ff */
[--C-:B------:R-:W-:Y:S01]  /*07d0*/  IMAD.IADD R188, R188, 0x1, R189.reuse ;  /* 0x00000001bcbc7824 */ /* 0x100fe200078e02bd */
[----:B------:R-:W-:Y:S01]  /*07e0*/  SEL R5, R5, 0xffffffc0, !P4 ;  /* 0xffffffc005057807 */ /* 0x000fe20006000000 */
[----:B------:R-:W-:Y:S01]  /*07f0*/  @P1 VIADD R219, R220, 0xffffffe0 ;  /* 0xffffffe0dcdb1836 */ /* 0x000fe20000000000 */
[----:B------:R-:W-:Y:S01]  /*0800*/  LEA R198, R198, UR5, 0x1 ;  /* 0x00000005c6c67c11 */ /* 0x000fe2000f8e08ff */
[----:B------:R-:W-:Y:S01]  /*0810*/  IMAD R212, R205, 0x10, R2 ;  /* 0x00000010cdd47824 */ /* 0x000fe200078e0202 */
[----:B------:R-:W-:Y:S01]  /*0820*/  LOP3.LUT R199, R199, R0, RZ, 0xfc, !PT ;  /* 0x00000000c7c77212 */ /* 0x000fe200078efcff */
[----:B------:R-:W-:Y:S01]  /*0830*/  VIADD R217, R218, 0x40 ;  /* 0x00000040dad97836 */ /* 0x000fe20000000000 */
[----:B------:R-:W-:Y:S01]  /*0840*/  LEA R216, R206, UR5, 0x1 ;  /* 0x00000005ced87c11 */ /* 0x000fe2000f8e08ff */
[----:B------:R-:W-:Y:S01]  /*0850*/  IMAD.IADD R221, R220, 0x1, R226 ;  /* 0x00000001dcdd7824 */ /* 0x000fe200078e02e2 */
[----:B------:R-:W-:Y:S01]  /*0860*/  LEA R197, R197, UR4, 0x1 ;  /* 0x00000004c5c57c11 */ /* 0x000fe2000f8e08ff */
[----:B------:R-:W-:-:S02]  /*0870*/  IMAD.IADD R3, R5, 0x1, R189 ;  /* 0x0000000105037824 */ /* 0x000fc400078e02bd */
[C---:B------:R-:W-:Y:S02]  /*0880*/  IMAD.IADD R2, R5.reuse, 0x1, R188 ;  /* 0x0000000105027824 */ /* 0x040fe400078e02bc */
[----:B------:R-:W-:Y:S02]  /*0890*/  IMAD.IADD R0, R5, 0x1, R198 ;  /* 0x0000000105007824 */ /* 0x000fe400078e02c6 */
[----:B------:R-:W-:Y:S02]  /*08a0*/  @P2 VIADD R217, R218, 0xffffffc0 ;  /* 0xffffffc0dad92836 */ /* 0x000fe40000000000 */
[----:B---34-:R-:W-:-:S07]  /*08b0*/  IMAD.IADD R226, R226, 0x1, R219 ;  /* 0x00000001e2e27824 */ /* 0x018fce00078e02db */
.L_x_1187:
[----:B-1----:R-:W1:Y:S01]  /*08c0*/  LDC.64 R6, c[0x0][0x2f0] ;  /* 0x0000bc00ff067b82 */ /* 0x002e620000000a00 */
[C---:B------:R-:W-:Y:S01]  /*08d0*/  IMAD.SHL.U32 R11, R211.reuse, 0x4, RZ ;  /* 0x00000004d30b7824 */ /* 0x040fe200078e00ff */
        /* <DEDUP_REMOVED lines=45> */
.L_x_1139:
[----:B------:R-:W-:Y:S01]  /*0bb0*/  IMAD.SHL.U32 R227, R215, 0x40, RZ ;  /* 0x00000040d7e37824 */ /* 0x000fe200078e00ff */
[----:B-----5:R-:W-:-:S04]  /*0bc0*/  @!P2 IADD3 R238, R8, R4, -R239 ;  /* 0x0000000408eea210 */ /* 0x020fc80007ffe8ef */
[----:B------:R-:W-:-:S13]  /*0bd0*/  ISETP.GT.AND P0, PT, R238, R227, PT ;  /* 0x000000e3ee00720c */ /* 0x000fda0003f04270 */
[----:B------:R-:W-:Y:S05]  /*0be0*/  @!P0 BRA `(.L_x_1140) ;  /* 0x0000008800588947 */ /* 0x000fea0003800000 */
[----:B------:R-:W3:Y:S01]  /*0bf0*/  LDC R9, c[0x0][0x278] ;  /* 0x00009e00ff097b82 */ /* 0x000ee20000000800 */
[----:B--2---:R-:W-:Y:S02]  /*0c00*/  IABS R10, R210 ;  /* 0x000000d2000a7213 */ /* 0x004fe40000000000 */
        /* <DEDUP_REMOVED lines=8> */
[----:B------:R-:W2:Y:S01]  /*0c90*/  LDC R11, c[0x0][0x394] ;  /* 0x0000e500ff0b7b82 */ /* 0x000ea20000000800 */
[----:B------:R-:W-:Y:S02]  /*0ca0*/  SHF.R.S32.HI R14, RZ, 0x6, R14 ;  /* 0x00000006ff0e7819 */ /* 0x000fe4000001140e */
[----:B------:R-:W-:Y:S02]  /*0cb0*/  @P0 IADD3 R22, R239, R242, RZ ;  /* 0x000000f2ef160210 */ /* 0x000fe40007ffe0ff */
[----:B---3--:R-:W-:-:S03]  /*0cc0*/  IABS R8, R9 ;  /* 0x0000000900087213 */ /* 0x008fc60000000000 */
[----:B------:R-:W3:Y:S01]  /*0cd0*/  LDC R32, c[0x0][0x2d4] ;  /* 0x0000b500ff207b82 */ /* 0x000ee20000000800 */
[----:B------:R-:W4:Y:S01]  /*0ce0*/  I2F.RP R12, R8 ;  /* 0x00000008000c7306 */ /* 0x000f220000209400 */
[----:B-1----:R-:W-:-:S06]  /*0cf0*/  IMAD.WIDE.U32 R28, R211, R6, RZ ;  /* 0x00000006d31c7225 */ /* 0x002fcc00078e00ff */
[----:B------:R-:W1:Y:S08]  /*0d00*/  LDC R33, c[0x0][0x2dc] ;  /* 0x0000b700ff217b82 */ /* 0x000e700000000800 */
[----:B------:R-:W1:Y:S01]  /*0d10*/  LDC R16, c[0x0][0x270] ;  /* 0x00009c00ff107b82 */ /* 0x000e620000000800 */
[----:B----4-:R-:W4:Y:S01]  /*0d20*/  MUFU.RCP R4, R12 ;  /* 0x0000000c00047308 */ /* 0x010f220000001000 */
[----:B---3--:R-:W-:Y:S01]  /*0d30*/  SHF.R.S32.HI R18, RZ, 0x1f, R32 ;  /* 0x0000001fff127819 */ /* 0x008fe20000011420 */
[----:B------:R-:W-:-:S05]  /*0d40*/  IMAD.WIDE.U32 R36, R211, R32, RZ ;  /* 0x00000020d3247225 */ /* 0x000fca00078e00ff */
[----:B------:R-:W3:Y:S08]  /*0d50*/  LDC R26, c[0x0][0x2c4] ;  /* 0x0000b100ff1a7b82 */ /* 0x000ef00000000800 */
[----:B------:R-:W5:Y:S01]  /*0d60*/  LDC.U8 R21, c[0x0][0x480] ;  /* 0x00012000ff157b82 */ /* 0x000f620000000000 */
[----:B----4-:R-:W-:Y:S01]  /*0d70*/  IADD3 R4, R4, 0xffffffe, RZ ;  /* 0x0ffffffe04047810 */ /* 0x010fe20007ffe0ff */
[----:B------:R-:W-:-:S03]  /*0d80*/  IMAD R12, R19, R6, RZ ;  /* 0x00000006130c7224 */ /* 0x000fc600078e02ff */
[----:B------:R-:W4:Y:S01]  /*0d90*/  F2I.FTZ.U32.TRUNC.NTZ R5, R4 ;  /* 0x0000000400057305 */ /* 0x000f22000021f000 */
[----:B------:R-:W-:Y:S02]  /*0da0*/  IMAD R7, R211, R7, R12 ;  /* 0x00000007d3077224 */ /* 0x000fe400078e020c */
[----:B------:R-:W2:Y:S01]  /*0db0*/  LDC.U8 R6, c[0x0][0x3d8] ;  /* 0x0000f600ff067b82 */ /* 0x000ea20000000000 */
[----:B-1----:R-:W-:-:S04]  /*0dc0*/  IMAD.WIDE R38, R33, R16, RZ ;  /* 0x0000001021267225 */ /* 0x002fc800078e02ff */
[----:B------:R-:W-:Y:S02]  /*0dd0*/  IMAD.IADD R25, R29, 0x1, R7 ;  /* 0x000000011d197824 */ /* 0x000fe400078e0207 */
[----:B------:R-:W-:Y:S02]  /*0de0*/  IMAD R7, R18, R211, RZ ;  /* 0x000000d312077224 */ /* 0x000fe400078e02ff */
[----:B------:R-:W-:Y:S01]  /*0df0*/  IMAD R27, R39, R36, RZ ;  /* 0x00000024271b7224 */ /* 0x000fe200078e02ff */
[----:B------:R-:W1:Y:S01]  /*0e00*/  S2R R18, SR_CTAID.X ;  /* 0x0000000000127919 */ /* 0x000e620000002500 */
[----:B------:R-:W-:Y:S01]  /*0e10*/  IMAD R7, R19, R32, R7 ;  /* 0x0000002013077224 */ /* 0x000fe200078e0207 */
[----:B----4-:R-:W-:Y:S01]  /*0e20*/  IADD3 R17, RZ, -R5, RZ ;  /* 0x80000005ff117210 */ /* 0x010fe20007ffe0ff */
[----:B------:R-:W-:Y:S02]  /*0e30*/  IMAD.MOV.U32 R4, RZ, RZ, RZ ;  /* 0x000000ffff047224 */ /* 0x000fe400078e00ff */
[----:B------:R-:W-:-:S02]  /*0e40*/  IMAD.IADD R7, R37, 0x1, R7 ;  /* 0x0000000125077824 */ /* 0x000fc400078e0207 */
[----:B------:R-:W-:Y:S02]  /*0e50*/  IMAD R17, R17, R8, RZ ;  /* 0x0000000811117224 */ /* 0x000fe400078e02ff */
[----:B------:R-:W-:Y:S02]  /*0e60*/  IMAD R27, R38, R7, R27 ;  /* 0x00000007261b7224 */ /* 0x000fe400078e021b */
[----:B------:R-:W-:Y:S02]  /*0e70*/  IMAD.HI.U32 R17, R5, R17, R4 ;  /* 0x0000001105117227 */ /* 0x000fe400078e0004 */
[----:B------:R-:W4:Y:S01]  /*0e80*/  LDC.64 R4, c[0x0][0x240] ;  /* 0x00009000ff047b82 */ /* 0x000f220000000a00 */
[----:B--2---:R-:W-:Y:S01]  /*0e90*/  ISETP.NE.AND P2, PT, R6, RZ, PT ;  /* 0x000000ff0600720c */ /* 0x004fe20003f45270 */
[----:B------:R-:W-:-:S04]  /*0ea0*/  IMAD.WIDE.U32 R36, R38, R36, RZ ;  /* 0x0000002426247225 */ /* 0x000fc800078e00ff */
[----:B------:R-:W-:Y:S01]  /*0eb0*/  IMAD.HI.U32 R17, R17, R10, RZ ;  /* 0x0000000a11117227 */ /* 0x000fe200078e00ff */
[----:B------:R-:W-:-:S03]  /*0ec0*/  IADD3 R27, R37, R27, RZ ;  /* 0x0000001b251b7210 */ /* 0x000fc60007ffe0ff */
[----:B------:R-:W-:Y:S02]  /*0ed0*/  IMAD.MOV R15, RZ, RZ, -R17 ;  /* 0x000000ffff0f7224 */ /* 0x000fe400078e0a11 */
[-C--:B------:R-:W-:Y:S02]  /*0ee0*/  IMAD R6, R39, R34.reuse, RZ ;  /* 0x0000002227067224 */ /* 0x080fe400078e02ff */
[----:B------:R-:W-:Y:S01]  /*0ef0*/  IMAD R15, R8, R15, R10 ;  /* 0x0000000f080f7224 */ /* 0x000fe200078e020a */
[----:B------:R-:W-:Y:S01]  /*0f00*/  IADD3 R10, R240, 0x40, R227 ;  /* 0x00000040f00a7810 */ /* 0x000fe20007ffe0e3 */
[----:B------:R-:W-:-:S03]  /*0f10*/  IMAD.WIDE.U32 R30, R38, R34, RZ ;  /* 0x00000022261e7225 */ /* 0x000fc600078e00ff */
[----:B------:R-:W-:Y:S01]  /*0f20*/  IADD3 R10, R10, R11, -R238 ;  /* 0x0000000b0a0a7210 */ /* 0x000fe20007ffe8ee */
[----:B------:R-:W-:Y:S01]  /*0f30*/  @P1 IMAD.IADD R27, R31, 0x1, R6 ;  /* 0x000000011f1b1824 */ /* 0x000fe200078e0206 */
[----:B------:R-:W-:Y:S01]  /*0f40*/  ISETP.GT.U32.AND P4, PT, R8, R15, PT ;  /* 0x0000000f0800720c */ /* 0x000fe20003f84070 */
[----:B------:R-:W1:Y:S01]  /*0f50*/  LDC.64 R6, c[0x0][0x488] ;  /* 0x00012200ff067b82 */ /* 0x000e620000000a00 */
[----:B------:R-:W-:Y:S01]  /*0f60*/  IADD3 R10, R10, 0x3f, RZ ;  /* 0x0000003f0a0a7810 */ /* 0x000fe20007ffe0ff */
[----:B----4-:R-:W-:Y:S01]  /*0f70*/  IMAD.WIDE.U32 R12, R34, R4, RZ ;  /* 0x00000004220c7225 */ /* 0x010fe200078e00ff */
[----:B------:R-:W-:Y:S02]  /*0f80*/  SEL R30, R36, R30, !P1 ;  /* 0x0000001e241e7207 */ /* 0x000fe40004800000 */
[----:B------:R-:W-:Y:S02]  /*0f90*/  SHF.R.S32.HI R237, RZ, 0x1f, R10 ;  /* 0x0000001fffed7819 */ /* 0x000fe4000001140a */
[----:B------:R-:W-:Y:S01]  /*0fa0*/  SEL R28, R28, R12, !P1 ;  /* 0x0000000c1c1c7207 */ /* 0x000fe20004800000 */
[----:B------:R-:W-:Y:S01]  /*0fb0*/  IMAD R12, R34, R5, RZ ;  /* 0x00000005220c7224 */ /* 0x000fe200078e02ff */
[----:B------:R-:W-:Y:S01]  /*0fc0*/  LEA.HI R237, R237, R10, RZ, 0x6 ;  /* 0x0000000aeded7211 */ /* 0x000fe200078f30ff */
[----:B------:R-:W2:Y:S02]  /*0fd0*/  @P2 LDC R31, c[0x0][0x2e4] ;  /* 0x0000b900ff1f2b82 */ /* 0x000ea40000000800 */
[----:B------:R-:W-:Y:S01]  /*0fe0*/  @!P4 IADD3 R15, R15, -R8, RZ ;  /* 0x800000080f0fc210 */ /* 0x000fe20007ffe0ff */
[----:B------:R-:W-:Y:S01]  /*0ff0*/  @!P4 VIADD R17, R17, 0x1 ;  /* 0x000000011111c836 */ /* 0x000fe20000000000 */
[----:B------:R-:W-:-:S02]  /*1000*/  SHF.R.S32.HI R237, RZ, 0x6, R237 ;  /* 0x00000006ffed7819 */ /* 0x000fc400000114ed */
[----:B------:R-:W-:Y:S02]  /*1010*/  ISETP.GE.U32.AND P6, PT, R15, R8, PT ;  /* 0x000000080f00720c */ /* 0x000fe40003fc6070 */
[----:B------:R-:W4:Y:S01]  /*1020*/  @P0 LDC.64 R10, c[0x0][0x250] ;  /* 0x00009400ff0a0b82 */ /* 0x000f220000000a00 */
[----:B------:R-:W-:Y:S02]  /*1030*/  LOP3.LUT R8, R210, R9, RZ, 0x3c, !PT ;  /* 0x00000009d2087212 */ /* 0x000fe400078e3cff */
[----:B------:R-:W-:Y:S02]  /*1040*/  @P1 IADD3 R25, R13, R12, RZ ;  /* 0x0000000c0d191210 */ /* 0x000fe40007ffe0ff */
[----:B------:R-:W-:Y:S02]  /*1050*/  ISETP.GE.AND P3, PT, R8, RZ, PT ;  /* 0x000000ff0800720c */ /* 0x000fe40003f66270 */
[----:B------:R-:W-:Y:S01]  /*1060*/  ISETP.NE.AND P4, PT, R9, RZ, PT ;  /* 0x000000ff0900720c */ /* 0x000fe20003f85270 */
[----:B------:R-:W3:Y:S01]  /*1070*/  @!P1 LDC.64 R12, c[0x0][0x418] ;  /* 0x00010600ff0c9b82 */ /* 0x000ee20000000a00 */
[----:B------:R-:W-:-:S02]  /*1080*/  VIMNMX R237, R14, R237, PT ;  /* 0x000000ed0eed7248 */ /* 0x000fc40003fe0100 */
[----:B------:R-:W-:Y:S02]  /*1090*/  @P6 VIADD R17, R17, 0x1 ;  /* 0x0000000111116836 */ /* 0x000fe40000000000 */
[----:B------:R-:W-:-:S03]  /*10a0*/  LEA R24, R237, 0xffffffc0, 0x6 ;  /* 0xffffffc0ed187811 */ /* 0x000fc600078e30ff */
[----:B------:R-:W5:Y:S01]  /*10b0*/  @P1 LDC.64 R14, c[0x0][0x420] ;  /* 0x00010800ff0e1b82 */ /* 0x000f620000000a00 */
[----:B------:R-:W-:Y:S02]  /*10c0*/  SHF.R.S32.HI R29, RZ, 0x1f, R24 ;  /* 0x0000001fff1d7819 */ /* 0x000fe40000011418 */
[----:B------:R-:W-:Y:S02]  /*10d0*/  @!P3 IADD3 R17, -R17, RZ, RZ ;  /* 0x000000ff1111b210 */ /* 0x000fe40007ffe1ff */
[----:B------:R-:W-:Y:S01]  /*10e0*/  @!P4 LOP3.LUT R17, RZ, R9, RZ, 0x33, !PT ;  /* 0x00000009ff11c212 */ /* 0x000fe200078e33ff */
[C---:B----4-:R-:W-:Y:S02]  /*10f0*/  @P0 IMAD R20, R22.reuse, R11, RZ ;  /* 0x0000000b16140224 */ /* 0x050fe400078e02ff */
[----:B------:R-:W4:Y:S01]  /*1100*/  @P0 LDC.64 R8, c[0x0][0x248] ;  /* 0x00009200ff080b82 */ /* 0x000f220000000a00 */
[----:B------:R-:W-:-:S04]  /*1110*/  @P0 IMAD.WIDE.U32 R22, R22, R10, RZ ;  /* 0x0000000a16160225 */ /* 0x000fc800078e00ff */
[----:B------:R-:W-:Y:S01]  /*1120*/  @P0 IMAD.IADD R20, R23, 0x1, R20 ;  /* 0x0000000117140824 */ /* 0x000fe200078e0214 */
[----:B------:R-:W-:Y:S01]  /*1130*/  SHF.L.U32 R23, R211, 0x7, RZ ;  /* 0x00000007d3177819 */ /* 0x000fe200000006ff */
[----:B---3--:R-:W-:-:S03]  /*1140*/  @!P1 IMAD R44, R19, R12, RZ ;  /* 0x0000000c132c9224 */ /* 0x008fc600078e02ff */
[----:B------:R-:W-:Y:S01]  /*1150*/  SEL R23, R23, RZ, P5 ;  /* 0x000000ff17177207 */ /* 0x000fe20002800000 */
[C---:B------:R-:W-:Y:S02]  /*1160*/  @!P1 IMAD R13, R211.reuse, R13, R44 ;  /* 0x0000000dd30d9224 */ /* 0x040fe400078e022c */
[----:B------:R-:W-:Y:S01]  /*1170*/  @!P1 IMAD.WIDE.U32 R44, R211, R12, RZ ;  /* 0x0000000cd32c9225 */ /* 0x000fe200078e00ff */
[----:B------:R-:W-:-:S03]  /*1180*/  IADD3 R40, P3, R24, R23, RZ ;  /* 0x0000001718287210 */ /* 0x000fc60007f7e0ff */
[----:B------:R-:W-:Y:S02]  /*1190*/  @P2 IMAD R23, R211, R26, RZ ;  /* 0x0000001ad3172224 */ /* 0x000fe400078e02ff */
[----:B-----5:R-:W-:-:S03]  /*11a0*/  @P1 IMAD.WIDE.U32 R36, R34, R14, RZ ;  /* 0x0000000e22241225 */ /* 0x020fc600078e00ff */
[----:B------:R-:W-:Y:S01]  /*11b0*/  @P2 SEL R12, R23, R34, !P1 ;  /* 0x00000022170c2207 */ /* 0x000fe20004800000 */
[----:B------:R-:W-:Y:S01]  /*11c0*/  @P1 IMAD R15, R34, R15, R37 ;  /* 0x0000000f220f1224 */ /* 0x000fe200078e0225 */
[----:B------:R-:W-:Y:S01]  /*11d0*/  @P1 MOV R35, R36 ;  /* 0x0000002400231202 */ /* 0x000fe20000000f00 */
[----:B------:R-:W-:Y:S01]  /*11e0*/  @!P1 IMAD.IADD R15, R45, 0x1, R13 ;  /* 0x000000012d0f9824 */ /* 0x000fe200078e020d */
[----:B------:R-:W-:Y:S01]  /*11f0*/  @!P1 MOV R35, R44 ;  /* 0x0000002c00239202 */ /* 0x000fe20000000f00 */
[----:B------:R-:W-:Y:S02]  /*1200*/  @!P2 IMAD R13, R211, R16, R210 ;  /* 0x00000010d30da224 */ /* 0x000fe400078e02d2 */
[----:B-1----:R-:W-:-:S04]  /*1210*/  IMAD.WIDE.U32 R36, R18, R6, RZ ;  /* 0x0000000612247225 */ /* 0x002fc800078e00ff */
[----:B------:R-:W-:Y:S02]  /*1220*/  @P0 IMAD.IADD R6, R239, 0x1, R242 ;  /* 0x00000001ef060824 */ /* 0x000fe400078e02f2 */
[----:B--2---:R-:W-:Y:S02]  /*1230*/  @P2 IMAD R31, R210, R31, R12 ;  /* 0x0000001fd21f2224 */ /* 0x004fe400078e020c */
[----:B------:R-:W-:Y:S01]  /*1240*/  IMAD.X R14, R29, 0x1, R42, P3 ;  /* 0x000000011d0e7824 */ /* 0x000fe200018e062a */
[----:B------:R-:W-:Y:S01]  /*1250*/  ISETP.NE.AND P3, PT, R21, RZ, PT ;  /* 0x000000ff1500720c */ /* 0x000fe20003f65270 */
[----:B------:R-:W-:Y:S01]  /*1260*/  IMAD R43, R39, R40, RZ ;  /* 0x00000028272b7224 */ /* 0x000fe200078e02ff */
[----:B------:R-:W-:Y:S01]  /*1270*/  SHF.R.S32.HI R21, RZ, 0x1f, R227 ;  /* 0x0000001fff157819 */ /* 0x000fe200000114e3 */
[----:B------:R-:W-:Y:S02]  /*1280*/  @!P2 IMAD R31, R13, R26, RZ ;  /* 0x0000001a0d1fa224 */ /* 0x000fe400078e02ff */
[----:B------:R-:W-:Y:S01]  /*1290*/  IMAD R7, R18, R7, R37 ;  /* 0x0000000712077224 */ /* 0x000fe200078e0225 */
[----:B------:R-:W-:Y:S01]  /*12a0*/  SEL R37, R36, RZ, P3 ;  /* 0x000000ff24257207 */ /* 0x000fe20001800000 */
[----:B------:R-:W-:-:S02]  /*12b0*/  IMAD R39, R210, R33, RZ ;  /* 0x00000021d2277224 */ /* 0x000fc400078e02ff */
[C---:B----4-:R-:W-:Y:S01]  /*12c0*/  @P0 IMAD R23, R6.reuse, R9, RZ ;  /* 0x0000000906170224 */ /* 0x050fe200078e02ff */
[----:B------:R-:W-:Y:S01]  /*12d0*/  SEL R36, R7, RZ, P3 ;  /* 0x000000ff07247207 */ /* 0x000fe20001800000 */
[----:B------:R-:W-:-:S04]  /*12e0*/  @P0 IMAD.WIDE.U32 R12, R6, R8, RZ ;  /* 0x00000008060c0225 */ /* 0x000fc800078e00ff */
[----:B------:R-:W-:Y:S01]  /*12f0*/  IMAD.WIDE.U32 R40, R38, R40, RZ ;  /* 0x0000002826287225 */ /* 0x000fe200078e00ff */
[----:B------:R-:W-:-:S03]  /*1300*/  @P0 IADD3 R23, R13, R23, RZ ;  /* 0x000000170d170210 */ /* 0x000fc60007ffe0ff */
[----:B------:R-:W-:Y:S01]  /*1310*/  IMAD R43, R38, R14, R43 ;  /* 0x0000000e262b7224 */ /* 0x000fe200078e022b */
[----:B------:R-:W-:Y:S01]  /*1320*/  SHF.R.S32.HI R14, RZ, 0x1f, R210 ;  /* 0x0000001fff0e7819 */ /* 0x000fe200000114d2 */
[----:B------:R-:W-:Y:S01]  /*1330*/  @P0 IMAD.MOV.U32 R26, RZ, RZ, R12 ;  /* 0x000000ffff1a0224 */ /* 0x000fe200078e000c */
[----:B------:R-:W-:Y:S01]  /*1340*/  SHF.R.S32.HI R38, RZ, 0x1f, R39 ;  /* 0x0000001fff267819 */ /* 0x000fe20000011427 */
        /* <DEDUP_REMOVED lines=13> */
.L_x_1141:
        /* <DEDUP_REMOVED lines=13> */
.L_x_1142:
        /* <DEDUP_REMOVED lines=10> */
.L_x_1143:
[----:B------:R-:W-:-:S04]  /*1590*/  IMAD R45, R211, R16, R210 ;  /* 0x00000010d32d7224 */ /* 0x000fc800078e02d2 */
[----:B------:R-:W-:-:S07]  /*15a0*/  IMAD R45, R45, R32, RZ ;  /* 0x000000202d2d7224 */ /* 0x000fce00078e02ff */
.L_x_1144:
[----:B------:R-:W1:Y:S01]  /*15b0*/  S2R R13, SR_TID.X ;  /* 0x00000000000d7919 */ /* 0x000e620000002100 */
[----:B------:R-:W2:Y:S01]  /*15c0*/  LDC.64 R6, c[0x0][0x420] ;  /* 0x00010800ff067b82 */ /* 0x000ea20000000a00 */
[----:B------:R-:W-:Y:S01]  /*15d0*/  IMAD R33, R33, R16, RZ ;  /* 0x0000001021217224 */ /* 0x000fe200078e02ff */
[----:B------:R-:W-:Y:S01]  /*15e0*/  SHF.R.S32.HI R209, RZ, 0x1f, R208 ;  /* 0x0000001fffd17819 */ /* 0x000fe200000114d0 */
[----:B------:R-:W-:Y:S01]  /*15f0*/  ULDC.64 UR6, c[0x0][0x428] ;  /* 0x00010a0000067ab9 */ /* 0x000fe20000000a00 */
[----:B------:R-:W-:Y:S01]  /*1600*/  IADD3 R225, R227, R240, RZ ;  /* 0x000000f0e3e17210 */ /* 0x000fe20007ffe0ff */
[----:B------:R-:W-:Y:S01]  /*1610*/  IMAD.SHL.U32 R34, R33, 0x40, RZ ;  /* 0x0000004021227824 */ /* 0x000fe200078e00ff */
[----:B------:R-:W-:Y:S01]  /*1620*/  ULDC.64 UR8, c[0x0][0x210] ;  /* 0x0000840000087ab9 */ /* 0x000fe20000000a00 */
[C---:B------:R-:W-:Y:S01]  /*1630*/  IMAD.IADD R45, R24.reuse, 0x1, R45 ;  /* 0x00000001182d7824 */ /* 0x040fe200078e022d */
[----:B------:R-:W3:Y:S01]  /*1640*/  LDC R223, c[0x0][0x398] ;  /* 0x0000e600ffdf7b82 */ /* 0x000ee20000000800 */
[----:B------:R-:W-:Y:S01]  /*1650*/  IMAD.IADD R250, R24, 0x1, R31 ;  /* 0x0000000118fa7824 */ /* 0x000fe200078e021f */
[----:B------:R-:W-:Y:S01]  /*1660*/  IADD3 R39, P2, P1, R40, R34, R39 ;  /* 0x0000002228277210 */ /* 0x000fe2000795e027 */
[----:B------:R-:W-:Y:S01]  /*1670*/  BSSY B1, `(.L_x_1140) ;  /* 0x00007ed000017945 */ /* 0x000fe20003800000 */
[----:B------:R-:W-:-:S02]  /*1680*/  IADD3 R40, P4, R208, R35, RZ ;  /* 0x00000023d0287210 */ /* 0x000fc40007f9e0ff */
[----:B------:R-:W-:-:S03]  /*1690*/  SHF.R.S32.HI R34, RZ, 0x1f, R34 ;  /* 0x0000001fff227819 */ /* 0x000fc60000011422 */
[----:B------:R-:W-:Y:S01]  /*16a0*/  IMAD.X R41, R209, 0x1, R15, P4 ;  /* 0x00000001d1297824 */ /* 0x000fe200020e060f */
[----:B------:R-:W-:Y:S02]  /*16b0*/  SHF.R.S32.HI R15, RZ, 0x1f, R207 ;  /* 0x0000001fff0f7819 */ /* 0x000fe400000114cf */
[----:B------:R-:W-:Y:S02]  /*16c0*/  IADD3.X R34, R43, R34, R38, P2, P1 ;  /* 0x000000222b227210 */ /* 0x000fe400017e2426 */
[----:B------:R-:W-:Y:S01]  /*16d0*/  IADD3 R30, P2, P1, R37, R39, R30 ;  /* 0x00000027251e7210 */ /* 0x000fe2000795e01e */
[----:B--2---:R-:W-:-:S03]  /*16e0*/  IMAD.WIDE.U32 R40, R24, R6, R40 ;  /* 0x0000000618287225 */ /* 0x004fc600078e0028 */
[----:B------:R-:W-:Y:S02]  /*16f0*/  IADD3.X R34, R36, R34, R27, P2, P1 ;  /* 0x0000002224227210 */ /* 0x000fe400017e241b */
[----:B-1----:R-:W-:-:S04]  /*1700*/  SHF.R.S32.HI R12, RZ, 0x1f, R13 ;  /* 0x0000001fff0c7819 */ /* 0x002fc8000001140d */
[----:B------:R-:W-:-:S04]  /*1710*/  LEA.HI R32, R12, R13, RZ, 0x5 ;  /* 0x0000000d0c207211 */ /* 0x000fc800078f28ff */
[----:B------:R-:W-:Y:S02]  /*1720*/  LOP3.LUT R230, R32, 0xffffffe0, RZ, 0xc0, !PT ;  /* 0xffffffe020e67812 */ /* 0x000fe400078ec0ff */
[----:B------:R-:W-:-:S03]  /*1730*/  SHF.R.S32.HI R32, RZ, 0x5, R32 ;  /* 0x00000005ff207819 */ /* 0x000fc60000011420 */
[----:B------:R-:W-:-:S04]  /*1740*/  IMAD.IADD R230, R13, 0x1, -R230 ;  /* 0x000000010de67824 */ /* 0x000fc800078e0ae6 */
[----:B------:R-:W-:Y:S01]  /*1750*/  IMAD R35, R32, R33, R230 ;  /* 0x0000002120237224 */ /* 0x000fe200078e02e6 */
[----:B------:R-:W-:Y:S01]  /*1760*/  IADD3 R33, P4, R207, R24, RZ ;  /* 0x00000018cf217210 */ /* 0x000fe20007f9e0ff */
[----:B------:R-:W-:-:S03]  /*1770*/  IMAD R32, R29, R6, RZ ;  /* 0x000000061d207224 */ /* 0x000fc600078e02ff */
[----:B------:R-:W-:Y:S01]  /*1780*/  IADD3 R27, P1, R35, R30, RZ ;  /* 0x0000001e231b7210 */ /* 0x000fe20007f3e0ff */
[----:B------:R-:W-:Y:S02]  /*1790*/  IMAD.X R29, R15, 0x1, R29, P4 ;  /* 0x000000010f1d7824 */ /* 0x000fe400020e061d */
[----:B------:R-:W-:-:S04]  /*17a0*/  IMAD.WIDE.U32 R38, R33, R4, R208 ;  /* 0x0000000421267225 */ /* 0x000fc800078e00d0 */
[----:B------:R-:W-:Y:S01]  /*17b0*/  IMAD R30, R29, R4, RZ ;  /* 0x000000041d1e7224 */ /* 0x000fe200078e02ff */
[----:B------:R-:W-:Y:S01]  /*17c0*/  IADD3 R38, P2, R28, R38, RZ ;  /* 0x000000261c267210 */ /* 0x000fe20007f5e0ff */
[----:B------:R-:W-:Y:S01]  /*17d0*/  IMAD R32, R24, R7, R32 ;  /* 0x0000000718207224 */ /* 0x000fe200078e0220 */
[----:B---3--:R-:W-:Y:S01]  /*17e0*/  IADD3 R24, R225, -R223, -R238 ;  /* 0x800000dfe1187210 */ /* 0x008fe20007ffe8ee */
[----:B------:R-:W-:Y:S02]  /*17f0*/  IMAD R30, R33, R5, R30 ;  /* 0x00000005211e7224 */ /* 0x000fe400078e021e */
[----:B------:R-:W-:Y:S02]  /*1800*/  IMAD R29, R14, UR6, RZ ;  /* 0x000000060e1d7c24 */ /* 0x000fe4000f8e02ff */
[----:B------:R-:W-:Y:S01]  /*1810*/  IMAD.IADD R41, R41, 0x1, R32 ;  /* 0x0000000129297824 */ /* 0x000fe200078e0220 */
[----:B------:R-:W-:Y:S01]  /*1820*/  IADD3.X R39, R25, R39, R30, P2, !PT ;  /* 0x0000002719277210 */ /* 0x000fe200017fe41e */
[C---:B------:R-:W-:Y:S01]  /*1830*/  IMAD R29, R210.reuse, UR7, R29 ;  /* 0x00000007d21d7c24 */ /* 0x040fe2000f8e021d */
[----:B------:R-:W-:Y:S01]  /*1840*/  SHF.R.S32.HI R25, RZ, 0x1f, R24 ;  /* 0x0000001fff197819 */ /* 0x000fe20000011418 */
[----:B------:R-:W-:Y:S01]  /*1850*/  IMAD.WIDE.U32 R36, R210, UR6, R40 ;  /* 0x00000006d2247c25 */ /* 0x000fe2000f8e0028 */
[----:B------:R-:W-:Y:S01]  /*1860*/  LEA.HI.X.SX32 R32, R35, R34, 0x1, P1 ;  /* 0x0000002223207211 */ /* 0x000fe200008f0eff */
[----:B------:R-:W-:Y:S01]  /*1870*/  ULDC.64 UR6, c[0x0][0x400] ;  /* 0x0001000000067ab9 */ /* 0x000fe20000000a00 */
[----:B------:R-:W-:Y:S01]  /*1880*/  LEA.HI R24, R25, R24, RZ, 0x6 ;  /* 0x0000001819187211 */ /* 0x000fe200078f30ff */
[----:B------:R-:W-:Y:S01]  /*1890*/  IMAD.IADD R37, R37, 0x1, R29 ;  /* 0x0000000125257824 */ /* 0x000fe200078e021d */
[----:B------:R-:W1:Y:S01]  /*18a0*/  LDC.64 R34, c[0x0][0x478] ;  /* 0x00011e00ff227b82 */ /* 0x000e620000000a00 */
[----:B------:R-:W-:-:S02]  /*18b0*/  LEA R244, P1, R27, UR6, 0x2 ;  /* 0x000000061bf47c11 */ /* 0x000fc4000f8210ff */
[----:B------:R-:W-:Y:S02]  /*18c0*/  SHF.R.S32.HI R24, RZ, 0x6, R24 ;  /* 0x00000006ff187819 */ /* 0x000fe40000011418 */
[----:B------:R-:W-:Y:S01]  /*18d0*/  LEA.HI.X R245, R27, UR7, R32, 0x2, P1 ;  /* 0x000000071bf57c11 */ /* 0x000fe200088f1420 */
[----:B------:R-:W-:Y:S01]  /*18e0*/  ULDC.64 UR6, c[0x0][0x258] ;  /* 0x0000960000067ab9 */ /* 0x000fe20000000a00 */
[----:B------:R-:W-:Y:S01]  /*18f0*/  VIMNMX R224, RZ, R24, !PT ;  /* 0x00000018ffe07248 */ /* 0x000fe20007fe0100 */
[----:B------:R-:W2:Y:S01]  /*1900*/  LDC.64 R28, c[0x0][0x2b0] ;  /* 0x0000ac00ff1c7b82 */ /* 0x000ea20000000a00 */
[----:B------:R-:W-:Y:S02]  /*1910*/  IMAD R32, R15, R6, RZ ;  /* 0x000000060f207224 */ /* 0x000fe400078e02ff */
[----:B------:R-:W-:Y:S01]  /*1920*/  ISETP.GT.AND P4, PT, R237, R224, PT ;  /* 0x000000e0ed00720c */ /* 0x000fe20003f84270 */
[----:B------:R-:W-:Y:S02]  /*1930*/  IMAD R27, R14, UR6, RZ ;  /* 0x000000060e1b7c24 */ /* 0x000fe4000f8e02ff */
[----:B------:R-:W-:-:S02]  /*1940*/  IMAD R25, R207, R7, R32 ;  /* 0x00000007cf197224 */ /* 0x000fc400078e0220 */
[C---:B------:R-:W-:Y:S02]  /*1950*/  IMAD R27, R210.reuse, UR7, R27 ;  /* 0x00000007d21b7c24 */ /* 0x040fe4000f8e021b */
[----:B------:R-:W-:Y:S01]  /*1960*/  IMAD.WIDE.U32 R30, R210, UR6, R38 ;  /* 0x00000006d21e7c25 */ /* 0x000fe2000f8e0026 */
[----:B------:R-:W-:-:S03]  /*1970*/  ULDC.64 UR6, c[0x0][0x3e0] ;  /* 0x0000f80000067ab9 */ /* 0x000fc60000000a00 */
[----:B------:R-:W-:Y:S01]  /*1980*/  IMAD.WIDE.U32 R32, R207, R6, R36 ;  /* 0x00000006cf207225 */ /* 0x000fe200078e0024 */
[----:B------:R-:W-:-:S03]  /*1990*/  LEA R248, P2, R30, UR8, 0x1 ;  /* 0x000000081ef87c11 */ /* 0x000fc6000f8408ff */
[----:B------:R-:W-:Y:S01]  /*19a0*/  IMAD.IADD R24, R31, 0x1, R27 ;  /* 0x000000011f187824 */ /* 0x000fe200078e021b */
[----:B------:R-:W-:Y:S01]  /*19b0*/  IADD3 R25, R33, R25, RZ ;  /* 0x0000001921197210 */ /* 0x000fe20007ffe0ff */
[----:B-1----:R-:W-:Y:S01]  /*19c0*/  IMAD.WIDE R228, R45, 0x4, R34 ;  /* 0x000000042de47825 */ /* 0x002fe200078e0222 */
[----:B------:R-:W-:Y:S02]  /*19d0*/  LEA R246, P1, R32, UR6, 0x1 ;  /* 0x0000000620f67c11 */ /* 0x000fe4000f8208ff */
[----:B------:R-:W-:Y:S01]  /*19e0*/  LEA.HI.X R249, R30, UR9, R24, 0x1, P2 ;  /* 0x000000091ef97c11 */ /* 0x000fe200090f0c18 */
[----:B--2---:R-:W-:Y:S01]  /*19f0*/  IMAD.WIDE R250, R250, 0x4, R28 ;  /* 0x00000004fafa7825 */ /* 0x004fe200078e021c */
[----:B------:R-:W-:-:S03]  /*1a00*/  LEA.HI.X R247, R32, UR7, R25, 0x1, P1 ;  /* 0x0000000720f77c11 */ /* 0x000fc600088f0c19 */
[----:B------:R-:W-:Y:S01]  /*1a10*/  VIADD R237, R237, 0xffffffff ;  /* 0xffffffffeded7836 */ /* 0x000fe20000000000 */
[----:B------:R-:W-:Y:S06]  /*1a20*/  @P4 BRA `(.L_x_1145) ;  /* 0x00000008002c4947 */ /* 0x000fec0003800000 */
        /* <DEDUP_REMOVED lines=24> */
.L_x_1146:
        /* <DEDUP_REMOVED lines=12> */
.L_x_1147:
        /* <DEDUP_REMOVED lines=32> */
.L_x_1149:
[----:B------:R-:W-:Y:S05]  /*1e70*/  BSYNC B0 ;  /* 0x0000000000007941 */ /* 0x000fea0003800000 */
.L_x_1148:
        /* <DEDUP_REMOVED lines=20> */
.L_x_1151:
[----:B------:R-:W-:Y:S05]  /*1fc0*/  BSYNC B0 ;  /* 0x0000000000007941 */ /* 0x000fea0003800000 */
.L_x_1150:
        /* <DEDUP_REMOVED lines=28> */
.L_x_1153:
[----:B------:R-:W-:Y:S05]  /*2190*/  BSYNC B0 ;  /* 0x0000000000007941 */ /* 0x000fea0003800000 */
.L_x_1152:
        /* <DEDUP_REMOVED lines=20> */
.L_x_1145:
        /* <DEDUP_REMOVED lines=33> */
.L_x_1156:
[----:B------:R-:W-:Y:S05]  /*24f0*/  BSYNC B0 ;  /* 0x0000000000007941 */ /* 0x000fea0003800000 */
.L_x_1155:
        /* <DEDUP_REMOVED lines=38> */
.L_x_1158:
[----:B------:R-:W-:Y:S05]  /*2760*/  BSYNC B0 ;  /* 0x0000000000007941 */ /* 0x000fea0003800000 */
.L_x_1157:
        /* <DEDUP_REMOVED lines=16> */
.L_x_1160:
        /* <DEDUP_REMOVED lines=29> */
.L_x_1161:
[----:B------:R-:W-:Y:S05]  /*2a40*/  BSYNC B0 ;  /* 0x0000000000007941 */ /* 0x000fea0003800000 */
.L_x_1159:
        /* <DEDUP_REMOVED lines=17> */
.L_x_1163:
        /* <DEDUP_REMOVED lines=37> */
.L_x_1164:
[----:B------:R-:W-:Y:S05]  /*2db0*/  BSYNC B0 ;  /* 0x0000000000007941 */ /* 0x000fea0003800000 */
.L_x_1162:
        /* <DEDUP_REMOVED lines=14> */
[----:B------:R-:W-:Y:S02]  /*2ea0*/  IMAD R6, R18, UR6, RZ ;  /* 0x0000000612067c24 */ /* 0x000fe4000f8e02ff */
[----:B------:R-:W-:Y:S01]  /*2eb0*/  IMAD R5, R227, R11, R26 ;  /* 0x0000000be3057224 */ /* 0x000fe200078e021a */
[----:B------:R1:W-:Y:S01]  /*2ec0*/  @P6 STS.128 [R216+0x14000], RZ ;  /* 0x014000ffd8006388 */ /* 0x0003e20000000c00 */
[----:B------:R-:W-:Y:S01]  /*2ed0*/  IADD3 R26, P1, R22, R30, RZ ;  /* 0x0000001e161a7210 */ /* 0x000fe20007f3e0ff */
[C---:B------:R-:W-:Y:S02]  /*2ee0*/  IMAD R19, R17.reuse, UR7, R6 ;  /* 0x0000000711137c24 */ /* 0x040fe4000f8e0206 */
[----:B------:R1:W-:Y:S01]  /*2ef0*/  @P6 STS.128 [R216+0x16000], RZ ;  /* 0x016000ffd8006388 */ /* 0x0003e20000000c00 */
[----:B------:R-:W-:Y:S01]  /*2f00*/  IMAD.WIDE.U32 R22, R17, UR6, R28 ;  /* 0x0000000611167c25 */ /* 0x000fe2000f8e001c */
[----:B------:R-:W-:-:S04]  /*2f10*/  IADD3.X R27, R20, R31, R5, P1, !PT ;  /* 0x0000001f141b7210 */ /* 0x000fc80000ffe405 */
        /* <DEDUP_REMOVED lines=37> */
.L_x_1166:
[----:B------:R-:W-:Y:S05]  /*3170*/  BSYNC B0 ;  /* 0x0000000000007941 */ /* 0x000fea0003800000 */
.L_x_1165:
        /* <DEDUP_REMOVED lines=16> */
[----:B------:R2:W-:Y:S06]  /*3280*/  @P4 STS.128 [R216+0x13000], RZ ;  /* 0x013000ffd8004388 */ /* 0x0005ec0000000c00 */
[----:B-1----:R-:W1:Y:S01]  /*3290*/  @!P3 LDC.64 R4, c[0x0][0x218] ;  /* 0x00008600ff04bb82 */ /* 0x002e620000000a00 */
[----:B--2---:R-:W-:Y:S01]  /*32a0*/  @!P4 LEA R8, P2, R22, R6, 0x1 ;  /* 0x000000061608c211 */ /* 0x004fe200078408ff */
[----:B------:R-:W-:-:S05]  /*32b0*/  IMAD.IADD R6, R23, 0x1, R21 ;  /* 0x0000000117067824 */ /* 0x000fca00078e0215 */
        /* <DEDUP_REMOVED lines=21> */
.L_x_1168:
[----:B------:R-:W-:Y:S05]  /*3410*/  BSYNC B0 ;  /* 0x0000000000007941 */ /* 0x000fea0003800000 */
.L_x_1167:
        /* <DEDUP_REMOVED lines=11> */
[-C--:B-1----:R-:W-:Y:S01]  /*34d0*/  IMAD R8, R15, R10.reuse, RZ ;  /* 0x0000000a0f087224 */ /* 0x082fe200078e02ff */
        /* <DEDUP_REMOVED lines=8> */
[----:B--2---:R-:W1:Y:S01]  /*3560*/  @!P4 LDC.64 R6, c[0x0][0x220] ;  /* 0x00008800ff06cb82 */ /* 0x004e620000000a00 */
        /* <DEDUP_REMOVED lines=24> */
.L_x_1170:
[----:B------:R-:W-:Y:S05]  /*36f0*/  BSYNC B0 ;  /* 0x0000000000007941 */ /* 0x000fea0003800000 */
.L_x_1169:
        /* <DEDUP_REMOVED lines=18> */
[----:B--2---:R-:W2:Y:S08]  /*3820*/  @!P4 LDC.64 R6, c[0x0][0x220] ;  /* 0x00008800ff06cb82 */ /* 0x004eb00000000a00 */
[----:B------:R-:W5:Y:S01]  /*3830*/  @!P2 LDC.64 R4, c[0x0][0x220] ;  /* 0x00008800ff04ab82 */ /* 0x000f620000000a00 */
[----:B-1----:R-:W-:Y:S01]  /*3840*/  @!P5 LEA R10, P6, R20, R8, 0x1 ;  /* 0x00000008140ad211 */ /* 0x002fe200078c08ff */
[----:B------:R-:W-:-:S05]  /*3850*/  IMAD.IADD R8, R21, 0x1, R15 ;  /* 0x0000000115087824 */ /* 0x000fca00078e020f */
[C---:B------:R-:W-:Y:S02]  /*3860*/  @!P5 LEA.HI.X R11, R20.reuse, R9, R8, 0x1, P6 ;  /* 0x00000009140bd211 */ /* 0x040fe400030f0c08 */
[----:B--2---:R-:W-:-:S03]  /*3870*/  @!P4 LEA R6, P3, R20, R6, 0x1 ;  /* 0x000000061406c211 */ /* 0x004fc600078608ff */
[----:B------:R-:W-:Y:S01]  /*3880*/  @!PT LDS RZ, [RZ] ;  /* 0x00000000fffff984 */ /* 0x000fe20000000800 */
[----:B------:R-:W-:Y:S01]  /*3890*/  @!PT LDS RZ, [RZ] ;  /* 0x00000000fffff984 */ /* 0x000fe20000000800 */
[----:B------:R-:W-:Y:S01]  /*38a0*/  @!PT LDS RZ, [RZ] ;  /* 0x00000000fffff984 */ /* 0x000fe20000000800 */
[----:B------:R1:W-:Y:S01]  /*38b0*/  @!P5 LDGSTS.E.BYPASS.LTC128B.128 [R216+0x19000], desc[UR14][R10.64] ;  /* 0x190000000ad8dfae */ /* 0x0003e2000b901d4e */
[----:B------:R-:W-:-:S03]  /*38c0*/  @!P4 LEA.HI.X R7, R20, R7, R8, 0x1, P3 ;  /* 0x000000071407c211 */ /* 0x000fc600018f0c08 */
[----:B------:R1:W-:Y:S01]  /*38d0*/  @P4 STS.128 [R216+0x1b000], RZ ;  /* 0x01b000ffd8004388 */ /* 0x0003e20000000c00 */
        /* <DEDUP_REMOVED lines=11> */
.L_x_1172:
[----:B------:R-:W-:Y:S05]  /*3990*/  BSYNC B0 ;  /* 0x0000000000007941 */ /* 0x000fea0003800000 */
.L_x_1171:
[----:B-12---:R-:W-:Y:S01]  /*39a0*/  LEA.HI R4, R12, R13, RZ, 0x4 ;  /* 0x0000000d0c047211 */ /* 0x006fe200078f20ff */
[----:B------:R-:W1:Y:S01]  /*39b0*/  LDC R234, c[0x0][0x394] ;  /* 0x0000e500ffea7b82 */ /* 0x000e620000000800 */
[----:B------:R-:W-:Y:S01]  /*39c0*/  SHF.R.S32.HI R231, RZ, 0x1f, R230 ;  /* 0x0000001fffe77819 */ /* 0x000fe200000114e6 */
[----:B------:R-:W-:Y:S01]  /*39d0*/  IMAD.MOV.U32 R194, RZ, RZ, 0x20 ;  /* 0x00000020ffc27424 */ /* 0x000fe200078e00ff */
[----:B------:R-:W-:Y:S01]  /*39e0*/  LOP3.LUT R4, R4, 0xfffffff0, RZ, 0xc0, !PT ;  /* 0xfffffff004047812 */ /* 0x000fe200078ec0ff */
[----:B------:R-:W-:Y:S01]  /*39f0*/  ULDC UR4, c[0x0][0x2d0] ;  /* 0x0000b40000047ab9 */ /* 0x000fe20000000800 */
[----:B------:R-:W-:Y:S01]  /*3a00*/  IADD3 R8, -R238, 0x40, R225 ;  /* 0x00000040ee087810 */ /* 0x000fe20007ffe1e1 */
[----:B------:R-:W-:Y:S01]  /*3a10*/  ULDC UR7, c[0x0][0x398] ;  /* 0x0000e60000077ab9 */ /* 0x000fe20000000800 */
[----:B------:R-:W-:Y:S01]  /*3a20*/  ULDC UR6, c[0x0][0x2dc] ;  /* 0x0000b70000067ab9 */ /* 0x000fe20000000800 */
[----:B------:R-:W-:Y:S01]  /*3a30*/  IMAD.IADD R4, R13, 0x1, -R4 ;  /* 0x000000010d047824 */ /* 0x000fe200078e0a04 */
[----:B------:R-:W2:Y:S01]  /*3a40*/  LDC R222, c[0x0][0x394] ;  /* 0x0000e500ffde7b82 */ /* 0x000ea20000000800 */
[----:B------:R-:W-:Y:S01]  /*3a50*/  IMAD.MOV.U32 R193, RZ, RZ, 0x40 ;  /* 0x00000040ffc17424 */ /* 0x000fe200078e00ff */
[----:B------:R-:W-:Y:S01]  /*3a60*/  CS2R R142, SRZ ;  /* 0x00000000008e7805 */ /* 0x000fe2000001ff00 */
[----:B------:R-:W-:Y:S01]  /*3a70*/  IMAD.MOV.U32 R232, RZ, RZ, R236 ;  /* 0x000000ffffe87224 */ /* 0x000fe200078e00ec */
[----:B------:R-:W-:-:S02]  /*3a80*/  SHF.R.S32.HI R9, RZ, 0x1f, R4 ;  /* 0x0000001fff097819 */ /* 0x000fc40000011404 */
[----:B------:R-:W-:Y:S02]  /*3a90*/  CS2R R140, SRZ ;  /* 0x00000000008c7805 */ /* 0x000fe4000001ff00 */
[----:B------:R-:W-:Y:S02]  /*3aa0*/  CS2R R146, SRZ ;  /* 0x0000000000927805 */ /* 0x000fe4000001ff00 */
[----:B------:R-:W-:Y:S02]  /*3ab0*/  CS2R R144, SRZ ;  /* 0x0000000000907805 */ /* 0x000fe4000001ff00 */
[----:B------:R-:W-:Y:S02]  /*3ac0*/  LEA.HI R9, R9, R4, RZ, 0x3 ;  /* 0x0000000409097211 */ /* 0x000fe400078f18ff */
[----:B------:R-:W-:Y:S02]  /*3ad0*/  CS2R R138, SRZ ;  /* 0x00000000008a7805 */ /* 0x000fe4000001ff00 */
        /* <DEDUP_REMOVED lines=8> */
[----:B------:R-:W-:Y:S01]  /*3b60*/  CS2R R128, SRZ ;  /* 0x0000000000807805 */ /* 0x000fe2000001ff00 */
[----:B------:R-:W-:Y:S01]  /*3b70*/  IMAD.IADD R223, R8, 0x1, -R223 ;  /* 0x0000000108df7824 */ /* 0x000fe200078e0adf */
        /* <DEDUP_REMOVED lines=36> */
[----:B------:R-:W-:Y:S01]  /*3dc0*/  ULDC.U8 UR9, c[0x0][0x388] ;  /* 0x0000e20000097ab9 */ /* 0x000fe20000000000 */
[----:B------:R-:W-:Y:S01]  /*3dd0*/  ULDC UR8, c[0x0][0x2ec] ;  /* 0x0000bb0000087ab9 */ /* 0x000fe20000000800 */
[----:B------:R-:W3:Y:S04]  /*3de0*/  LDG.E.64 R6, desc[UR14][R24.64+0x8] ;  /* 0x0000080e18067981 */ /* 0x000ee8000c1e1b00 */
[----:B------:R1:W5:Y:S01]  /*3df0*/  LDG.E.64 R202, desc[UR14][R24.64] ;  /* 0x0000000e18ca7981 */ /* 0x000362000c1e1b00 */
[C---:B------:R-:W-:Y:S01]  /*3e00*/  VIADD R5, R212.reuse, 0x8 ;  /* 0x00000008d4057836 */ /* 0x040fe20000000000 */
[----:B------:R-:W-:-:S02]  /*3e10*/  ISETP.GE.AND P2, PT, R212, R14, PT ;  /* 0x0000000ed400720c */ /* 0x000fc40003f46270 */
[----:B------:R-:W0:Y:S02]  /*3e20*/  LDGDEPBAR ;  /* 0x00000000000079af */ /* 0x000e240000000000 */
[----:B------:R-:W-:Y:S01]  /*3e30*/  ISETP.GE.AND P1, PT, R5, R14, PT ;  /* 0x0000000e0500720c */ /* 0x000fe20003f26270 */
[----:B------:R-:W-:Y:S02]  /*3e40*/  IMAD R5, R211, R16, R210 ;  /* 0x00000010d3057224 */ /* 0x000fe400078e02d2 */
[----:B------:R-:W-:Y:S02]  /*3e50*/  IMAD.MOV.U32 R233, RZ, RZ, 0x7f800000 ;  /* 0x7f800000ffe97424 */ /* 0x000fe400078e00ff */
[----:B------:R-:W-:Y:S02]  /*3e60*/  IMAD.SHL.U32 R5, R5, 0x20, RZ ;  /* 0x0000002005057824 */ /* 0x000fe400078e00ff */
[----:B------:R-:W-:Y:S02]  /*3e70*/  IMAD.MOV.U32 R235, RZ, RZ, 0x7f800000 ;  /* 0x7f800000ffeb7424 */ /* 0x000fe400078e00ff */
[----:B------:R-:W-:-:S05]  /*3e80*/  IMAD.WIDE R10, R212, 0x4, R250 ;  /* 0x00000004d40a7825 */ /* 0x000fca00078e02fa */
[----:B------:R1:W5:Y:S04]  /*3e90*/  @!P2 LDG.E R233, desc[UR14][R10.64] ;  /* 0x0000000e0ae9a981 */ /* 0x000368000c1e1900 */
[----:B------:R1:W5:Y:S01]  /*3ea0*/  @!P1 LDG.E R235, desc[UR14][R10.64+0x20] ;  /* 0x0000200e0aeb9981 */ /* 0x000362000c1e1900 */
[----:B---3--:R-:W-:-:S04]  /*3eb0*/  IADD3 R230, P4, P3, R5, R6, R230 ;  /* 0x0000000605e67210 */ /* 0x008fc80007b9e0e6 */
[----:B------:R-:W-:Y:S01]  /*3ec0*/  R2P PR, R4, 0x6 ;  /* 0x0000000604007804 */ /* 0x000fe20000000000 */
[----:B------:R-:W-:Y:S01]  /*3ed0*/  VIADD R4, R199, 0x3000 ;  /* 0x00003000c7047836 */ /* 0x000fe20000000000 */
[----:B------:R-:W-:Y:S01]  /*3ee0*/  SHF.R.S32.HI R6, RZ, 0x1f, R5 ;  /* 0x0000001fff067819 */ /* 0x000fe20000011405 */
[----:B------:R-:W-:Y:S02]  /*3ef0*/  VIADD R5, R200, 0x3000 ;  /* 0x00003000c8057836 */ /* 0x000fe40000000000 */
[----:B------:R-:W-:Y:S02]  /*3f00*/  SEL R194, R194, 0xffffffe0, !P1 ;  /* 0xffffffe0c2c27807 */ /* 0x000fe40004800000 */
[----:B------:R-:W-:Y:S02]  /*3f10*/  SEL R193, R193, 0xffffffc0, !P2 ;  /* 0xffffffc0c1c17807 */ /* 0x000fe40005000000 */
[----:B------:R-:W-:Y:S01]  /*3f20*/  SEL R196, R5, R200, !P0 ;  /* 0x000000c805c47207 */ /* 0x000fe20004000000 */
[C---:B------:R-:W-:Y:S01]  /*3f30*/  IMAD.IADD R192, R197.reuse, 0x1, R194 ;  /* 0x00000001c5c07824 */ /* 0x040fe200078e02c2 */
[----:B------:R-:W-:Y:S01]  /*3f40*/  SEL R195, R4, R199, !P0 ;  /* 0x000000c704c37207 */ /* 0x000fe20004000000 */
[----:B------:R-:W-:Y:S01]  /*3f50*/  IMAD.IADD R190, R197, 0x1, R193 ;  /* 0x00000001c5be7824 */ /* 0x000fe200078e02c1 */
[----:B------:R-:W-:Y:S01]  /*3f60*/  IADD3.X R231, R6, R7, R231, P4, P3 ;  /* 0x0000000706e77210 */ /* 0x000fe200027e64e7 */
[----:B------:R-:W-:Y:S01]  /*3f70*/  IMAD.IADD R191, R193, 0x1, R192 ;  /* 0x00000001c1bf7824 */ /* 0x000fe200078e02c0 */
[----:B------:R-:W-:-:S02]  /*3f80*/  LEA R196, R196, UR5, 0x1 ;  /* 0x00000005c4c47c11 */ /* 0x000fc4000f8e08ff */
[----:B-12---:R-:W-:-:S07]  /*3f90*/  LEA R195, R195, UR5, 0x1 ;  /* 0x00000005c3c37c11 */ /* 0x006fce000f8e08ff */
.L_x_1177:
[----:B------:R-:W0:Y:S01]  /*3fa0*/  LDGDEPBAR ;  /* 0x00000000000079af */ /* 0x000e220000000000 */
[----:B------:R-:W-:Y:S01]  /*3fb0*/  IMAD.IADD R94, R196, 0x1, R194 ;  /* 0x00000001c45e7824 */ /* 0x000fe200078e02c2 */
[----:B------:R-:W-:Y:S01]  /*3fc0*/  LEA R96, P0, R212, R228, 0x2 ;  /* 0x000000e4d4607211 */ /* 0x000fe200078010ff */
[----:B------:R-:W-:Y:S01]  /*3fd0*/  IMAD.IADD R93, R196, 0x1, R193 ;  /* 0x00000001c45d7824 */ /* 0x000fe200078e02c1 */
[----:B------:R-:W-:Y:S02]  /*3fe0*/  MOV R95, R222 ;  /* 0x000000de005f7202 */ /* 0x000fe40000000f00 */
[----:B------:R-:W-:Y:S02]  /*3ff0*/  IADD3 R92, R94, R193, RZ ;  /* 0x000000c15e5c7210 */ /* 0x000fe40007ffe0ff */
[----:B------:R-:W-:Y:S01]  /*4000*/  LEA.HI.X.SX32 R97, R212, R229, 0x2, P0 ;  /* 0x000000e5d4617211 */ /* 0x000fe200000f16ff */
[----:B------:R-:W-:Y:S04]  /*4010*/  DEPBAR.LE SB0, 0x0 ;  /* 0x000080000000791a */ /* 0x000fe80000000000 */
[----:B------:R-:W-:Y:S06]  /*4020*/  BAR.SYNC.DEFER_BLOCKING 0x0 ;  /* 0x0000000000007b1d */ /* 0x000fec0000010000 */
[----:B------:R-:W-:Y:S04]  /*4030*/  LDSM.16.M88.4 R20, [R196] ;  /* 0x00000000c414783b */ /* 0x000fe80000000200 */
[----:B------:R-:W1:Y:S04]  /*4040*/  LDSM.16.M88.4 R24, [R189+0x12000] ;  /* 0x01200000bd18783b */ /* 0x000e680000000200 */
[----:B------:R-:W2:Y:S04]  /*4050*/  LDSM.16.M88.4 R28, [R189+0x12800] ;  /* 0x01280000bd1c783b */ /* 0x000ea80000000200 */
[----:B------:R-:W-:Y:S04]  /*4060*/  LDSM.16.M88.4 R32, [R94] ;  /* 0x000000005e20783b */ /* 0x000fe80000000200 */
[----:B------:R-:W3:Y:S04]  /*4070*/  LDSM.16.M88.4 R84, [R188+0x12000] ;  /* 0x01200000bc54783b */ /* 0x000ee80000000200 */
[----:B------:R-:W4:Y:S04]  /*4080*/  LDSM.16.M88.4 R88, [R188+0x12800] ;  /* 0x01280000bc58783b */ /* 0x000f280000000200 */
[----:B-----5:R-:W5:Y:S04]  /*4090*/  LDG.E R165, desc[UR14][R96.64] ;  /* 0x0000000e60a57981 */ /* 0x020f68000c1e1900 */
[----:B------:R2:W5:Y:S01]  /*40a0*/  LDG.E R164, desc[UR14][R96.64+0x20] ;  /* 0x0000200e60a47981 */ /* 0x000562000c1e1900 */
[C---:B-1----:R-:W-:Y:S06]  /*40b0*/  HMMA.16816.F32 R4, R20.reuse, R24, RZ ;  /* 0x000000181404723c */ /* 0x042fec00000018ff */
[C---:B------:R-:W-:Y:S01]  /*40c0*/  HMMA.16816.F32 R8, R20.reuse, R26, RZ ;  /* 0x0000001a1408723c */ /* 0x040fe200000018ff */
[----:B------:R-:W-:Y:S01]  /*40d0*/  LDSM.16.M88.4 R24, [R3+0x12000] ;  /* 0x012000000318783b */ /* 0x000fe20000000200 */
[----:B--2---:R-:W-:Y:S04]  /*40e0*/  IMAD.SHL.U32 R96, R237, 0x40, RZ ;  /* 0x00000040ed607824 */ /* 0x004fe800078e00ff */
[C---:B------:R-:W-:Y:S01]  /*40f0*/  HMMA.16816.F32 R12, R20.reuse, R28, RZ ;  /* 0x0000001c140c723c */ /* 0x040fe200000018ff */
[----:B------:R-:W-:Y:S05]  /*4100*/  ISETP.GE.AND P0, PT, R96, R223, PT ;  /* 0x000000df6000720c */ /* 0x000fea0003f06270 */
[----:B------:R-:W-:Y:S01]  /*4110*/  HMMA.16816.F32 R16, R20, R30, RZ ;  /* 0x0000001e1410723c */ /* 0x000fe200000018ff */
[----:B------:R-:W1:Y:S04]  /*4120*/  LDSM.16.M88.4 R20, [R93] ;  /* 0x000000005d14783b */ /* 0x000e680000000200 */
[----:B------:R-:W2:Y:S01]  /*4130*/  LDSM.16.M88.4 R28, [R3+0x12800] ;  /* 0x01280000031c783b */ /* 0x000ea20000000200 */
[C---:B---3--:R-:W-:Y:S06]  /*4140*/  HMMA.16816.F32 R4, R32.reuse, R84, R4 ;  /* 0x000000542004723c */ /* 0x048fec0000001804 */
[C---:B------:R-:W-:Y:S01]  /*4150*/  HMMA.16816.F32 R8, R32.reuse, R86, R8 ;  /* 0x000000562008723c */ /* 0x040fe20000001808 */
[----:B------:R-:W-:Y:S05]  /*4160*/  LDSM.16.M88.4 R84, [R2+0x12000] ;  /* 0x012000000254783b */ /* 0x000fea0000000200 */
[C---:B----4-:R-:W-:Y:S06]  /*4170*/  HMMA.16816.F32 R12, R32.reuse, R88, R12 ;  /* 0x00000058200c723c */ /* 0x050fec000000180c */
[----:B------:R-:W-:Y:S01]  /*4180*/  HMMA.16816.F32 R16, R32, R90, R16 ;  /* 0x0000005a2010723c */ /* 0x000fe20000001810 */
[----:B------:R-:W3:Y:S04]  /*4190*/  LDSM.16.M88.4 R32, [R92] ;  /* 0x000000005c20783b */ /* 0x000ee80000000200 */
        /* <DEDUP_REMOVED lines=76> */
.L_x_1173:
[--C-:B------:R-:W-:Y:S01]  /*4660*/  IADD3 R26, R238, 0x1, -R240.reuse ;  /* 0x00000001ee1a7810 */ /* 0x100fe20007ffe8f0 */
[----:B------:R-:W1:Y:S01]  /*4670*/  S2R R23, SR_TID.X ;  /* 0x0000000000177919 */ /* 0x000e620000002100 */
[----:B------:R-:W-:Y:S01]  /*4680*/  IADD3 R24, -R95, R238, -R240 ;  /* 0x000000ee5f187210 */ /* 0x000fe20007ffe9f0 */
[----:B------:R-:W-:Y:S02]  /*4690*/  IMAD.SHL.U32 R22, R204, 0x20, RZ ;  /* 0x00000020cc167824 */ /* 0x000fe400078e00ff */
[----:B------:R-:W-:Y:S02]  /*46a0*/  IMAD.IADD R20, R212, 0x1, R96 ;  /* 0x00000001d4147824 */ /* 0x000fe400078e0260 */
[----:B------:R-:W-:Y:S02]  /*46b0*/  VIADD R29, R26, UR7 ;  /* 0x000000071a1d7c36 */ /* 0x000fe40008000000 */
[----:B------:R-:W-:Y:S01]  /*46c0*/  VIADD R21, R20, 0x8 ;  /* 0x0000000814157836 */ /* 0x000fe20000000000 */
[-C--:B------:R-:W-:Y:S01]  /*46d0*/  VIADDMNMX R31, R24, R20.reuse, RZ, !PT ;  /* 0x00000014181f7246 */ /* 0x080fe200078001ff */
[----:B------:R-:W-:Y:S01]  /*46e0*/  IMAD.MOV.U32 R234, RZ, RZ, R95 ;  /* 0x000000ffffea7224 */ /* 0x000fe200078e005f */
[----:B------:R-:W-:Y:S01]  /*46f0*/  VIADDMNMX R29, R29, R20, R238, PT ;  /* 0x000000141d1d7246 */ /* 0x000fe200038001ee */
[----:B-1----:R-:W-:Y:S05]  /*4700*/  IMAD.SHL.U32 R23, R23, 0x2, RZ ;  /* 0x0000000217177824 */ /* 0x002fea00078e00ff */
[----:B------:R-:W-:Y:S02]  /*4710*/  LOP3.LUT R22, R22, 0x6, R23, 0xf8, !PT ;  /* 0x0000000616167812 */ /* 0x000fe400078ef817 */
[----:B------:R-:W-:Y:S02]  /*4720*/  IADD3 R23, R21, UR7, R26 ;  /* 0x0000000715177c10 */ /* 0x000fe4000fffe01a */
[----:B------:R-:W-:Y:S01]  /*4730*/  VIADDMNMX R21, R24, R21, RZ, !PT ;  /* 0x0000001518157246 */ /* 0x000fe200078001ff */
[----:B------:R-:W-:Y:S01]  /*4740*/  IMAD R22, R215, 0x40, R22 ;  /* 0x00000040d7167824 */ /* 0x000fe200078e0216 */
[----:B------:R-:W-:Y:S03]  /*4750*/  VIMNMX R20, R23, R238, PT ;  /* 0x000000ee17147248 */ /* 0x000fe60003fe0100 */
[C---:B------:R-:W-:Y:S01]  /*4760*/  VIADD R28, R22.reuse, 0x1 ;  /* 0x00000001161c7836 */ /* 0x040fe20000000000 */
[C---:B------:R-:W-:Y:S01]  /*4770*/  ISETP.GE.AND P1, PT, R22.reuse, R31, PT ;  /* 0x0000001f1600720c */ /* 0x040fe20003f26270 */
[C---:B------:R-:W-:Y:S01]  /*4780*/  VIADD R27, R22.reuse, 0x8 ;  /* 0x00000008161b7836 */ /* 0x040fe20000000000 */
[C---:B------:R-:W-:Y:S01]  /*4790*/  ISETP.GE.AND P0, PT, R22.reuse, R21, PT ;  /* 0x000000151600720c */ /* 0x040fe20003f06270 */
[C---:B------:R-:W-:Y:S01]  /*47a0*/  VIADD R26, R22.reuse, 0x9 ;  /* 0x00000009161a7836 */ /* 0x040fe20000000000 */
[C---:B------:R-:W-:Y:S01]  /*47b0*/  ISETP.GE.OR P1, PT, R22.reuse, R29, !P1 ;  /* 0x0000001d1600720c */ /* 0x040fe20004f26670 */
[C---:B------:R-:W-:Y:S01]  /*47c0*/  VIADD R25, R22.reuse, 0x10 ;  /* 0x0000001016197836 */ /* 0x040fe20000000000 */
[CC--:B------:R-:W-:Y:S01]  /*47d0*/  ISETP.GE.OR P0, PT, R22.reuse, R20.reuse, !P0 ;  /* 0x000000141600720c */ /* 0x0c0fe20004706670 */
[----:B------:R-:W-:Y:S01]  /*47e0*/  VIADD R24, R22, 0x11 ;  /* 0x0000001116187836 */ /* 0x000fe20000000000 */
[----:B------:R-:W-:Y:S01]  /*47f0*/  FSEL R4, R4, -INF , !P1 ;  /* 0xff80000004047808 */ /* 0x000fe20004800000 */
[----:B------:R-:W-:Y:S01]  /*4800*/  VIADD R23, R22, 0x18 ;  /* 0x0000001816177836 */ /* 0x000fe20000000000 */
[----:B------:R-:W-:Y:S01]  /*4810*/  FSEL R6, R6, -INF , !P0 ;  /* 0xff80000006067808 */ /* 0x000fe20004000000 */
[----:B------:R-:W-:Y:S01]  /*4820*/  VIADD R22, R22, 0x19 ;  /* 0x0000001916167836 */ /* 0x000fe20000000000 */
        /* <DEDUP_REMOVED lines=42> */
.L_x_1174:
[----:B------:R-:W-:Y:S04]  /*4ad0*/  IMAD.WIDE.U32 R28, R230, -0x2daee0ad, RZ ;  /* 0xd2511f53e61c7825 */ /* 0x000fe800078e00ff */
[C---:B------:R-:W-:Y:S01]  /*4ae0*/  FMUL.FTZ R20, R233.reuse, 1.4426950216293334961 ;  /* 0x3fb8aa3be9147820 */ /* 0x040fe20000410000 */
[----:B------:R-:W-:Y:S01]  /*4af0*/  FSETP.NEU.FTZ.AND P0, PT, R233, -INF , PT ;  /* 0xff800000e900780b */ /* 0x000fe20003f1d000 */
[----:B------:R-:W-:Y:S01]  /*4b00*/  FMUL.FTZ R21, R235, 1.4426950216293334961 ;  /* 0x3fb8aa3beb157820 */ /* 0x000fe20000410000 */
[----:B------:R-:W-:Y:S01]  /*4b10*/  IMAD R26, R215, 0x2, R204 ;  /* 0x00000002d71a7824 */ /* 0x000fe200078e02cc */
[----:B------:R-:W-:Y:S01]  /*4b20*/  LEA R163, R200, UR5, 0x1 ;  /* 0x00000005c8a37c11 */ /* 0x000fe2000f8e08ff */
[----:B------:R-:W-:Y:S01]  /*4b30*/  IMAD R22, R237, 0x4, R205 ;  /* 0x00000004ed167824 */ /* 0x000fe200078e02cd */
[----:B------:R-:W-:Y:S01]  /*4b40*/  FSEL R20, R20, RZ, P0 ;  /* 0x000000ff14147208 */ /* 0x000fe20000000000 */
[----:B------:R-:W-:Y:S01]  /*4b50*/  VIADD R23, R202, 0x9e3779b9 ;  /* 0x9e3779b9ca177836 */ /* 0x000fe20000000000 */
[----:B------:R-:W-:Y:S01]  /*4b60*/  LOP3.LUT R26, R29, R203, R26, 0x96, !PT ;  /* 0x000000cb1d1a7212 */ /* 0x000fe200078e961a */
[----:B------:R-:W-:Y:S01]  /*4b70*/  IMAD.WIDE.U32 R24, R22, -0x326172a9, RZ ;  /* 0xcd9e8d5716187825 */ /* 0x000fe200078e00ff */
[----:B------:R-:W-:Y:S03]  /*4b80*/  FSETP.NEU.FTZ.AND P0, PT, R235, -INF , PT ;  /* 0xff800000eb00780b */ /* 0x000fe60003f1d000 */
[----:B------:R-:W-:Y:S01]  /*4b90*/  FFMA.FTZ R167, R8, UR8, -R20 ;  /* 0x0000000808a77c23 */ /* 0x000fe20008010814 */
[----:B------:R-:W-:Y:S01]  /*4ba0*/  IMAD.WIDE.U32 R26, R26, -0x326172a9, RZ ;  /* 0xcd9e8d571a1a7825 */ /* 0x000fe200078e00ff */
[----:B------:R-:W-:Y:S03]  /*4bb0*/  LOP3.LUT R22, R25, R231, R202, 0x96, !PT ;  /* 0x000000e719167212 */ /* 0x000fe600078e96ca */
[--C-:B------:R-:W-:Y:S01]  /*4bc0*/  FFMA.FTZ R166, R16, UR8, -R20.reuse ;  /* 0x0000000810a67c23 */ /* 0x100fe20008010814 */
[----:B------:R-:W-:Y:S01]  /*4bd0*/  FSEL R21, R21, RZ, P0 ;  /* 0x000000ff15157208 */ /* 0x000fe20000000000 */
[----:B------:R-:W-:Y:S01]  /*4be0*/  MUFU.EX2 R167, R167 ;  /* 0x000000a700a77308 */ /* 0x000fe20000000800 */
[----:B------:R-:W-:Y:S01]  /*4bf0*/  LOP3.LUT R24, R27, R24, R23, 0x96, !PT ;  /* 0x000000181b187212 */ /* 0x000fe200078e9617 */
[----:B------:R-:W-:Y:S04]  /*4c00*/  IMAD.WIDE.U32 R30, R22, -0x2daee0ad, RZ ;  /* 0xd2511f53161e7825 */ /* 0x000fe800078e00ff */
[--C-:B------:R-:W-:Y:S01]  /*4c10*/  FFMA.FTZ R170, R4, UR8, -R20.reuse ;  /* 0x0000000804aa7c23 */ /* 0x100fe20008010814 */
[--C-:B------:R-:W-:Y:S01]  /*4c20*/  FFMA.FTZ R169, R7, UR8, -R21.reuse ;  /* 0x0000000807a97c23 */ /* 0x100fe20008010815 */
[----:B------:R-:W-:Y:S02]  /*4c30*/  VIADD R23, R203, 0xbb67ae85 ;  /* 0xbb67ae85cb177836 */ /* 0x000fe40000000000 */
[----:B------:R-:W-:Y:S01]  /*4c40*/  FFMA.FTZ R172, R6, UR8, -R21 ;  /* 0x0000000806ac7c23 */ /* 0x000fe20008010815 */
[----:B------:R-:W-:Y:S01]  /*4c50*/  IMAD.WIDE.U32 R24, R24, -0x2daee0ad, RZ ;  /* 0xd2511f5318187825 */ /* 0x000fe200078e00ff */
[----:B------:R-:W-:Y:S02]  /*4c60*/  MUFU.EX2 R166, R166 ;  /* 0x000000a600a67308 */ /* 0x000fe40000000800 */
[----:B------:R-:W-:Y:S01]  /*4c70*/  LOP3.LUT R23, R31, R28, R23, 0x96, !PT ;  /* 0x0000001c1f177212 */ /* 0x000fe200078e9617 */
[----:B------:R-:W-:Y:S02]  /*4c80*/  VIADD R27, R203, 0x76cf5d0a ;  /* 0x76cf5d0acb1b7836 */ /* 0x000fe40000000000 */
[--C-:B------:R-:W-:Y:S01]  /*4c90*/  FFMA.FTZ R174, R9, UR8, -R20.reuse ;  /* 0x0000000809ae7c23 */ /* 0x100fe20008010814 */
[----:B------:R-:W-:Y:S02]  /*4ca0*/  VIADD R22, R202, 0x3c6ef372 ;  /* 0x3c6ef372ca167836 */ /* 0x000fe40000000000 */
[--C-:B------:R-:W-:Y:S01]  /*4cb0*/  FFMA.FTZ R177, R10, UR8, -R21.reuse ;  /* 0x000000080ab17c23 */ /* 0x100fe20008010815 */
[----:B------:R-:W-:Y:S01]  /*4cc0*/  FFMA.FTZ R168, R11, UR8, -R21 ;  /* 0x000000080ba87c23 */ /* 0x000fe20008010815 */
[----:B------:R-:W-:Y:S01]  /*4cd0*/  LOP3.LUT R28, R25, R30, R27, 0x96, !PT ;  /* 0x0000001e191c7212 */ /* 0x000fe200078e961b */
[----:B------:R-:W-:Y:S01]  /*4ce0*/  IMAD.WIDE.U32 R30, R23, -0x326172a9, RZ ;  /* 0xcd9e8d57171e7825 */ /* 0x000fe200078e00ff */
[----:B------:R-:W-:Y:S03]  /*4cf0*/  MUFU.EX2 R169, R169 ;  /* 0x000000a900a97308 */ /* 0x000fe60000000800 */
[----:B------:R-:W-:Y:S01]  /*4d00*/  FFMA.FTZ R171, R5, UR8, -R20 ;  /* 0x0000000805ab7c23 */ /* 0x000fe20008010814 */
[----:B------:R-:W-:Y:S01]  /*4d10*/  IMAD.WIDE.U32 R28, R28, -0x326172a9, RZ ;  /* 0xcd9e8d571c1c7825 */ /* 0x000fe200078e00ff */
[----:B------:R-:W-:Y:S03]  /*4d20*/  LOP3.LUT R22, R31, R26, R22, 0x96, !PT ;  /* 0x0000001a1f167212 */ /* 0x000fe600078e9616 */
[--C-:B------:R-:W-:Y:S01]  /*4d30*/  FFMA.FTZ R181, R12, UR8, -R20.reuse ;  /* 0x000000080cb57c23 */ /* 0x100fe20008010814 */
[----:B------:R-:W-:Y:S01]  /*4d40*/  VIADD R23, R202, 0xdaa66d2b ;  /* 0xdaa66d2bca177836 */ /* 0x000fe20000000000 */
[----:B------:R-:W-:Y:S01]  /*4d50*/  MUFU.EX2 R172, R172 ;  /* 0x000000ac00ac7308 */ /* 0x000fe20000000800 */
[----:B------:R-:W-:Y:S02]  /*4d60*/  VIADD R25, R203, 0x32370b8f ;  /* 0x32370b8fcb197836 */ /* 0x000fe40000000000 */
[--C-:B------:R-:W-:Y:S01]  /*4d70*/  FFMA.FTZ R180, R13, UR8, -R20.reuse ;  /* 0x000000080db47c23 */ /* 0x100fe20008010814 */
[----:B------:R-:W-:Y:S01]  /*4d80*/  FFMA.FTZ R175, R15, UR8, -R21 ;  /* 0x000000080faf7c23 */ /* 0x000fe20008010815 */
[----:B------:R-:W-:Y:S01]  /*4d90*/  LOP3.LUT R26, R29, R30, R23, 0x96, !PT ;  /* 0x0000001e1d1a7212 */ /* 0x000fe200078e9617 */
[----:B------:R-:W-:Y:S04]  /*4da0*/  IMAD.WIDE.U32 R30, R22, -0x2daee0ad, RZ ;  /* 0xd2511f53161e7825 */ /* 0x000fe800078e00ff */
[----:B------:R-:W-:Y:S01]  /*4db0*/  FFMA.FTZ R178, R14, UR8, -R21 ;  /* 0x000000080eb27c23 */ /* 0x000fe20008010815 */
[----:B------:R-:W-:Y:S01]  /*4dc0*/  MUFU.EX2 R170, R170 ;  /* 0x000000aa00aa7308 */ /* 0x000fe20000000800 */
[----:B------:R-:W-:Y:S01]  /*4dd0*/  IMAD.WIDE.U32 R26, R26, -0x2daee0ad, RZ ;  /* 0xd2511f531a1a7825 */ /* 0x000fe200078e00ff */
[----:B------:R-:W-:Y:S03]  /*4de0*/  LOP3.LUT R25, R31, R24, R25, 0x96, !PT ;  /* 0x000000181f197212 */ /* 0x000fe600078e9619 */
[----:B------:R-:W-:Y:S01]  /*4df0*/  FFMA.FTZ R20, R17, UR8, -R20 ;  /* 0x0000000811147c23 */ /* 0x000fe20008010814 */
[----:B------:R-:W-:Y:S02]  /*4e00*/  VIADD R23, R203, 0xed9eba14 ;  /* 0xed9eba14cb177836 */ /* 0x000fe40000000000 */
[--C-:B------:R-:W-:Y:S01]  /*4e10*/  FFMA.FTZ R173, R19, UR8, -R21.reuse ;  /* 0x0000000813ad7c23 */ /* 0x100fe20008010815 */
[----:B------:R-:W-:Y:S01]  /*4e20*/  VIADD R22, R202, 0x1715609d ;  /* 0x1715609dca167836 */ /* 0x000fe20000000000 */
[----:B------:R-:W-:Y:S01]  /*4e30*/  MUFU.EX2 R174, R174 ;  /* 0x000000ae00ae7308 */ /* 0x000fe20000000800 */
[----:B------:R-:W-:Y:S01]  /*4e40*/  FFMA.FTZ R21, R18, UR8, -R21 ;  /* 0x0000000812157c23 */ /* 0x000fe20008010815 */
[----:B------:R-:W-:Y:S01]  /*4e50*/  LOP3.LUT R24, R27, R30, R23, 0x96, !PT ;  /* 0x0000001e1b187212 */ /* 0x000fe200078e9617 */
[----:B------:R-:W-:Y:S04]  /*4e60*/  IMAD.WIDE.U32 R30, R25, -0x326172a9, RZ ;  /* 0xcd9e8d57191e7825 */ /* 0x000fe800078e00ff */
[----:B------:R-:W-:Y:S03]  /*4e70*/  VIADD R23, R202, 0x78dde6e4 ;  /* 0x78dde6e4ca177836 */ /* 0x000fe60000000000 */
[----:B------:R-:W-:Y:S01]  /*4e80*/  MUFU.EX2 R177, R177 ;  /* 0x000000b100b17308 */ /* 0x000fe20000000800 */
[----:B------:R-:W-:Y:S01]  /*4e90*/  IMAD.WIDE.U32 R24, R24, -0x326172a9, RZ ;  /* 0xcd9e8d5718187825 */ /* 0x000fe200078e00ff */
[----:B------:R-:W-:Y:S03]  /*4ea0*/  LOP3.LUT R28, R31, R28, R23, 0x96, !PT ;  /* 0x0000001c1f1c7212 */ /* 0x000fe600078e9617 */
[----:B------:R-:W-:Y:S01]  /*4eb0*/  VIADD R23, R203, 0xa9066899 ;  /* 0xa9066899cb177836 */ /* 0x000fe20000000000 */
[----:B------:R-:W-:Y:S01]  /*4ec0*/  LOP3.LUT R22, R25, R30, R22, 0x96, !PT ;  /* 0x0000001e19167212 */ /* 0x000fe200078e9616 */
[----:B------:R-:W-:Y:S03]  /*4ed0*/  VIADD R27, R202, 0xb54cda56 ;  /* 0xb54cda56ca1b7836 */ /* 0x000fe60000000000 */
[----:B------:R-:W-:Y:S01]  /*4ee0*/  MUFU.EX2 R168, R168 ;  /* 0x000000a800a87308 */ /* 0x000fe20000000800 */
[----:B------:R-:W-:Y:S04]  /*4ef0*/  IMAD.WIDE.U32 R28, R28, -0x2daee0ad, RZ ;  /* 0xd2511f531c1c7825 */ /* 0x000fe800078e00ff */
[----:B------:R-:W-:Y:S01]  /*4f00*/  IMAD.WIDE.U32 R30, R22, -0x2daee0ad, RZ ;  /* 0xd2511f53161e7825 */ /* 0x000fe200078e00ff */
[----:B------:R-:W-:Y:S04]  /*4f10*/  LOP3.LUT R23, R29, R26, R23, 0x96, !PT ;  /* 0x0000001a1d177212 */ /* 0x000fe800078e9617 */
[----:B------:R-:W-:Y:S01]  /*4f20*/  MUFU.EX2 R171, R171 ;  /* 0x000000ab00ab7308 */ /* 0x000fe20000000800 */
[----:B------:R-:W-:Y:S01]  /*4f30*/  VIADD R22, R203, 0x646e171e ;  /* 0x646e171ecb167836 */ /* 0x000fe20000000000 */
[----:B------:R-:W-:Y:S01]  /*4f40*/  SHF.R.U32.HI R26, RZ, 0x18, R30 ;  /* 0x00000018ff1a7819 */ /* 0x000fe2000001161e */
[----:B------:R-:W-:Y:S01]  /*4f50*/  IMAD.WIDE.U32 R32, R23, -0x326172a9, RZ ;  /* 0xcd9e8d5717207825 */ /* 0x000fe200078e00ff */
[----:B------:R-:W-:Y:S02]  /*4f60*/  LOP3.LUT R23, R30, 0xffff, RZ, 0xc0, !PT ;  /* 0x0000ffff1e177812 */ /* 0x000fe400078ec0ff */
[----:B------:R-:W-:Y:S01]  /*4f70*/  LOP3.LUT R22, R31, R28, R22, 0x96, !PT ;  /* 0x0000001c1f167212 */ /* 0x000fe200078e9616 */
[--C-:B------:R-:W-:Y:S01]  /*4f80*/  IMAD.IADD R162, R194, 0x1, R163.reuse ;  /* 0x00000001c2a27824 */ /* 0x100fe200078e02a3 */
[----:B------:R-:W-:Y:S02]  /*4f90*/  LOP3.LUT R28, R30, 0xff, RZ, 0xc0, !PT ;  /* 0x000000ff1e1c7812 */ /* 0x000fe400078ec0ff */
[----:B------:R-:W-:Y:S01]  /*4fa0*/  MUFU.EX2 R181, R181 ;  /* 0x000000b500b57308 */ /* 0x000fe20000000800 */
[----:B------:R-:W-:Y:S01]  /*4fb0*/  SHF.R.U32.HI R25, RZ, 0x10, R30 ;  /* 0x00000010ff197819 */ /* 0x000fe2000001161e */
[C---:B------:R-:W-:Y:S01]  /*4fc0*/  IMAD.IADD R161, R193.reuse, 0x1, R163 ;  /* 0x00000001c1a17824 */ /* 0x040fe200078e02a3 */
[----:B------:R-:W-:Y:S01]  /*4fd0*/  LOP3.LUT R30, R32, 0xff, RZ, 0xc0, !PT ;  /* 0x000000ff201e7812 */ /* 0x000fe200078ec0ff */
[----:B------:R-:W-:Y:S01]  /*4fe0*/  IMAD.IADD R160, R193, 0x1, R162 ;  /* 0x00000001c1a07824 */ /* 0x000fe200078e02a2 */
[----:B------:R-:W-:Y:S02]  /*4ff0*/  ISETP.LE.U32.AND P0, PT, R26, UR9, PT ;  /* 0x000000091a007c0c */ /* 0x000fe4000bf03070 */
[----:B------:R-:W-:Y:S03]  /*5000*/  ISETP.LE.U32.AND P6, PT, R30, UR9, PT ;  /* 0x000000091e007c0c */ /* 0x000fe6000bfc3070 */
[----:B------:R-:W-:Y:S01]  /*5010*/  MUFU.EX2 R175, R175 ;  /* 0x000000af00af7308 */ /* 0x000fe20000000800 */
[----:B------:R-:W-:Y:S02]  /*5020*/  SHF.R.U32.HI R26, RZ, 0x18, R22 ;  /* 0x00000018ff1a7819 */ /* 0x000fe40000011616 */
[----:B------:R-:W-:Y:S02]  /*5030*/  LOP3.LUT R27, R33, R24, R27, 0x96, !PT ;  /* 0x00000018211b7212 */ /* 0x000fe400078e961b */
[--C-:B------:R-:W-:Y:S02]  /*5040*/  SHF.R.U32.HI R29, RZ, 0x18, R32.reuse ;  /* 0x00000018ff1d7819 */ /* 0x100fe40000011620 */
[----:B------:R-:W-:Y:S03]  /*5050*/  ISETP.LE.U32.AND P2, PT, R28, UR9, PT ;  /* 0x000000091c007c0c */ /* 0x000fe6000bf43070 */
[----:B------:R-:W-:Y:S01]  /*5060*/  MUFU.EX2 R180, R180 ;  /* 0x000000b400b47308 */ /* 0x000fe20000000800 */
[----:B------:R-:W-:Y:S02]  /*5070*/  ISETP.LE.U32.AND P3, PT, R26, UR9, PT ;  /* 0x000000091a007c0c */ /* 0x000fe4000bf63070 */
[--C-:B------:R-:W-:Y:S02]  /*5080*/  SHF.R.U32.HI R26, RZ, 0x10, R27.reuse ;  /* 0x00000010ff1a7819 */ /* 0x100fe4000001161b */
[----:B------:R-:W-:Y:S02]  /*5090*/  ISETP.LE.U32.AND P1, PT, R29, UR9, PT ;  /* 0x000000091d007c0c */ /* 0x000fe4000bf23070 */
[----:B------:R-:W-:Y:S03]  /*50a0*/  SHF.R.U32.HI R29, RZ, 0x18, R27 ;  /* 0x00000018ff1d7819 */ /* 0x000fe6000001161b */
[----:B------:R-:W-:Y:S01]  /*50b0*/  MUFU.EX2 R178, R178 ;  /* 0x000000b200b27308 */ /* 0x000fe20000000800 */
[----:B------:R-:W-:Y:S02]  /*50c0*/  LOP3.LUT R26, R26, 0xff, RZ, 0xc0, !PT ;  /* 0x000000ff1a1a7812 */ /* 0x000fe400078ec0ff */
[----:B------:R-:W-:Y:S02]  /*50d0*/  ISETP.LE.U32.AND P4, PT, R29, UR9, PT ;  /* 0x000000091d007c0c */ /* 0x000fe4000bf83070 */
[C---:B------:R-:W-:Y:S02]  /*50e0*/  LOP3.LUT R29, R27.reuse, 0xff, RZ, 0xc0, !PT ;  /* 0x000000ff1b1d7812 */ /* 0x040fe400078ec0ff */
[----:B------:R-:W-:Y:S03]  /*50f0*/  LOP3.LUT R28, R32, 0xffff, RZ, 0xc0, !PT ;  /* 0x0000ffff201c7812 */ /* 0x000fe600078ec0ff */
[----:B------:R-:W-:Y:S01]  /*5100*/  MUFU.EX2 R179, R20 ;  /* 0x0000001400b37308 */ /* 0x000fe20000000800 */
[----:B------:R-:W-:Y:S02]  /*5110*/  SHF.R.U32.HI R24, RZ, 0x10, R32 ;  /* 0x00000010ff187819 */ /* 0x000fe40000011620 */
[----:B------:R-:W-:Y:S02]  /*5120*/  SHF.R.U32.HI R28, RZ, 0x8, R28 ;  /* 0x00000008ff1c7819 */ /* 0x000fe4000001161c */
[----:B------:R-:W-:Y:S02]  /*5130*/  LOP3.LUT R27, R27, 0xffff, RZ, 0xc0, !PT ;  /* 0x0000ffff1b1b7812 */ /* 0x000fe400078ec0ff */
[----:B------:R-:W-:Y:S03]  /*5140*/  LOP3.LUT R28, R28, 0xffff, RZ, 0xc0, !PT ;  /* 0x0000ffff1c1c7812 */ /* 0x000fe600078ec0ff */
[----:B------:R-:W-:Y:S01]  /*5150*/  MUFU.EX2 R176, R21 ;  /* 0x0000001500b07308 */ /* 0x000fe20000000800 */
[----:B------:R-:W-:Y:S02]  /*5160*/  SHF.R.U32.HI R27, RZ, 0x8, R27 ;  /* 0x00000008ff1b7819 */ /* 0x000fe4000001161b */
[----:B------:R-:W-:Y:S02]  /*5170*/  LOP3.LUT R24, R24, 0xff, RZ, 0xc0, !PT ;  /* 0x000000ff18187812 */ /* 0x000fe400078ec0ff */
[----:B------:R-:W-:Y:S02]  /*5180*/  LOP3.LUT R27, R27, 0xffff, RZ, 0xc0, !PT ;  /* 0x0000ffff1b1b7812 */ /* 0x000fe400078ec0ff */
[----:B------:R-:W-:Y:S03]  /*5190*/  LOP3.LUT R30, R22, 0xff, RZ, 0xc0, !PT ;  /* 0x000000ff161e7812 */ /* 0x000fe600078ec0ff */
[----:B------:R-:W1:Y:S01]  /*51a0*/  MUFU.EX2 R173, R173 ;  /* 0x000000ad00ad7308 */ /* 0x000e620000000800 */
[----:B------:R-:W-:Y:S02]  /*51b0*/  SHF.R.U32.HI R23, RZ, 0x8, R23 ;  /* 0x00000008ff177819 */ /* 0x000fe40000011617 */
[----:B------:R-:W-:Y:S02]  /*51c0*/  ISETP.LE.U32.AND P5, PT, R30, UR9, PT ;  /* 0x000000091e007c0c */ /* 0x000fe4000bfa3070 */
[----:B------:R-:W-:Y:S02]  /*51d0*/  LOP3.LUT R25, R25, 0xff, RZ, 0xc0, !PT ;  /* 0x000000ff19197812 */ /* 0x000fe400078ec0ff */
[----:B------:R-:W-:Y:S01]  /*51e0*/  LOP3.LUT R23, R23, 0xffff, RZ, 0xc0, !PT ;  /* 0x0000ffff17177812 */ /* 0x000fe200078ec0ff */
[----:B-1----:R-:W-:Y:S01]  /*51f0*/  @!P0 FADD.FTZ R173, -R173, -RZ ;  /* 0x800000ffadad8221 */ /* 0x002fe20000010100 */
[----:B------:R-:W-:Y:S01]  /*5200*/  @!P6 FADD.FTZ R167, -R167, -RZ ;  /* 0x800000ffa7a7e221 */ /* 0x000fe20000010100 */
[----:B------:R-:W-:Y:S01]  /*5210*/  ISETP.LE.U32.AND P6, PT, R26, UR9, PT ;  /* 0x000000091a007c0c */ /* 0x000fe2000bfc3070 */
[----:B------:R-:W-:Y:S01]  /*5220*/  @!P2 FADD.FTZ R166, -R166, -RZ ;  /* 0x800000ffa6a6a221 */ /* 0x000fe20000010100 */
[----:B------:R-:W-:Y:S01]  /*5230*/  ISETP.LE.U32.AND P2, PT, R29, UR9, PT ;  /* 0x000000091d007c0c */ /* 0x000fe2000bf43070 */
[----:B------:R-:W-:Y:S01]  /*5240*/  @!P4 FADD.FTZ R169, -R169, -RZ ;  /* 0x800000ffa9a9c221 */ /* 0x000fe20000010100 */
[----:B------:R-:W-:Y:S01]  /*5250*/  ISETP.LE.U32.AND P4, PT, R28, UR9, PT ;  /* 0x000000091c007c0c */ /* 0x000fe2000bf83070 */
[----:B------:R-:W-:Y:S01]  /*5260*/  @!P1 FADD.FTZ R168, -R168, -RZ ;  /* 0x800000ffa8a89221 */ /* 0x000fe20000010100 */
[----:B------:R-:W-:Y:S01]  /*5270*/  ISETP.LE.U32.AND P1, PT, R25, UR9, PT ;  /* 0x0000000919007c0c */ /* 0x000fe2000bf23070 */
[----:B------:R-:W-:Y:S01]  /*5280*/  @!P5 FADD.FTZ R181, -R181, -RZ ;  /* 0x800000ffb5b5d221 */ /* 0x000fe20000010100 */
[----:B------:R-:W-:Y:S01]  /*5290*/  @!P3 FADD.FTZ R175, -R175, -RZ ;  /* 0x800000ffafafb221 */ /* 0x000fe20000010100 */
[----:B------:R-:W-:Y:S04]  /*52a0*/  FSETP.GE.FTZ.AND P0, PT, R169, RZ, PT ;  /* 0x000000ffa900720b */ /* 0x000fe80003f16000 */
[----:B------:R-:W-:Y:S01]  /*52b0*/  @!P6 FADD.FTZ R172, -R172, -RZ ;  /* 0x800000ffacace221 */ /* 0x000fe20000010100 */
[----:B------:R-:W-:Y:S01]  /*52c0*/  ISETP.LE.U32.AND P6, PT, R24, UR9, PT ;  /* 0x0000000918007c0c */ /* 0x000fe2000bfc3070 */
[----:B------:R-:W-:Y:S01]  /*52d0*/  @!P2 FADD.FTZ R170, -R170, -RZ ;  /* 0x800000ffaaaaa221 */ /* 0x000fe20000010100 */
[----:B------:R-:W-:Y:S01]  /*52e0*/  SHF.R.U32.HI R24, RZ, 0x10, R22 ;  /* 0x00000010ff187819 */ /* 0x000fe20000011616 */
[----:B------:R-:W-:Y:S01]  /*52f0*/  @!P4 FADD.FTZ R174, -R174, -RZ ;  /* 0x800000ffaeaec221 */ /* 0x000fe20000010100 */
[----:B------:R-:W-:Y:S01]  /*5300*/  LOP3.LUT R22, R22, 0xffff, RZ, 0xc0, !PT ;  /* 0x0000ffff16167812 */ /* 0x000fe200078ec0ff */
[----:B------:R-:W-:Y:S01]  /*5310*/  @!P1 FADD.FTZ R176, -R176, -RZ ;  /* 0x800000ffb0b09221 */ /* 0x000fe20000010100 */
[----:B------:R-:W-:Y:S02]  /*5320*/  ISETP.LE.U32.AND P2, PT, R27, UR9, PT ;  /* 0x000000091b007c0c */ /* 0x000fe4000bf43070 */
[----:B------:R-:W-:Y:S02]  /*5330*/  SHF.R.U32.HI R22, RZ, 0x8, R22 ;  /* 0x00000008ff167819 */ /* 0x000fe40000011616 */
[----:B------:R-:W-:Y:S02]  /*5340*/  LOP3.LUT R24, R24, 0xff, RZ, 0xc0, !PT ;  /* 0x000000ff18187812 */ /* 0x000fe400078ec0ff */
[----:B------:R-:W-:Y:S01]  /*5350*/  LOP3.LUT R22, R22, 0xffff, RZ, 0xc0, !PT ;  /* 0x0000ffff16167812 */ /* 0x000fe200078ec0ff */
[----:B------:R-:W-:Y:S01]  /*5360*/  @!P6 FADD.FTZ R177, -R177, -RZ ;  /* 0x800000ffb1b1e221 */ /* 0x000fe20000010100 */
[----:B------:R-:W-:Y:S02]  /*5370*/  ISETP.LE.U32.AND P4, PT, R24, UR9, PT ;  /* 0x0000000918007c0c */ /* 0x000fe4000bf83070 */
[----:B------:R-:W-:Y:S02]  /*5380*/  ISETP.LE.U32.AND P6, PT, R22, UR9, PT ;  /* 0x0000000916007c0c */ /* 0x000fe4000bfc3070 */
[----:B------:R-:W-:Y:S01]  /*5390*/  F2FP.RELU.F16.F32.PACK_AB R20, R174, R167 ;  /* 0x000000a7ae14723e */ /* 0x000fe200000008ff */
[----:B------:R-:W-:Y:S01]  /*53a0*/  @!P2 FADD.FTZ R171, -R171, -RZ ;  /* 0x800000ffababa221 */ /* 0x000fe20000010100 */
[----:B------:R-:W-:Y:S02]  /*53b0*/  ISETP.LE.U32.AND P2, PT, R23, UR9, PT ;  /* 0x0000000917007c0c */ /* 0x000fe4000bf43070 */
[----:B------:R-:W-:Y:S02]  /*53c0*/  F2FP.RELU.F16.F32.PACK_AB R23, R169, R172 ;  /* 0x000000aca917723e */ /* 0x000fe400000008ff */
[----:B------:R-:W-:Y:S02]  /*53d0*/  F2FP.RELU.F16.F32.PACK_AB R25, R171, R170 ;  /* 0x000000aaab19723e */ /* 0x000fe400000008ff */
[----:B------:R-:W-:Y:S01]  /*53e0*/  F2FP.RELU.F16.F32.PACK_AB R22, R168, R177 ;  /* 0x000000b1a816723e */ /* 0x000fe200000008ff */
[----:B------:R-:W-:Y:S01]  /*53f0*/  STS [R220+0x20400], R23 ;  /* 0x02040017dc007388 */ /* 0x000fe20000000800 */
[----:B------:R-:W-:Y:S01]  /*5400*/  @!P4 FADD.FTZ R178, -R178, -RZ ;  /* 0x800000ffb2b2c221 */ /* 0x000fe20000010100 */
[----:B------:R-:W-:Y:S01]  /*5410*/  @!P6 FADD.FTZ R180, -R180, -RZ ;  /* 0x800000ffb4b4e221 */ /* 0x000fe20000010100 */
[----:B------:R-:W-:Y:S01]  /*5420*/  F2FP.RELU.F16.F32.PACK_AB R29, R173, R176 ;  /* 0x000000b0ad1d723e */ /* 0x000fe200000008ff */
[----:B------:R-:W-:Y:S01]  /*5430*/  STS [R220+0x20000], R25 ;  /* 0x02000019dc007388 */ /* 0x000fe20000000800 */
[----:B------:R-:W-:Y:S01]  /*5440*/  FSETP.GE.FTZ.AND P3, PT, R170, RZ, PT ;  /* 0x000000ffaa00720b */ /* 0x000fe20003f76000 */
[----:B------:R-:W-:Y:S01]  /*5450*/  @!P2 FADD.FTZ R179, -R179, -RZ ;  /* 0x800000ffb3b3a221 */ /* 0x000fe20000010100 */
[----:B------:R-:W-:Y:S01]  /*5460*/  F2FP.RELU.F16.F32.PACK_AB R26, R180, R181 ;  /* 0x000000b5b41a723e */ /* 0x000fe200000008ff */
[----:B------:R-:W-:Y:S01]  /*5470*/  STS [R221+0x20000], R20 ;  /* 0x02000014dd007388 */ /* 0x000fe20000000800 */
[----:B------:R-:W-:Y:S02]  /*5480*/  F2FP.RELU.F16.F32.PACK_AB R24, R175, R178 ;  /* 0x000000b2af18723e */ /* 0x000fe400000008ff */
[----:B------:R-:W-:Y:S01]  /*5490*/  F2FP.RELU.F16.F32.PACK_AB R31, R179, R166 ;  /* 0x000000a6b31f723e */ /* 0x000fe200000008ff */
[----:B------:R-:W-:Y:S01]  /*54a0*/  STS [R221+0x20400], R22 ;  /* 0x02040016dd007388 */ /* 0x000fe20000000800 */
[----:B------:R-:W-:Y:S02]  /*54b0*/  FSETP.GE.FTZ.AND P1, PT, R172, RZ, PT ;  /* 0x000000ffac00720b */ /* 0x000fe40003f36000 */
[----:B------:R-:W-:Y:S01]  /*54c0*/  FSETP.GE.FTZ.AND P2, PT, R171, RZ, PT ;  /* 0x000000ffab00720b */ /* 0x000fe20003f56000 */
[----:B------:R-:W-:Y:S01]  /*54d0*/  STS [R219+0x20000], R26 ;  /* 0x0200001adb007388 */ /* 0x000fe20000000800 */
[----:B------:R-:W-:Y:S03]  /*54e0*/  ISETP.GT.AND P6, PT, R237, R224, PT ;  /* 0x000000e0ed00720c */ /* 0x000fe60003fc4270 */
[----:B------:R-:W-:Y:S04]  /*54f0*/  STS [R219+0x20400], R24 ;  /* 0x02040018db007388 */ /* 0x000fe80000000800 */
[----:B------:R-:W-:Y:S04]  /*5500*/  STS [R226+0x20000], R31 ;  /* 0x0200001fe2007388 */ /* 0x000fe80000000800 */
[----:B------:R-:W-:Y:S04]  /*5510*/  STS [R226+0x20400], R29 ;  /* 0x0204001de2007388 */ /* 0x000fe80000000800 */
[----:B------:R-:W-:Y:S08]  /*5520*/  LDSM.16.M88.4 R84, [R163+0xc000] ;  /* 0x00c00000a354783b */ /* 0x000ff00000000200 */
[----:B------:R-:W1:Y:S08]  /*5530*/  LDSM.16.M88.4 R88, [R189+0x18000] ;  /* 0x01800000bd58783b */ /* 0x000e700000000200 */
[----:B------:R-:W2:Y:S08]  /*5540*/  LDSM.16.M88.4 R92, [R189+0x18800] ;  /* 0x01880000bd5c783b */ /* 0x000eb00000000200 */
[----:B------:R-:W-:Y:S08]  /*5550*/  LDSM.16.M88.4 R96, [R162+0xc000] ;  /* 0x00c00000a260783b */ /* 0x000ff00000000200 */
[----:B------:R-:W3:Y:S08]  /*5560*/  LDSM.16.M88.4 R148, [R188+0x18000] ;  /* 0x01800000bc94783b */ /* 0x000ef00000000200 */
[----:B------:R-:W-:Y:S01]  /*5570*/  LDSM.16.M88.4 R152, [R161+0xc000] ;  /* 0x00c00000a198783b */ /* 0x000fe20000000200 */
[C---:B-1----:R-:W-:Y:S07]  /*5580*/  HMMA.16816.F32 R20, R84.reuse, R88, RZ ;  /* 0x000000585414723c */ /* 0x042fee00000018ff */
[----:B------:R-:W-:Y:S01]  /*5590*/  LDSM.16.M88.4 R156, [R3+0x18000] ;  /* 0x01800000039c783b */ /* 0x000fe20000000200 */
[C---:B------:R-:W-:Y:S07]  /*55a0*/  HMMA.16816.F32 R24, R84.reuse, R90, RZ ;  /* 0x0000005a5418723c */ /* 0x040fee00000018ff */
[----:B------:R-:W1:Y:S01]  /*55b0*/  LDSM.16.M88.4 R88, [R188+0x18800] ;  /* 0x01880000bc58783b */ /* 0x000e620000000200 */
[C---:B--2---:R-:W-:Y:S06]  /*55c0*/  HMMA.16816.F32 R28, R84.reuse, R92, RZ ;  /* 0x0000005c541c723c */ /* 0x044fec00000018ff */
[----:B------:R-:W-:Y:S01]  /*55d0*/  HMMA.16816.F32 R32, R84, R94, RZ ;  /* 0x0000005e5420723c */ /* 0x000fe200000018ff */
[----:B------:R-:W2:Y:S05]  /*55e0*/  LDSM.16.M88.4 R84, [R3+0x18800] ;  /* 0x018800000354783b */ /* 0x000eaa0000000200 */
[C---:B---3--:R-:W-:Y:S03]  /*55f0*/  HMMA.16816.F32 R20, R96.reuse, R148, R20 ;  /* 0x000000946014723c */ /* 0x048fe60000001814 */
[----:B------:R-:W-:Y:S03]  /*5600*/  LDSM.16.M88.4 R92, [R160+0xc000] ;  /* 0x00c00000a05c783b */ /* 0x000fe60000000200 */
[C---:B------:R-:W-:Y:S05]  /*5610*/  HMMA.16816.F32 R24, R96.reuse, R150, R24 ;  /* 0x000000966018723c */ /* 0x040fea0000001818 */
[----:B------:R-:W3:Y:S01]  /*5620*/  LDSM.16.M88.4 R148, [R2+0x18000] ;  /* 0x018000000294783b */ /* 0x000ee20000000200 */
[C---:B-1----:R-:W-:Y:S06]  /*5630*/  HMMA.16816.F32 R28, R96.reuse, R88, R28 ;  /* 0x00000058601c723c */ /* 0x042fec000000181c */
[----:B------:R-:W-:Y:S01]  /*5640*/  HMMA.16816.F32 R32, R96, R90, R32 ;  /* 0x0000005a6020723c */ /* 0x000fe20000001820 */
[----:B------:R-:W1:Y:S05]  /*5650*/  LDSM.16.M88.4 R88, [R2+0x18800] ;  /* 0x018800000258783b */ /* 0x000e6a0000000200 */
[C---:B------:R-:W-:Y:S03]  /*5660*/  HMMA.16816.F32 R20, R152.reuse, R156, R20 ;  /* 0x0000009c9814723c */ /* 0x040fe60000001814 */
[----:B------:R-:W-:Y:S03]  /*5670*/  LDSM.16.M88.4 R96, [R163+0xe000] ;  /* 0x00e00000a360783b */ /* 0x000fe60000000200 */
[C---:B------:R-:W-:Y:S05]  /*5680*/  HMMA.16816.F32 R24, R152.reuse, R158, R24 ;  /* 0x0000009e9818723c */ /* 0x040fea0000001818 */
[----:B------:R-:W4:Y:S01]  /*5690*/  LDSM.16.M88.4 R156, [R189+0x1a000] ;  /* 0x01a00000bd9c783b */ /* 0x000f220000000200 */
[C---:B--2---:R-:W-:Y:S06]  /*56a0*/  HMMA.16816.F32 R28, R152.reuse, R84, R28 ;  /* 0x00000054981c723c */ /* 0x044fec000000181c */
[----:B------:R-:W-:Y:S01]  /*56b0*/  HMMA.16816.F32 R32, R152, R86, R32 ;  /* 0x000000569820723c */ /* 0x000fe20000001820 */
        /* <DEDUP_REMOVED lines=8> */
[C---:B----4-:R-:W-:Y:S03]  /*5740*/  HMMA.16816.F32 R20, R96.reuse, R156, R20 ;  /* 0x0000009c6014723c */ /* 0x050fe60000001814 */
        /* <DEDUP_REMOVED lines=41> */
[C---:B----4-:R-:W-:Y:S06]  /*59e0*/  HMMA.16816.F32 R20, R96.reuse, R156, R20 ;  /* 0x0000009c6014723c */ /* 0x050fec0000001814 */
[C---:B------:R-:W-:Y:S06]  /*59f0*/  HMMA.16816.F32 R24, R96.reuse, R158, R24 ;  /* 0x0000009e6018723c */ /* 0x040fec0000001818 */
[C---:B--2---:R-:W-:Y:S06]  /*5a00*/  HMMA.16816.F32 R28, R96.reuse, R84, R28 ;  /* 0x00000054601c723c */ /* 0x044fec000000181c */
[----:B------:R-:W-:Y:S06]  /*5a10*/  HMMA.16816.F32 R32, R96, R86, R32 ;  /* 0x000000566020723c */ /* 0x000fec0000001820 */
[C---:B---3--:R-:W-:Y:S06]  /*5a20*/  HMMA.16816.F32 R20, R148.reuse, R152, R20 ;  /* 0x000000989414723c */ /* 0x048fec0000001814 */
[C---:B------:R-:W-:Y:S06]  /*5a30*/  HMMA.16816.F32 R24, R148.reuse, R154, R24 ;  /* 0x0000009a9418723c */ /* 0x040fec0000001818 */
[C---:B-1----:R-:W-:Y:S06]  /*5a40*/  HMMA.16816.F32 R28, R148.reuse, R88, R28 ;  /* 0x00000058941c723c */ /* 0x042fec000000181c */
[----:B------:R-:W-:Y:S06]  /*5a50*/  HMMA.16816.F32 R32, R148, R90, R32 ;  /* 0x0000005a9420723c */ /* 0x000fec0000001820 */
[C---:B-----5:R-:W-:Y:S01]  /*5a60*/  FADD.FTZ R20, -R165.reuse, R20 ;  /* 0x00000014a5147221 */ /* 0x060fe20000010100 */
[----:B------:R-:W-:Y:S01]  /*5a70*/  FADD.FTZ R23, -R164, R23 ;  /* 0x00000017a4177221 */ /* 0x000fe20000010100 */
[----:B------:R-:W-:Y:S03]  /*5a80*/  FADD.FTZ R96, -R165, R21 ;  /* 0x00000015a5607221 */ /* 0x000fe60000010100 */
[-C--:B------:R-:W-:Y:S01]  /*5a90*/  FSEL R97, R20, R165.reuse, P3 ;  /* 0x000000a514617208 */ /* 0x080fe20001800000 */
[C---:B------:R-:W-:Y:S01]  /*5aa0*/  FADD.FTZ R21, -R164.reuse, R22 ;  /* 0x00000016a4157221 */ /* 0x040fe20000010100 */
[-C--:B------:R-:W-:Y:S01]  /*5ab0*/  FSEL R20, R23, R164.reuse, P0 ;  /* 0x000000a417147208 */ /* 0x080fe20000000000 */
[----:B------:R-:W-:Y:S01]  /*5ac0*/  FADD.FTZ R27, -R164, R27 ;  /* 0x0000001ba41b7221 */ /* 0x000fe20000010100 */
[----:B------:R-:W-:Y:S01]  /*5ad0*/  FSETP.GE.FTZ.AND P0, PT, R168, RZ, PT ;  /* 0x000000ffa800720b */ /* 0x000fe20003f16000 */
[----:B------:R-:W-:Y:S01]  /*5ae0*/  FADD.FTZ R22, -R165, R25 ;  /* 0x00000019a5167221 */ /* 0x000fe20000010100 */
[-C--:B------:R-:W-:Y:S01]  /*5af0*/  FSEL R21, R21, R164.reuse, P1 ;  /* 0x000000a415157208 */ /* 0x080fe20000800000 */
[----:B------:R-:W-:Y:S01]  /*5b00*/  FADD.FTZ R28, -R165, R28 ;  /* 0x0000001ca51c7221 */ /* 0x000fe20000010100 */
[----:B------:R-:W-:Y:S01]  /*5b10*/  FSEL R96, R96, R165, P2 ;  /* 0x000000a560607208 */ /* 0x000fe20001000000 */
[----:B------:R-:W-:Y:S01]  /*5b20*/  FADD.FTZ R25, -R164, R26 ;  /* 0x0000001aa4197221 */ /* 0x000fe20000010100 */
[----:B------:R-:W-:Y:S01]  /*5b30*/  FSEL R27, R27, R164, P0 ;  /* 0x000000a41b1b7208 */ /* 0x000fe20000000000 */
[----:B------:R-:W-:Y:S01]  /*5b40*/  FMUL.FTZ R21, R172, R21 ;  /* 0x00000015ac157220 */ /* 0x000fe20000410000 */
[----:B------:R-:W-:Y:S01]  /*5b50*/  FSETP.GE.FTZ.AND P2, PT, R174, RZ, PT ;  /* 0x000000ffae00720b */ /* 0x000fe20003f56000 */
[----:B------:R-:W-:Y:S01]  /*5b60*/  FMUL.FTZ R20, R169, R20 ;  /* 0x00000014a9147220 */ /* 0x000fe20000410000 */
[----:B------:R-:W-:Y:S01]  /*5b70*/  FSETP.GE.FTZ.AND P0, PT, R181, RZ, PT ;  /* 0x000000ffb500720b */ /* 0x000fe20003f16000 */
[C---:B------:R-:W-:Y:S01]  /*5b80*/  FADD.FTZ R26, -R165.reuse, R29 ;  /* 0x0000001da51a7221 */ /* 0x040fe20000010100 */
[-C--:B------:R-:W-:Y:S01]  /*5b90*/  FSEL R23, R22, R165.reuse, P2 ;  /* 0x000000a516177208 */ /* 0x080fe20001000000 */
[----:B------:R-:W-:Y:S01]  /*5ba0*/  FADD.FTZ R31, -R164, R31 ;  /* 0x0000001fa41f7221 */ /* 0x000fe20000010100 */
[----:B------:R-:W-:Y:S01]  /*5bb0*/  FSEL R28, R28, R165, P0 ;  /* 0x000000a51c1c7208 */ /* 0x000fe20000000000 */
[----:B------:R-:W-:Y:S01]  /*5bc0*/  FADD.FTZ R24, -R165, R24 ;  /* 0x00000018a5187221 */ /* 0x000fe20000010100 */
[----:B------:R-:W-:Y:S01]  /*5bd0*/  FSETP.GE.FTZ.AND P2, PT, R180, RZ, PT ;  /* 0x000000ffb400720b */ /* 0x000fe20003f56000 */
[----:B------:R-:W-:Y:S01]  /*5be0*/  FMUL.FTZ R23, R174, R23 ;  /* 0x00000017ae177220 */ /* 0x000fe20000410000 */
[----:B------:R-:W-:Y:S01]  /*5bf0*/  FSETP.GE.FTZ.AND P0, PT, R175, RZ, PT ;  /* 0x000000ffaf00720b */ /* 0x000fe20003f16000 */
[----:B------:R-:W-:Y:S01]  /*5c00*/  FADD.FTZ R32, -R165, R32 ;  /* 0x00000020a5207221 */ /* 0x000fe20000010100 */
[----:B------:R-:W-:Y:S01]  /*5c10*/  FSETP.GE.FTZ.AND P1, PT, R177, RZ, PT ;  /* 0x000000ffb100720b */ /* 0x000fe20003f36000 */
[----:B------:R-:W-:Y:S01]  /*5c20*/  FMUL.FTZ R97, R170, R97 ;  /* 0x00000061aa617220 */ /* 0x000fe20000410000 */
[----:B------:R-:W-:Y:S01]  /*5c30*/  FSETP.GE.FTZ.AND P3, PT, R167, RZ, PT ;  /* 0x000000ffa700720b */ /* 0x000fe20003f76000 */
[----:B------:R-:W-:Y:S01]  /*5c40*/  FMUL.FTZ R96, R171, R96 ;  /* 0x00000060ab607220 */ /* 0x000fe20000410000 */
[----:B------:R-:W-:Y:S01]  /*5c50*/  F2FP.F16.F32.PACK_AB R21, R20, R21 ;  /* 0x000000151415723e */ /* 0x000fe200000000ff */
[----:B------:R-:W-:Y:S01]  /*5c60*/  FMUL.FTZ R27, R168, R27 ;  /* 0x0000001ba81b7220 */ /* 0x000fe20000410000 */
[-C--:B------:R-:W-:Y:S01]  /*5c70*/  FSEL R29, R26, R165.reuse, P2 ;  /* 0x000000a51a1d7208 */ /* 0x080fe20001000000 */
[----:B------:R-:W-:Y:S01]  /*5c80*/  FMUL.FTZ R28, R181, R28 ;  /* 0x0000001cb51c7220 */ /* 0x000fe20000410000 */
[-C--:B------:R-:W-:Y:S01]  /*5c90*/  FSEL R20, R31, R164.reuse, P0 ;  /* 0x000000a41f147208 */ /* 0x080fe20000000000 */
[C---:B------:R-:W-:Y:S01]  /*5ca0*/  FADD.FTZ R31, -R164.reuse, R34 ;  /* 0x00000022a41f7221 */ /* 0x040fe20000010100 */
[----:B------:R-:W-:Y:S01]  /*5cb0*/  FSEL R22, R25, R164, P1 ;  /* 0x000000a419167208 */ /* 0x000fe20000800000 */
[----:B------:R-:W-:Y:S01]  /*5cc0*/  FADD.FTZ R25, -R164, R30 ;  /* 0x0000001ea4197221 */ /* 0x000fe20000010100 */
        /* <DEDUP_REMOVED lines=9> */
[----:B------:R-:W-:Y:S02]  /*5d60*/  FSEL R25, R25, R164, P1 ;  /* 0x000000a419197208 */ /* 0x000fe40000800000 */
[----:B------:R-:W-:Y:S02]  /*5d70*/  FSETP.GE.FTZ.AND P1, PT, R176, RZ, PT ;  /* 0x000000ffb000720b */ /* 0x000fe40003f36000 */
[----:B------:R-:W-:Y:S01]  /*5d80*/  F2FP.F16.F32.PACK_AB R24, R23, R24 ;  /* 0x000000181718723e */ /* 0x000fe200000000ff */
[----:B------:R-:W-:Y:S01]  /*5d90*/  FMUL.FTZ R25, R178, R25 ;  /* 0x00000019b2197220 */ /* 0x000fe20000410000 */
[----:B------:R-:W-:Y:S01]  /*5da0*/  FSEL R23, R32, R165, P3 ;  /* 0x000000a520177208 */ /* 0x000fe20001800000 */
[----:B------:R-:W-:Y:S01]  /*5db0*/  @P2 FADD.FTZ R165, -R165, R33 ;  /* 0x00000021a5a52221 */ /* 0x000fe20000010100 */
[----:B------:R-:W-:Y:S01]  /*5dc0*/  FSEL R31, R31, R164, P1 ;  /* 0x000000a41f1f7208 */ /* 0x000fe20000800000 */
[----:B------:R-:W-:Y:S01]  /*5dd0*/  @P0 FADD.FTZ R164, -R164, R35 ;  /* 0x00000023a4a40221 */ /* 0x000fe20000010100 */
        /* <DEDUP_REMOVED lines=84> */
.L_x_1175:
[----:B------:R-:W-:Y:S01]  /*6320*/  STS [R220+0x1e000], R97 ;  /* 0x01e00061dc007388 */ /* 0x000fe20000000800 */
[----:B------:R-:W-:Y:S01]  /*6330*/  F2FP.F16.F32.PACK_AB R85, R20, R23 ;  /* 0x000000171455723e */ /* 0x000fe200000000ff */
[----:B------:R-:W2:Y:S01]  /*6340*/  LDC R241, c[0x0][0x270] ;  /* 0x00009c00fff17b82 */ /* 0x000ea20000000800 */
[----:B------:R-:W-:Y:S01]  /*6350*/  F2FP.F16.F32.PACK_AB R89, R164, R31 ;  /* 0x0000001fa459723e */ /* 0x000fe200000000ff */
[----:B------:R-:W-:Y:S01]  /*6360*/  STS [R220+0x1e400], R21 ;  /* 0x01e40015dc007388 */ /* 0x000fe20000000800 */
[----:B------:R-:W-:Y:S03]  /*6370*/  LEA R201, R199, UR5, 0x1 ;  /* 0x00000005c7c97c11 */ /* 0x000fe6000f8e08ff */
        /* <DEDUP_REMOVED lines=133> */
.L_x_1176:
        /* <DEDUP_REMOVED lines=15> */
[----:B------:R-:W-:Y:S03]  /*6cc0*/  LDSM.16.M88.4 R184, [R191+0x1000] ;  /* 0x00100000bfb8783b */ /* 0x000fe60000000200 */
        /* <DEDUP_REMOVED lines=24> */
[----:B------:R-:W3:Y:S05]  /*6e50*/  LDSM.16.M88.4 R160, [R191] ;  /* 0x00000000bfa0783b */ /* 0x000eea0000000200 */
[----:B------:R-:W-:Y:S01]  /*6e60*/  HMMA.16816.F32 R96, R152, R170, R96 ;  /* 0x000000aa9860723c */ /* 0x000fe20000001860 */
[----:B------:R-:W4:Y:S04]  /*6e70*/  LDSM.16.MT88.4 R152, [R201+0x15800] ;  /* 0x01580000c998783b */ /* 0x000f280000004200 */
        /* <DEDUP_REMOVED lines=13> */
[-C--:B---3--:R-:W-:Y:S06]  /*6f50*/  HMMA.16816.F32 R4, R160, R164.reuse, R4 ;  /* 0x000000a4a004723c */ /* 0x088fec0000001804 */
[C---:B------:R-:W-:Y:S06]  /*6f60*/  HMMA.16816.F32 R8, R184.reuse, R164, R8 ;  /* 0x000000a4b808723c */ /* 0x040fec0000001808 */
[-C--:B------:R-:W-:Y:S06]  /*6f70*/  HMMA.16816.F32 R12, R184, R166.reuse, R12 ;  /* 0x000000a6b80c723c */ /* 0x080fec000000180c */
[C---:B------:R-:W-:Y:S06]  /*6f80*/  HMMA.16816.F32 R16, R160.reuse, R166, R16 ;  /* 0x000000a6a010723c */ /* 0x040fec0000001810 */
[-C--:B----4-:R-:W-:Y:S06]  /*6f90*/  HMMA.16816.F32 R20, R160, R152.reuse, R20 ;  /* 0x00000098a014723c */ /* 0x090fec0000001814 */
[C---:B------:R-:W-:Y:S06]  /*6fa0*/  HMMA.16816.F32 R24, R184.reuse, R152, R24 ;  /* 0x00000098b818723c */ /* 0x040fec0000001818 */
[-C--:B------:R-:W-:Y:S05]  /*6fb0*/  HMMA.16816.F32 R28, R184, R154.reuse, R28 ;  /* 0x0000009ab81c723c */ /* 0x080fea000000181c */
[----:B------:R-:W-:Y:S01]  /*6fc0*/  @P6 IADD3 R152, P0, R250, -0x100, RZ ;  /* 0xffffff00fa986810 */ /* 0x000fe20007f1e0ff */
[C---:B------:R-:W-:Y:S05]  /*6fd0*/  HMMA.16816.F32 R32, R160.reuse, R154, R32 ;  /* 0x0000009aa020723c */ /* 0x040fea0000001820 */
[----:B------:R-:W-:Y:S01]  /*6fe0*/  @P6 IADD3.X R153, R251, -0x1, RZ, P0, !PT ;  /* 0xfffffffffb996810 */ /* 0x000fe200007fe4ff */
[-C--:B------:R-:W-:Y:S05]  /*6ff0*/  HMMA.16816.F32 R84, R160, R168.reuse, R84 ;  /* 0x000000a8a054723c */ /* 0x080fea0000001854 */
[----:B------:R-:W-:Y:S01]  /*7000*/  @P6 IMAD.MOV.U32 R250, RZ, RZ, R152 ;  /* 0x000000fffffa6224 */ /* 0x000fe200078e0098 */
[C---:B------:R-:W-:Y:S05]  /*7010*/  HMMA.16816.F32 R88, R184.reuse, R168, R88 ;  /* 0x000000a8b858723c */ /* 0x040fea0000001858 */
[----:B------:R-:W-:Y:S01]  /*7020*/  @P6 IMAD.MOV.U32 R251, RZ, RZ, R153 ;  /* 0x000000fffffb6224 */ /* 0x000fe200078e0099 */
[-C--:B------:R-:W-:Y:S05]  /*7030*/  HMMA.16816.F32 R92, R184, R170.reuse, R92 ;  /* 0x000000aab85c723c */ /* 0x080fea000000185c */
[----:B------:R-:W-:Y:S01]  /*7040*/  @P6 IMAD.WIDE R156, R212, 0x4, R250 ;  /* 0x00000004d49c6825 */ /* 0x000fe200078e02fa */
[----:B------:R-:W-:Y:S04]  /*7050*/  HMMA.16816.F32 R96, R160, R170, R96 ;  /* 0x000000aaa060723c */ /* 0x000fe80000001860 */
[----:B------:R-:W5:Y:S01]  /*7060*/  @P6 LDG.E R233, desc[UR14][R156.64] ;  /* 0x0000000e9ce96981 */ /* 0x000f62000c1e1900 */
[C---:B------:R-:W-:Y:S02]  /*7070*/  IMAD.SHL.U32 R155, R241.reuse, 0x8, RZ ;  /* 0x00000008f19b7824 */ /* 0x040fe400078e00ff */
[----:B------:R-:W-:Y:S01]  /*7080*/  IMAD.SHL.U32 R153, R241, 0x10, RZ ;  /* 0x00000010f1997824 */ /* 0x000fe200078e00ff */
[----:B------:R1:W5:Y:S03]  /*7090*/  @P6 LDG.E R235, desc[UR14][R156.64+0x20] ;  /* 0x0000200e9ceb6981 */ /* 0x000366000c1e1900 */
[-C--:B------:R-:W-:Y:S01]  /*70a0*/  LEA R158, P0, R155, R244.reuse, 0x2 ;  /* 0x000000f49b9e7211 */ /* 0x080fe200078010ff */
[----:B------:R-:W-:Y:S01]  /*70b0*/  IMAD R161, R241, 0x18, RZ ;  /* 0x00000018f1a17824 */ /* 0x000fe200078e02ff */
[-C--:B------:R-:W-:Y:S01]  /*70c0*/  LEA R166, P1, R153, R244.reuse, 0x2 ;  /* 0x000000f499a67211 */ /* 0x080fe200078210ff */
[----:B------:R-:W-:Y:S01]  /*70d0*/  REDG.E.ADD.F32.FTZ.RN.STRONG.GPU desc[UR14][R244.64], R4 ;  /* 0x00000004f40079a6 */ /* 0x000fe2000c10f38e */
[-C--:B------:R-:W-:Y:S01]  /*70e0*/  LEA.HI.X.SX32 R159, R155, R245.reuse, 0x2, P0 ;  /* 0x000000f59b9f7211 */ /* 0x080fe200000f16ff */
[----:B------:R-:W-:Y:S01]  /*70f0*/  IMAD.SHL.U32 R163, R241, 0x20, RZ ;  /* 0x00000020f1a37824 */ /* 0x000fe200078e00ff */
[-C--:B------:R-:W-:Y:S02]  /*7100*/  LEA R164, P0, R161, R244.reuse, 0x2 ;  /* 0x000000f4a1a47211 */ /* 0x080fe400078010ff */
[-C--:B------:R-:W-:Y:S01]  /*7110*/  LEA.HI.X.SX32 R167, R153, R245.reuse, 0x2, P1 ;  /* 0x000000f599a77211 */ /* 0x080fe200008f16ff */
[----:B------:R2:W-:Y:S01]  /*7120*/  REDG.E.ADD.F32.FTZ.RN.STRONG.GPU desc[UR14][R158.64], R5 ;  /* 0x000000059e0079a6 */ /* 0x0005e2000c10f38e */
[-C--:B------:R-:W-:Y:S01]  /*7130*/  LEA.HI.X.SX32 R165, R161, R245.reuse, 0x2, P0 ;  /* 0x000000f5a1a57211 */ /* 0x080fe200000f16ff */
[----:B------:R-:W-:Y:S01]  /*7140*/  IMAD R161, R241, 0x30, RZ ;  /* 0x00000030f1a17824 */ /* 0x000fe200078e02ff */
[CC--:B------:R-:W-:Y:S01]  /*7150*/  LEA R162, P1, R163.reuse, R244.reuse, 0x2 ;  /* 0x000000f4a3a27211 */ /* 0x0c0fe200078210ff */
[----:B------:R-:W-:Y:S03]  /*7160*/  REDG.E.ADD.F32.FTZ.RN.STRONG.GPU desc[UR14][R166.64], R6 ;  /* 0x00000006a60079a6 */ /* 0x000fe6000c10f38e */
[-C--:B------:R-:W-:Y:S01]  /*7170*/  LEA.HI.X.SX32 R163, R163, R245.reuse, 0x2, P1 ;  /* 0x000000f5a3a37211 */ /* 0x080fe200008f16ff */
[----:B------:R3:W-:Y:S01]  /*7180*/  REDG.E.ADD.F32.FTZ.RN.STRONG.GPU desc[UR14][R164.64], R7 ;  /* 0x00000007a40079a6 */ /* 0x0007e2000c10f38e */
[-C--:B------:R-:W-:Y:S03]  /*7190*/  LEA R160, P1, R161, R244.reuse, 0x2 ;  /* 0x000000f4a1a07211 */ /* 0x080fe600078210ff */
[----:B------:R4:W-:Y:S01]  /*71a0*/  REDG.E.ADD.F32.FTZ.RN.STRONG.GPU desc[UR14][R162.64], R8 ;  /* 0x00000008a20079a6 */ /* 0x0009e2000c10f38e */
[----:B-1----:R-:W-:Y:S01]  /*71b0*/  IMAD R157, R241, 0x28, RZ ;  /* 0x00000028f19d7824 */ /* 0x002fe200078e02ff */
[-C--:B------:R-:W-:Y:S01]  /*71c0*/  LEA.HI.X.SX32 R161, R161, R245.reuse, 0x2, P1 ;  /* 0x000000f5a1a17211 */ /* 0x080fe200008f16ff */
[----:B------:R-:W-:Y:S03]  /*71d0*/  IMAD R241, R241, 0x38, RZ ;  /* 0x00000038f1f17824 */ /* 0x000fe600078e02ff */
        /* <DEDUP_REMOVED lines=13> */
[CC--:B----4-:R-:W-:Y:S01]  /*72b0*/  LEA R162, P0, R7.reuse, R244.reuse, 0x2 ;  /* 0x000000f407a27211 */ /* 0x0d0fe200078010ff */
[----:B------:R4:W-:Y:S03]  /*72c0*/  REDG.E.ADD.F32.FTZ.RN.STRONG.GPU desc[UR14][R158.64+0x80], R17 ;  /* 0x000080119e0079a6 */ /* 0x0009e6000c10f38e */
[-C--:B------:R-:W-:Y:S01]  /*72d0*/  LEA.HI.X.SX32 R163, R7, R245.reuse, 0x2, P0 ;  /* 0x000000f507a37211 */ /* 0x080fe200000f16ff */
[----:B------:R-:W-:Y:S01]  /*72e0*/  IMAD.IADD R7, R155, 0x1, R5 ;  /* 0x000000019b077824 */ /* 0x000fe200078e0205 */
[----:B------:R4:W-:Y:S04]  /*72f0*/  REDG.E.ADD.F32.FTZ.RN.STRONG.GPU desc[UR14][R164.64], R18 ;  /* 0x00000012a40079a6 */ /* 0x0009e8000c10f38e */
[-C--:B------:R-:W-:Y:S01]  /*7300*/  LEA R6, P0, R7, R244.reuse, 0x2 ;  /* 0x000000f407067211 */ /* 0x080fe200078010ff */
[----:B------:R4:W-:Y:S01]  /*7310*/  REDG.E.ADD.F32.FTZ.RN.STRONG.GPU desc[UR14][R162.64], R19 ;  /* 0x00000013a20079a6 */ /* 0x0009e2000c10f38e */
[-C--:B-1----:R-:W-:Y:S01]  /*7320*/  LEA R156, P1, R5, R244.reuse, 0x2 ;  /* 0x000000f4059c7211 */ /* 0x082fe200078210ff */
        /* <DEDUP_REMOVED lines=10> */
[-C--:B----4-:R-:W-:Y:S01]  /*73d0*/  LEA.HI.X.SX32 R17, R5, R245.reuse, 0x2, P0 ;  /* 0x000000f505117211 */ /* 0x090fe200000f16ff */
        /* <DEDUP_REMOVED lines=9> */
[CC--:B-1----:R-:W-:Y:S04]  /*7470*/  LEA R156, P0, R5.reuse, R244.reuse, 0x2 ;  /* 0x000000f4059c7211 */ /* 0x0c2fe800078010ff */
[-C--:B------:R-:W-:Y:S01]  /*7480*/  LEA.HI.X.SX32 R157, R5, R245.reuse, 0x2, P0 ;  /* 0x000000f5059d7211 */ /* 0x080fe200000f16ff */
[----:B------:R-:W-:Y:S01]  /*7490*/  IMAD.IADD R5, R155, 0x1, R9 ;  /* 0x000000019b057824 */ /* 0x000fe200078e0209 */
[-C--:B--2---:R-:W-:Y:S03]  /*74a0*/  LEA R10, P1, R9, R244.reuse, 0x2 ;  /* 0x000000f4090a7211 */ /* 0x084fe600078210ff */
        /* <DEDUP_REMOVED lines=88> */
[----:B------:R-:W-:Y:S01]  /*7a30*/  LEA R88, P0, R155, R244, 0x2 ;  /* 0x000000f49b587211 */ /* 0x000fe200078010ff */
[----:B------:R-:W-:Y:S01]  /*7a40*/  LDSM.16.MT88.4 R8, [R195] ;  /* 0x00000000c308783b */ /* 0x000fe20000004200 */
[----:B------:R-:W-:Y:S02]  /*7a50*/  ISETP.GT.AND P2, PT, R237, R224, PT ;  /* 0x000000e0ed00720c */ /* 0x000fe40003f44270 */
        /* <DEDUP_REMOVED lines=83> */
[----:B------:R-:W-:-:S03]  /*7f90*/  SHF.R.S32.HI R11, RZ, 0x1f, R211 ;  /* 0x0000001fff0b7819 */ /* 0x000fc600000114d3 */
        /* <DEDUP_REMOVED lines=161> */
[----:B------:R2:W-:Y:S01]  /*89b0*/  STS [R217+0x6000], R48 ;  /* 0x00600030d9007388 */ /* 0x0005e20000000800 */
[----:B------:R-:W-:Y:S01]  /*89c0*/  F2FP.F16.F32.PACK_AB R62, R63, R62 ;  /* 0x0000003e3f3e723e */ /* 0x000fe200000000ff */
[----:B------:R-:W3:Y:S01]  /*89d0*/  @P0 LDC.64 R4, c[0x0][0x458] ;  /* 0x00011600ff040b82 */ /* 0x000ee20000000a00 */
        /* <DEDUP_REMOVED lines=10> */
[----:B------:R-:W-:-:S02]  /*8a80*/  F2FP.F16.F32.PACK_AB R75, R75, R74 ;  /* 0x0000004a4b4b723e */ /* 0x000fc400000000ff */
[----:B------:R-:W-:Y:S01]  /*8a90*/  @P0 IADD3 R58, R239, R242, RZ ;  /* 0x000000f2ef3a0210 */ /* 0x000fe20007ffe0ff */
[----:B------:R-:W-:Y:S01]  /*8aa0*/  STS [R217+0x7000], R44 ;  /* 0x0070002cd9007388 */ /* 0x000fe20000000800 */
[----:B------:R-:W-:-:S03]  /*8ab0*/  F2FP.F16.F32.PACK_AB R10, R77, R10 ;  /* 0x0000000a4d0a723e */ /* 0x000fc600000000ff */
[----:B------:R4:W-:Y:S04]  /*8ac0*/  STS [R217+0x7400], R46 ;  /* 0x0074002ed9007388 */ /* 0x0009e80000000800 */
[----:B------:R-:W-:Y:S01]  /*8ad0*/  STS [R218+0x8000], R53 ;  /* 0x00800035da007388 */ /* 0x000fe20000000800 */
[----:B--2---:R-:W-:Y:S01]  /*8ae0*/  FMUL.FTZ R48, R78, UR6 ;  /* 0x000000064e307c20 */ /* 0x004fe20008410000 */
[----:B---3--:R-:W-:Y:S02]  /*8af0*/  @P0 IMAD R56, R58, R5, RZ ;  /* 0x000000053a380224 */ /* 0x008fe400078e02ff */
[----:B------:R-:W-:Y:S02]  /*8b00*/  STS [R218+0x8400], R55 ;  /* 0x00840037da007388 */ /* 0x000fe40000000800 */
[----:B------:R-:W-:-:S02]  /*8b10*/  F2FP.F16.F32.PACK_AB R48, R79, R48 ;  /* 0x000000304f30723e */ /* 0x000fc400000000ff */
[----:B------:R-:W-:Y:S04]  /*8b20*/  STS [R217+0x8000], R64 ;  /* 0x00800040d9007388 */ /* 0x000fe80000000800 */
[----:B------:R-:W-:Y:S04]  /*8b30*/  STS [R217+0x8400], R66 ;  /* 0x00840042d9007388 */ /* 0x000fe80000000800 */
[----:B------:R-:W-:Y:S04]  /*8b40*/  STS [R218+0x9000], R57 ;  /* 0x00900039da007388 */ /* 0x000fe80000000800 */
[----:B------:R2:W-:Y:S01]  /*8b50*/  STS [R218+0x9400], R59 ;  /* 0x0094003bda007388 */ /* 0x0005e20000000800 */
[----:B----4-:R-:W-:-:S03]  /*8b60*/  @P0 IADD3 R46, R239, R242, RZ ;  /* 0x000000f2ef2e0210 */ /* 0x010fc60007ffe0ff */
[----:B------:R3:W-:Y:S02]  /*8b70*/  STS [R217+0x9000], R60 ;  /* 0x0090003cd9007388 */ /* 0x0007e40000000800 */
[C---:B-1----:R-:W-:Y:S02]  /*8b80*/  @P0 IMAD R44, R46.reuse, R7, RZ ;  /* 0x000000072e2c0224 */ /* 0x042fe400078e02ff */
[----:B------:R3:W-:Y:S01]  /*8b90*/  STS [R217+0x9400], R62 ;  /* 0x0094003ed9007388 */ /* 0x0007e20000000800 */
[----:B------:R-:W-:-:S03]  /*8ba0*/  @P0 IMAD.WIDE.U32 R46, R46, R6, RZ ;  /* 0x000000062e2e0225 */ /* 0x000fc600078e00ff */
[----:B------:R3:W-:Y:S02]  /*8bb0*/  STS [R218+0xa000], R69 ;  /* 0x00a00045da007388 */ /* 0x0007e40000000800 */
[----:B------:R-:W-:Y:S02]  /*8bc0*/  @P0 IADD3 R44, R47, R44, RZ ;  /* 0x0000002c2f2c0210 */ /* 0x000fe40007ffe0ff */
[----:B------:R3:W-:Y:S04]  /*8bd0*/  STS [R218+0xa400], R71 ;  /* 0x00a40047da007388 */ /* 0x0007e80000000800 */
[----:B------:R3:W-:Y:S04]  /*8be0*/  STS [R217+0xa000], R80 ;  /* 0x00a00050d9007388 */ /* 0x0007e80000000800 */
[----:B------:R3:W-:Y:S01]  /*8bf0*/  STS [R217+0xa400], R82 ;  /* 0x00a40052d9007388 */ /* 0x0007e20000000800 */
[----:B--2---:R-:W-:-:S03]  /*8c00*/  @P0 IMAD.WIDE.U32 R58, R58, R4, RZ ;  /* 0x000000043a3a0225 */ /* 0x004fc600078e00ff */
[----:B------:R3:W-:Y:S02]  /*8c10*/  STS [R218+0xb000], R73 ;  /* 0x00b00049da007388 */ /* 0x0007e40000000800 */
[----:B------:R-:W-:Y:S02]  /*8c20*/  @P0 IADD3 R56, R59, R56, RZ ;  /* 0x000000383b380210 */ /* 0x000fe40007ffe0ff */
        /* <DEDUP_REMOVED lines=13> */
.L_x_1178:
        /* <DEDUP_REMOVED lines=12> */
.L_x_1179:
[----:B------:R-:W-:Y:S01]  /*8dc0*/  STS [R217+0xb000], R10 ;  /* 0x00b0000ad9007388 */ /* 0x000fe20000000800 */
[--C-:B------:R-:W-:Y:S01]  /*8dd0*/  SHF.R.S32.HI R65, RZ, 0x1f, R208.reuse ;  /* 0x0000001fff417819 */ /* 0x100fe200000114d0 */
[----:B------:R-:W-:Y:S01]  /*8de0*/  IMAD.MOV.U32 R64, RZ, RZ, R208 ;  /* 0x000000ffff407224 */ /* 0x000fe200078e00d0 */
[----:B------:R-:W-:Y:S01]  /*8df0*/  SHF.R.S32.HI R57, RZ, 0x1f, R227 ;  /* 0x0000001fff397819 */ /* 0x000fe200000114e3 */
[----:B------:R1:W-:Y:S01]  /*8e00*/  STS [R217+0xb400], R48 ;  /* 0x00b40030d9007388 */ /* 0x0003e20000000800 */
[----:B------:R-:W-:Y:S01]  /*8e10*/  IMAD R238, R215, -0x40, R238 ;  /* 0xffffffc0d7ee7824 */ /* 0x000fe200078e02ee */
[----:B------:R-:W-:Y:S01]  /*8e20*/  SHF.R.S32.HI R59, RZ, 0x1f, R210 ;  /* 0x0000001fff3b7819 */ /* 0x000fe200000114d2 */
[----:B------:R-:W-:Y:S01]  /*8e30*/  IMAD.WIDE.U32 R50, R227, R6, R64 ;  /* 0x00000006e3327225 */ /* 0x000fe200078e0040 */
[----:B------:R-:W-:Y:S01]  /*8e40*/  BAR.SYNC.DEFER_BLOCKING 0x0 ;  /* 0x0000000000007b1d */ /* 0x000fe20000010000 */
[----:B------:R-:W-:Y:S02]  /*8e50*/  SHF.R.S32.HI R61, RZ, 0x1f, R207 ;  /* 0x0000001fff3d7819 */ /* 0x000fe400000114cf */
[----:B------:R-:W-:-:S02]  /*8e60*/  ISETP.GE.AND P4, PT, R207, R238, PT ;  /* 0x000000eecf00720c */ /* 0x000fc40003f86270 */
[----:B------:R-:W-:Y:S01]  /*8e70*/  IADD3 R66, P0, R46, R50, RZ ;  /* 0x000000322e427210 */ /* 0x000fe20007f1e0ff */
[----:B------:R-:W-:Y:S01]  /*8e80*/  ULDC.64 UR6, c[0x0][0x468] ;  /* 0x00011a0000067ab9 */ /* 0x000fe20000000a00 */
[----:B------:R-:W-:Y:S01]  /*8e90*/  IADD3 R46, R207, 0x20, RZ ;  /* 0x00000020cf2e7810 */ /* 0x000fe20007ffe0ff */
[----:B------:R-:W-:Y:S03]  /*8ea0*/  BSSY B0, `(.L_x_1180) ;  /* 0x0000025000007945 */ /* 0x000fe60003800000 */
[----:B------:R-:W-:Y:S01]  /*8eb0*/  ISETP.GE.AND P3, PT, R46, R238, PT ;  /* 0x000000ee2e00720c */ /* 0x000fe20003f66270 */
[----:B-1----:R-:W-:Y:S01]  /*8ec0*/  IMAD R48, R57, R6, RZ ;  /* 0x0000000639307224 */ /* 0x002fe200078e02ff */
[----:B------:R1:W2:Y:S03]  /*8ed0*/  LDS.128 R40, [R216+0x13000] ;  /* 0x01300000d8287984 */ /* 0x0002a60000000c00 */
[----:B------:R-:W-:Y:S01]  /*8ee0*/  IMAD R45, R227, R7, R48 ;  /* 0x00000007e32d7224 */ /* 0x000fe200078e0230 */
[----:B------:R1:W4:Y:S04]  /*8ef0*/  LDS.128 R36, [R216+0x15000] ;  /* 0x01500000d8247984 */ /* 0x0003280000000c00 */
[----:B------:R-:W-:Y:S01]  /*8f00*/  IADD3.X R67, R44, R51, R45, P0, !PT ;  /* 0x000000332c437210 */ /* 0x000fe200007fe42d */
[----:B------:R-:W-:Y:S01]  /*8f10*/  IMAD R45, R59, UR6, RZ ;  /* 0x000000063b2d7c24 */ /* 0x000fe2000f8e02ff */
[----:B------:R1:W1:Y:S03]  /*8f20*/  LDS.128 R32, [R216+0x17000] ;  /* 0x01700000d8207984 */ /* 0x0002660000000c00 */
[C---:B------:R-:W-:Y:S01]  /*8f30*/  IMAD R45, R210.reuse, UR7, R45 ;  /* 0x00000007d22d7c24 */ /* 0x040fe2000f8e022d */
[----:B------:R1:W1:Y:S01]  /*8f40*/  LDS.128 R28, [R216+0x18000] ;  /* 0x01800000d81c7984 */ /* 0x0002620000000c00 */
[----:B------:R-:W-:-:S03]  /*8f50*/  IMAD.WIDE.U32 R66, R210, UR6, R66 ;  /* 0x00000006d2427c25 */ /* 0x000fc6000f8e0042 */
[----:B------:R1:W1:Y:S01]  /*8f60*/  LDS.128 R24, [R216+0x19000] ;  /* 0x01900000d8187984 */ /* 0x0002620000000c00 */
[----:B------:R-:W-:-:S03]  /*8f70*/  IMAD.IADD R63, R45, 0x1, R67 ;  /* 0x000000012d3f7824 */ /* 0x000fc600078e0243 */
        /* <DEDUP_REMOVED lines=8> */
[-C--:B---3--:R-:W-:Y:S01]  /*9000*/  IMAD R60, R61, R6.reuse, RZ ;  /* 0x000000063d3c7224 */ /* 0x088fe200078e02ff */
        /* <DEDUP_REMOVED lines=14> */
.L_x_1181:
[----:B------:R-:W-:Y:S05]  /*90f0*/  BSYNC B0 ;  /* 0x0000000000007941 */ /* 0x000fea0003800000 */
.L_x_1180:
[----:B------:R-:W-:Y:S04]  /*9100*/  BSSY B0, `(.L_x_1182) ;  /* 0x0000013000007945 */ /* 0x000fe80003800000 */
[----:B------:R-:W-:Y:S05]  /*9110*/  @P3 BRA `(.L_x_1183) ;  /* 0x0000000000443947 */ /* 0x000fea0003800000 */
[----:B--2---:R-:W-:Y:S01]  /*9120*/  IADD3 R45, P0, R207, 0x20, RZ ;  /* 0x00000020cf2d7810 */ /* 0x004fe20007f1e0ff */
[----:B---3--:R-:W-:Y:S01]  /*9130*/  IMAD.MOV.U32 R62, RZ, RZ, R66 ;  /* 0x000000ffff3e7224 */ /* 0x008fe200078e0042 */
        /* <DEDUP_REMOVED lines=13> */
[----:B----4-:R2:W-:Y:S04]  /*9210*/  @!P1 STG.E.128 desc[UR14][R6.64+0x80], R36 ;  /* 0x0000802406009986 */ /* 0x0105e8000c101d0e */
[----:B-1----:R2:W-:Y:S02]  /*9220*/  @!P0 STG.E.128 desc[UR14][R6.64+0x100], R32 ;  /* 0x0001002006008986 */ /* 0x0025e4000c101d0e */
.L_x_1183:
[----:B------:R-:W-:Y:S05]  /*9230*/  BSYNC B0 ;  /* 0x0000000000007941 */ /* 0x000fea0003800000 */
.L_x_1182:
[-C--:B------:R-:W-:Y:S01]  /*9240*/  IMAD.WIDE.U32 R64, R227, R4.reuse, R64 ;  /* 0x00000004e3407225 */ /* 0x080fe200078e0040 */
[----:B------:R-:W-:Y:S01]  /*9250*/  ULDC.64 UR6, c[0x0][0x470] ;  /* 0x00011c0000067ab9 */ /* 0x000fe20000000a00 */
[----:B------:R-:W-:Y:S02]  /*9260*/  BSSY B0, `(.L_x_1184) ;  /* 0x000001a000007945 */ /* 0x000fe40003800000 */
[----:B--2---:R-:W-:Y:S01]  /*9270*/  IMAD R6, R57, R4, RZ ;  /* 0x0000000439067224 */ /* 0x004fe200078e02ff */
[----:B-1----:R-:W-:Y:S01]  /*9280*/  IADD3 R32, P0, R58, R64, RZ ;  /* 0x000000403a207210 */ /* 0x002fe20007f1e0ff */
        /* <DEDUP_REMOVED lines=18> */
[----:B----4-:R-:W-:-:S04]  /*93b0*/  LEA R36, P4, R34, UR6, 0x1 ;  /* 0x0000000622247c11 */ /* 0x010fc8000f8808ff */
[----:B------:R-:W-:-:S05]  /*93c0*/  LEA.HI.X R37, R34, UR7, R6, 0x1, P4 ;  /* 0x0000000722257c11 */ /* 0x000fca000a0f0c06 */
[----:B------:R1:W-:Y:S04]  /*93d0*/  @!P2 STG.E.128 desc[UR14][R36.64], R28 ;  /* 0x0000001c2400a986 */ /* 0x0003e8000c101d0e */
[----:B------:R1:W-:Y:S04]  /*93e0*/  @!P1 STG.E.128 desc[UR14][R36.64+0x80], R20 ;  /* 0x0000801424009986 */ /* 0x0003e8000c101d0e */
[----:B------:R1:W-:Y:S02]  /*93f0*/  @!P0 STG.E.128 desc[UR14][R36.64+0x100], R12 ;  /* 0x0001000c24008986 */ /* 0x0003e4000c101d0e */
.L_x_1185:
[----:B------:R-:W-:Y:S05]  /*9400*/  BSYNC B0 ;  /* 0x0000000000007941 */ /* 0x000fea0003800000 */
.L_x_1184:
[----:B------:R-:W-:Y:S05]  /*9410*/  @P3 BRA `(.L_x_1154) ;  /* 0x0000000000483947 */ /* 0x000fea0003800000 */
[----:B------:R-:W-:Y:S01]  /*9420*/  IADD3 R6, P0, R207, 0x20, RZ ;  /* 0x00000020cf067810 */ /* 0x000fe20007f1e0ff */
[----:B-1----:R-:W-:Y:S01]  /*9430*/  IMAD.MOV.U32 R14, RZ, RZ, R32 ;  /* 0x000000ffff0e7224 */ /* 0x002fe200078e0020 */
        /* <DEDUP_REMOVED lines=14> */
[----:B------:R2:W-:Y:S04]  /*9520*/  @!P1 STG.E.128 desc[UR14][R4.64+0x80], R16 ;  /* 0x0000801004009986 */ /* 0x0005e8000c101d0e */
[----:B------:R2:W-:Y:S02]  /*9530*/  @!P0 STG.E.128 desc[UR14][R4.64+0x100], R8 ;  /* 0x0001000804008986 */ /* 0x0005e4000c101d0e */
.L_x_1154:
[----:B------:R-:W-:Y:S05]  /*9540*/  BSYNC B1 ;  /* 0x0000000000017941 */ /* 0x000fea0003800000 */
.L_x_1140:
[----:B--234-:R-:W2:Y:S02]  /*9550*/  LDC R4, c[0x0][0xc] ;  /* 0x00000300ff047b82 */ /* 0x01cea40000000800 */
[----:B--2---:R-:W-:-:S04]  /*9560*/  IADD3 R215, R4, R215, RZ ;  /* 0x000000d704d77210 */ /* 0x004fc80007ffe0ff */
[----:B------:R-:W-:-:S13]  /*9570*/  ISETP.GE.AND P0, PT, R215, UR12, PT ;  /* 0x0000000cd7007c0c */ /* 0x000fda000bf06270 */
[----:B------:R-:W-:Y:S05]  /*9580*/  @P0 BRA `(.L_x_1186) ;  /* 0x0000000000040947 */ /* 0x000fea0003800000 */
[----:B------:R-:W-:Y:S05]  /*9590*/  BRA `(.L_x_1187) ;  /* 0xffffff7000c87947 */ /* 0x000fea000383ffff */
.L_x_1186:
[----:B------:R-:W-:Y:S05]  /*95a0*/  EXIT ;  /* 0x000000000000794d */ /* 0x000fea0003800000 */
.L_x_1188:
        /* <DEDUP_REMOVED lines=13> */
.L_x_1612:


//--------------------- .text._ZN5flash44flash_bwd_dq_dk_dv_loop_seqk_parallel_kernelI23Flash_bwd_kernel_traitsILi192ELi64ELi64ELi8ELi4ELi2ELi2ELb0ELb0EN7cutlass6half_tE19Flash_kernel_traitsILi192ELi64ELi64ELi8ES3_EELb0ELb0ELb1ELb0ELb0ELb0ELb1EEEvNS_16Flash_bwd_paramsE --------------------------
	.section	.text._ZN5flash44flash_bwd_dq_dk_dv_loop_seqk_parallel_kernelI23Flash_bwd_kernel_traitsILi192ELi64ELi64ELi8ELi4ELi2ELi2ELb0ELb0EN7cutlass6half_tE19Flash_kernel_traitsILi192ELi64ELi64ELi8ES3_EELb0ELb0ELb1ELb0ELb0ELb0ELb1EEEvNS_16Flash_bwd_paramsE,"ax",@progbits
	.align	128
        .global         _ZN5flash44flash_bwd_dq_dk_dv_loop_seqk_parallel_kernelI23Flash_bwd_kernel_traitsILi192ELi64ELi64ELi8ELi4ELi2ELi2ELb0ELb0EN7cutlass6half_tE19Flash_kernel_traitsILi192ELi64ELi64ELi8ES3_EELb0ELb0ELb1ELb0ELb0ELb0ELb1EEEvNS_16Flash_bwd_paramsE
        .type           _ZN5flash44flash_bwd_dq_dk_dv_loop_seqk_parallel_kernelI23Flash_bwd_kernel_traitsILi192ELi64ELi64ELi8ELi4ELi2ELi2ELb0ELb0EN7cutlass6half_tE19Flash_kernel_traitsILi192ELi64ELi64ELi8ES3_EELb0ELb0ELb1ELb0ELb0ELb0ELb1EEEvNS_16Flash_bwd_paramsE,@function
        .size           _ZN5flash44flash_bwd_dq_dk_dv_loop_seqk_parallel_kernelI23Flash_bwd_kernel_traitsILi192ELi64ELi64ELi8ELi4ELi2ELi2ELb0ELb0EN7cutlass6half_tE19Flash_kernel_traitsILi192ELi64ELi64ELi8ES3_EELb0ELb0ELb1ELb0ELb0ELb0ELb1EEEvNS_16Flash_bwd_paramsE,(.L_x_1613 - _ZN5flash44flash_bwd_dq_dk_dv_loop_seqk_parallel_kernelI23Flash_bwd_kernel_traitsILi192ELi64ELi64ELi8ELi4ELi2ELi2ELb0ELb0EN7cutlass6half_tE19Flash_kernel_traitsILi192ELi64ELi64ELi8ES3_EELb0ELb0ELb1ELb0ELb0ELb0ELb1EEEvNS_16Flash_bwd_paramsE)
        .other          _ZN5flash44flash_bwd_dq_dk_dv_loop_seqk_parallel_kernelI23Flash_bwd_kernel_traitsILi192ELi64ELi64ELi8ELi4ELi2ELi2ELb0ELb0EN7cutlass6half_tE19Flash_kernel_traitsILi192ELi64ELi64ELi8ES3_EELb0ELb0ELb1ELb0ELb0ELb0ELb1EEEvNS_16Flash_bwd_paramsE,@"STO_CUDA_ENTRY STV_DEFAULT"
_ZN5flash44flash_bwd_dq_dk_dv_loop_seqk_parallel_kernelI23Flash_bwd_kernel_traitsILi192ELi64ELi64ELi8ELi4ELi2ELi2ELb0ELb0EN7cutlass6half_tE19Flash_kernel_traitsILi192ELi64ELi64ELi8ES3_EELb0ELb0ELb1ELb0ELb0ELb0ELb1EEEvNS_16Flash_bwd_paramsE:
.text._ZN5flash44flash_bwd_dq_dk_dv_loop_seqk_parallel_kernelI23Flash_bwd_kernel_traitsILi192ELi64ELi64ELi8ELi4ELi2ELi2ELb0ELb0EN7cutlass6half_tE19Flash_kernel_traitsILi192ELi64ELi64ELi8ES3_EELb0ELb0ELb1ELb0ELb0ELb0ELb1EEEvNS_16Flash_bwd_paramsE:
        /* <DEDUP_REMOVED lines=24> */
[CC--:B------:R-:W-:Y:S02]  /*0180*/  LEA.HI R8, R17.reuse, R4.reuse, RZ, 0x2 ;  /* 0x0000000411087211 */ /* 0x0c0fe400078f10ff */
[--C-:B------:R-:W-:Y:S02]  /*0190*/  SHF.R.S32.HI R0, RZ, 0x5, R10.reuse ;  /* 0x00000005ff007819 */ /* 0x100fe4000001140a */
[----:B------:R-:W-:Y:S02]  /*01a0*/  SHF.R.S32.HI R5, RZ, 0x1f, R10 ;  /* 0x0000001fff057819 */ /* 0x000fe4000001140a */
[----:B------:R-:W-:Y:S02]  /*01b0*/  LEA.HI R15, R17, R4, RZ, 0x3 ;  /* 0x00000004110f7211 */ /* 0x000fe400078f18ff */
[----:B------:R-:W-:-:S02]  /*01c0*/  LEA.HI R5, R5, R0, RZ, 0x2 ;  /* 0x0000000005057211 */ /* 0x000fc400078f10ff */
[----:B------:R-:W-:Y:S02]  /*01d0*/  LEA.HI R3, R10, R0, RZ, 0x1 ;  /* 0x000000000a037211 */ /* 0x000fe400078f08ff */
[--C-:B------:R-:W-:Y:S02]  /*01e0*/  SHF.R.S32.HI R7, RZ, 0x2, R8.reuse ;  /* 0x00000002ff077819 */ /* 0x100fe40000011408 */
[----:B------:R-:W-:Y:S02]  /*01f0*/  SHF.R.S32.HI R6, RZ, 0x1f, R8 ;  /* 0x0000001fff067819 */ /* 0x000fe40000011408 */
[----:B------:R-:W-:Y:S02]  /*0200*/  SHF.R.S32.HI R207, RZ, 0x3, R15 ;  /* 0x00000003ffcf7819 */ /* 0x000fe4000001140f */
[----:B------:R-:W-:Y:S02]  /*0210*/  LOP3.LUT R11, R15, 0xfffffff8, RZ, 0xc0, !PT ;  /* 0xfffffff80f0b7812 */ /* 0x000fe400078ec0ff */
[----:B------:R-:W-:Y:S01]  /*0220*/  LEA.HI R19, R17, R4, RZ, 0x4 ;  /* 0x0000000411137211 */ /* 0x000fe200078f20ff */
[----:B------:R-:W-:Y:S01]  /*0230*/  IMAD.SHL.U32 R9, R207, 0x40, RZ ;  /* 0x00000040cf097824 */ /* 0x000fe200078e00ff */
[----:B------:R-:W-:Y:S01]  /*0240*/  LOP3.LUT R5, R5, 0xfffffffc, RZ, 0xc0, !PT ;  /* 0xfffffffc05057812 */ /* 0x000fe200078ec0ff */
[----:B------:R-:W-:Y:S01]  /*0250*/  IMAD.IADD R194, R4, 0x1, -R11 ;  /* 0x0000000104c27824 */ /* 0x000fe200078e0a0b */
[----:B------:R-:W-:-:S02]  /*0260*/  LOP3.LUT R3, R3, 0xfffffffe, RZ, 0xc0, !PT ;  /* 0xfffffffe03037812 */ /* 0x000fc400078ec0ff */
[----:B------:R-:W-:Y:S01]  /*0270*/  LEA.HI R6, R6, R7, RZ, 0x3 ;  /* 0x0000000706067211 */ /* 0x000fe200078f18ff */
[C---:B------:R-:W-:Y:S01]  /*0280*/  IMAD.IADD R5, R0.reuse, 0x1, -R5 ;  /* 0x0000000100057824 */ /* 0x040fe200078e0a05 */
[----:B------:R-:W-:Y:S01]  /*0290*/  SHF.R.S32.HI R2, RZ, 0x4, R19 ;  /* 0x00000004ff027819 */ /* 0x000fe20000011413 */
[----:B------:R-:W-:Y:S01]  /*02a0*/  IMAD.IADD R3, R0, 0x1, -R3 ;  /* 0x0000000100037824 */ /* 0x000fe200078e0a03 */
[----:B------:R-:W-:Y:S01]  /*02b0*/  LOP3.LUT R6, R6, 0xfffffff8, RZ, 0xc0, !PT ;  /* 0xfffffff806067812 */ /* 0x000fe200078ec0ff */
[C---:B------:R-:W-:Y:S01]  /*02c0*/  IMAD.SHL.U32 R208, R194.reuse, 0x8, RZ ;  /* 0x00000008c2d07824 */ /* 0x040fe200078e00ff */
[----:B------:R-:W-:Y:S02]  /*02d0*/  LEA.HI R0, R19, R2, RZ, 0x1 ;  /* 0x0000000213007211 */ /* 0x000fe400078f08ff */
[----:B------:R-:W-:Y:S01]  /*02e0*/  LOP3.LUT R9, R9, 0x1c0, RZ, 0xc0, !PT ;  /* 0x000001c009097812 */ /* 0x000fe200078ec0ff */
[----:B------:R-:W-:Y:S01]  /*02f0*/  IMAD.IADD R6, R7, 0x1, -R6 ;  /* 0x0000000107067824 */ /* 0x000fe200078e0a06 */
[----:B------:R-:W-:Y:S01]  /*0300*/  LOP3.LUT P4, RZ, R194, 0x4, RZ, 0xc0, !PT ;  /* 0x00000004c2ff7812 */ /* 0x000fe2000788c0ff */
[----:B------:R-:W-:Y:S01]  /*0310*/  VIADD R213, R208, 0x40 ;  /* 0x00000040d0d57836 */ /* 0x000fe20000000000 */
[C---:B------:R-:W-:Y:S01]  /*0320*/  LOP3.LUT P3, RZ, R194.reuse, 0x2, RZ, 0xc0, !PT ;  /* 0x00000002c2ff7812 */ /* 0x040fe2000786c0ff */
[----:B------:R-:W-:Y:S01]  /*0330*/  IMAD.SHL.U32 R194, R194, 0x40, RZ ;  /* 0x00000040c2c27824 */ /* 0x000fe200078e00ff */
[----:B------:R-:W-:Y:S01]  /*0340*/  LOP3.LUT R0, R0, 0xfffffffe, RZ, 0xc0, !PT ;  /* 0xfffffffe00007812 */ /* 0x000fe200078ec0ff */
[----:B------:R-:W-:Y:S01]  /*0350*/  VIADD R212, R208, 0x80 ;  /* 0x00000080d0d47836 */ /* 0x000fe20000000000 */
[----:B------:R-:W-:-:S02]  /*0360*/  LOP3.LUT R7, R9, 0x38, R208, 0xf8, !PT ;  /* 0x0000003809077812 */ /* 0x000fc400078ef8d0 */
[----:B------:R-:W-:Y:S01]  /*0370*/  SHF.R.U32.HI R206, RZ, 0x3, R9 ;  /* 0x00000003ffce7819 */ /* 0x000fe20000011609 */
[----:B------:R-:W-:Y:S01]  /*0380*/  IMAD.SHL.U32 R9, R3, 0x10, RZ ;  /* 0x0000001003097824 */ /* 0x000fe200078e00ff */
[----:B------:R-:W-:Y:S01]  /*0390*/  LOP3.LUT R19, R19, 0xfffffff0, RZ, 0xc0, !PT ;  /* 0xfffffff013137812 */ /* 0x000fe200078ec0ff */
[----:B------:R-:W-:Y:S01]  /*03a0*/  IMAD.IADD R0, R2, 0x1, -R0 ;  /* 0x0000000102007824 */ /* 0x000fe200078e0a00 */
[----:B------:R-:W-:Y:S02]  /*03b0*/  LOP3.LUT R194, R194, 0x1c0, RZ, 0xc0, !PT ;  /* 0x000001c0c2c27812 */ /* 0x000fe400078ec0ff */
[----:B------:R-:W-:Y:S01]  /*03c0*/  LOP3.LUT R206, R7, R206, RZ, 0x3c, !PT ;  /* 0x000000ce07ce7212 */ /* 0x000fe200078e3cff */
[----:B------:R-:W-:Y:S01]  /*03d0*/  IMAD.IADD R19, R4, 0x1, -R19 ;  /* 0x0000000104137824 */ /* 0x000fe200078e0a13 */
[----:B------:R-:W-:Y:S02]  /*03e0*/  LEA.HI R7, R17, R4, RZ, 0x7 ;  /* 0x0000000411077211 */ /* 0x000fe400078f38ff */
[----:B------:R-:W-:Y:S01]  /*03f0*/  LOP3.LUT R12, R194, 0x10, R9, 0xf8, !PT ;  /* 0x00000010c20c7812 */ /* 0x000fe200078ef809 */
[----:B------:R-:W-:Y:S01]  /*0400*/  IMAD.SHL.U32 R9, R0, 0x200, RZ ;  /* 0x0000020000097824 */ /* 0x000fe200078e00ff */
[----:B------:R-:W-:-:S02]  /*0410*/  LOP3.LUT R13, R194, 0x8, R15, 0xf8, !PT ;  /* 0x00000008c20d7812 */ /* 0x000fc400078ef80f */
[----:B------:R-:W-:Y:S02]  /*0420*/  SHF.R.S32.HI R7, RZ, 0x7, R7 ;  /* 0x00000007ff077819 */ /* 0x000fe40000011407 */
[----:B------:R-:W-:Y:S02]  /*0430*/  SHF.R.U32.HI R194, RZ, 0x3, R194 ;  /* 0x00000003ffc27819 */ /* 0x000fe400000116c2 */
[----:B------:R-:W-:Y:S02]  /*0440*/  LOP3.LUT R12, R12, 0x8, R15, 0xf8, !PT ;  /* 0x000000080c0c7812 */ /* 0x000fe400078ef80f */
[----:B------:R-:W-:Y:S02]  /*0450*/  SHF.R.S32.HI R2, RZ, 0x1f, R19 ;  /* 0x0000001fff027819 */ /* 0x000fe40000011413 */
[----:B------:R-:W-:Y:S02]  /*0460*/  LOP3.LUT R11, R6, 0x1, RZ, 0xc0, !PT ;  /* 0x00000001060b7812 */ /* 0x000fe400078ec0ff */
[----:B------:R-:W-:-:S02]  /*0470*/  LEA.HI R17, R17, R4, RZ, 0x6 ;  /* 0x0000000411117211 */ /* 0x000fc400078f30ff */
[----:B------:R-:W-:Y:S01]  /*0480*/  LOP3.LUT R198, R13, R194, RZ, 0x3c, !PT ;  /* 0x000000c20dc67212 */ /* 0x000fe200078e3cff */
[----:B------:R-:W-:Y:S01]  /*0490*/  IMAD R13, R7, 0x800, R9 ;  /* 0x00000800070d7824 */ /* 0x000fe200078e0209 */
[----:B------:R-:W-:Y:S01]  /*04a0*/  LOP3.LUT R194, R9, R12, R194, 0xf6, !PT ;  /* 0x0000000c09c27212 */ /* 0x000fe200078ef6c2 */
[----:B------:R-:W-:Y:S01]  /*04b0*/  IMAD.SHL.U32 R7, R7, 0x20, RZ ;  /* 0x0000002007077824 */ /* 0x000fe200078e00ff */
[----:B------:R-:W-:Y:S01]  /*04c0*/  LEA.HI R2, R2, R19, RZ, 0x3 ;  /* 0x0000001302027211 */ /* 0x000fe200078f18ff */
[----:B------:R-:W-:Y:S01]  /*04d0*/  IMAD.IADD R198, R13, 0x1, R198 ;  /* 0x000000010dc67824 */ /* 0x000fe200078e02c6 */
[----:B------:R-:W-:Y:S02]  /*04e0*/  ISETP.NE.U32.AND P0, PT, R11, 0x1, PT ;  /* 0x000000010b00780c */ /* 0x000fe40003f05070 */
[----:B------:R-:W-:Y:S01]  /*04f0*/  LOP3.LUT R9, R8, 0x7ffffffc, RZ, 0xc0, !PT ;  /* 0x7ffffffc08097812 */ /* 0x000fe200078ec0ff */
[----:B------:R-:W-:Y:S01]  /*0500*/  IMAD.SHL.U32 R8, R6, 0x40, RZ ;  /* 0x0000004006087824 */ /* 0x000fe200078e00ff */
[----:B------:R-:W-:Y:S01]  /*0510*/  SHF.R.S32.HI R17, RZ, 0x6, R17 ;  /* 0x00000006ff117819 */ /* 0x000fe20000011411 */
[----:B------:R-:W-:Y:S01]  /*0520*/  IMAD.SHL.U32 R198, R198, 0x2, RZ ;  /* 0x00000002c6c67824 */ /* 0x000fe200078e00ff */
[----:B------:R-:W-:-:S02]  /*0530*/  LOP3.LUT R205, R10, 0xffffffe0, RZ, 0xc0, !PT ;  /* 0xffffffe00acd7812 */ /* 0x000fc400078ec0ff */
[----:B------:R-:W-:Y:S01]  /*0540*/  LOP3.LUT R204, R2, 0xfffffff8, RZ, 0xc0, !PT ;  /* 0xfffffff802cc7812 */ /* 0x000fe200078ec0ff */
[----:B------:R-:W-:Y:S01]  /*0550*/  IMAD.SHL.U32 R217, R17, 0x8, RZ ;  /* 0x0000000811d97824 */ /* 0x000fe200078e00ff */
[----:B------:R-:W-:Y:S01]  /*0560*/  R2P PR, R6, 0x6 ;  /* 0x0000000606007804 */ /* 0x000fe20000000000 */
[----:B------:R-:W-:Y:S01]  /*0570*/  IMAD.IADD R6, R4, 0x1, -R9 ;  /* 0x0000000104067824 */ /* 0x000fe200078e0a09 */
[----:B------:R-:W-:Y:S01]  /*0580*/  LOP3.LUT R8, R8, 0x1c0, RZ, 0xc0, !PT ;  /* 0x000001c008087812 */ /* 0x000fe200078ec0ff */
[----:B------:R-:W-:Y:S01]  /*0590*/  IMAD.IADD R205, R4, 0x1, -R205 ;  /* 0x0000000104cd7824 */ /* 0x000fe200078e0acd */
[----:B------:R-:W-:Y:S01]  /*05a0*/  LOP3.LUT R217, R217, 0x18, RZ, 0xc0, !PT ;  /* 0x00000018d9d97812 */ /* 0x000fe200078ec0ff */
[----:B------:R-:W-:Y:S01]  /*05b0*/  IMAD.IADD R204, R19, 0x1, -R204 ;  /* 0x0000000113cc7824 */ /* 0x000fe200078e0acc */
[----:B------:R-:W-:Y:S01]  /*05c0*/  SHF.R.U32.HI R218, RZ, 0x3, R8 ;  /* 0x00000003ffda7819 */ /* 0x000fe20000011608 */
[----:B------:R-:W-:Y:S01]  /*05d0*/  IMAD.SHL.U32 R4, R6, 0x2, RZ ;  /* 0x0000000206047824 */ /* 0x000fe200078e00ff */
[----:B------:R-:W-:Y:S01]  /*05e0*/  LOP3.LUT R202, R7, 0x6, R202, 0xf8, !PT ;  /* 0x0000000607ca7812 */ /* 0x000fe200078ef8ca */
[----:B------:R-:W-:Y:S01]  /*05f0*/  IMAD.SHL.U32 R6, R0, 0x20, RZ ;  /* 0x0000002000067824 */ /* 0x000fe200078e00ff */
[----:B------:R-:W-:Y:S01]  /*0600*/  LOP3.LUT R7, R8, 0x20, R7, 0xf8, !PT ;  /* 0x0000002008077812 */ /* 0x000fe200078ef807 */
[----:B------:R-:W-:Y:S01]  /*0610*/  IMAD.SHL.U32 R199, R204, 0x40, RZ ;  /* 0x00000040ccc77824 */ /* 0x000fe200078e00ff */
[----:B------:R-:W-:Y:S01]  /*0620*/  SHF.R.S32.HI R10, RZ, 0x1f, R205 ;  /* 0x0000001fff0a7819 */ /* 0x000fe200000114cd */
[----:B------:R-:W-:Y:S01]  /*0630*/  VIADD R196, R198, UR6 ;  /* 0x00000006c6c47c36 */ /* 0x000fe20008000000 */
[----:B------:R-:W-:Y:S01]  /*0640*/  LOP3.LUT R6, R217, 0x20, R6, 0xf8, !PT ;  /* 0x00000020d9067812 */ /* 0x000fe200078ef806 */
[----:B------:R-:W-:Y:S01]  /*0650*/  IMAD R206, R17, 0x200, R206 ;  /* 0x0000020011ce7824 */ /* 0x000fe200078e02ce */
[----:B------:R-:W-:Y:S01]  /*0660*/  LOP3.LUT R217, R218, R8, R217, 0x1e, !PT ;  /* 0x00000008dad97212 */ /* 0x000fe200078e1ed9 */
[----:B------:R-:W-:Y:S01]  /*0670*/  IMAD.SHL.U32 R8, R0, 0x8, RZ ;  /* 0x0000000800087824 */ /* 0x000fe200078e00ff */
[----:B------:R-:W-:Y:S01]  /*0680*/  LOP3.LUT R218, R7, R218, RZ, 0x3c, !PT ;  /* 0x000000da07da7212 */ /* 0x000fe200078e3cff */
[--C-:B------:R-:W-:Y:S01]  /*0690*/  IMAD R7, R5, 0x400, R4.reuse ;  /* 0x0000040005077824 */ /* 0x100fe200078e0204 */
[----:B------:R-:W-:Y:S01]  /*06a0*/  LOP3.LUT R199, R199, 0x1c0, RZ, 0xc0, !PT ;  /* 0x000001c0c7c77812 */ /* 0x000fe200078ec0ff */
[----:B------:R-:W-:Y:S01]  /*06b0*/  IMAD R4, R3, 0x400, R4 ;  /* 0x0000040003047824 */ /* 0x000fe200078e0204 */
[----:B------:R-:W-:Y:S01]  /*06c0*/  LEA.HI R0, R10, R205, RZ, 0x2 ;  /* 0x000000cd0a007211 */ /* 0x000fe200078f10ff */
[----:B------:R-:W-:Y:S01]  /*06d0*/  IMAD.IADD R218, R7, 0x1, R218 ;  /* 0x0000000107da7824 */ /* 0x000fe200078e02da */
[----:B------:R-:W-:Y:S01]  /*06e0*/  SHF.R.U32.HI R193, RZ, 0x3, R199 ;  /* 0x00000003ffc17819 */ /* 0x000fe200000116c7 */
[----:B------:R-:W-:Y:S01]  /*06f0*/  IMAD.SHL.U32 R7, R2, 0x40, RZ ;  /* 0x0000004002077824 */ /* 0x000fe200078e00ff */
[----:B------:R-:W-:Y:S01]  /*0700*/  LOP3.LUT R2, R199, 0x8, R8, 0xf8, !PT ;  /* 0x00000008c7027812 */ /* 0x000fe200078ef808 */
[----:B------:R-:W-:Y:S01]  /*0710*/  IMAD.IADD R217, R4, 0x1, R217 ;  /* 0x0000000104d97824 */ /* 0x000fe200078e02d9 */
[----:B------:R-:W-:-:S02]  /*0720*/  LOP3.LUT R199, R193, R6, R199, 0x1e, !PT ;  /* 0x00000006c1c77212 */ /* 0x000fc400078e1ec7 */
[----:B------:R-:W-:Y:S02]  /*0730*/  SHF.R.S32.HI R6, RZ, 0x2, R0 ;  /* 0x00000002ff067819 */ /* 0x000fe40000011400 */
[----:B------:R-:W-:Y:S02]  /*0740*/  LOP3.LUT R0, R7, 0xfffffe00, RZ, 0xc0, !PT ;  /* 0xfffffe0007007812 */ /* 0x000fe400078ec0ff */
[----:B------:R-:W-:Y:S01]  /*0750*/  LOP3.LUT R193, R2, R193, RZ, 0x3c, !PT ;  /* 0x000000c102c17212 */ /* 0x000fe200078e3cff */
[----:B------:R-:W-:Y:S01]  /*0760*/  IMAD R203, R5, 0x10, R6 ;  /* 0x0000001005cb7824 */ /* 0x000fe200078e0206 */
[----:B------:R-:W-:Y:S01]  /*0770*/  LEA R218, R218, UR5, 0x1 ;  /* 0x00000005dada7c11 */ /* 0x000fe2000f8e08ff */
[--C-:B------:R-:W-:Y:S01]  /*0780*/  IMAD R2, R3, 0x400, R0.reuse ;  /* 0x0000040003027824 */ /* 0x100fe200078e0200 */
[----:B------:R-:W-:Y:S01]  /*0790*/  SEL R197, R197, 0xffffffe0, !P3 ;  /* 0xffffffe0c5c57807 */ /* 0x000fe20005800000 */
[----:B------:R-:W-:Y:S01]  /*07a0*/  IMAD R200, R5, 0x400, R0 ;  /* 0x0000040005c87824 */ /* 0x000fe200078e0200 */
[----:B------:R-:W-:Y:S01]  /*07b0*/  SEL R195, R195, 0xffffffc0, !P4 ;  /* 0xffffffc0c3c37807 */ /* 0x000fe20006000000 */
[----:B------:R-:W-:Y:S01]  /*07c0*/  IMAD.MOV.U32 R3, RZ, RZ, -0x10 ;  /* 0xfffffff0ff037424 */ /* 0x000fe200078e00ff */
[----:B------:R-:W-:Y:S01]  /*07d0*/  LEA R194, R194, UR5, 0x1 ;  /* 0x00000005c2c27c11 */ /* 0x000fe2000f8e08ff */
[----:B------:R-:W-:Y:S01]  /*07e0*/  IMAD.IADD R200, R200, 0x1, R193 ;  /* 0x00000001c8c87824 */ /* 0x000fe200078e02c1 */
[----:B------:R-:W-:Y:S01]  /*07f0*/  LEA R217, R217, UR6, 0x1 ;  /* 0x00000006d9d97c11 */ /* 0x000fe2000f8e08ff */
[----:B------:R-:W-:Y:S01]  /*0800*/  IMAD.IADD R193, R193, 0x1, R2 ;  /* 0x00000001c1c17824 */ /* 0x000fe200078e0202 */
[----:B------:R-:W-:Y:S01]  /*0810*/  SEL R3, R3, 0x10, !P0 ;  /* 0x0000001003037807 */ /* 0x000fe20004000000 */
[----:B------:R-:W-:Y:S01]  /*0820*/  VIADD R220, R218, 0x20 ;  /* 0x00000020dadc7836 */ /* 0x000fe20000000000 */
[----:B------:R-:W-:Y:S01]  /*0830*/  SHF.R.S32.HI R214, RZ, 0x1f, R203 ;  /* 0x0000001fffd67819 */ /* 0x000fe200000114cb */
[----:B------:R-:W-:Y:S01]  /*0840*/  IMAD.IADD R197, R196, 0x1, R197 ;  /* 0x00000001c4c57824 */ /* 0x000fe200078e02c5 */
[----:B------:R-:W-:Y:S01]  /*0850*/  LOP3.LUT R199, R199, R0, RZ, 0xfc, !PT ;  /* 0x00000000c7c77212 */ /* 0x000fe200078efcff */
[----:B------:R-:W-:Y:S01]  /*0860*/  @P1 VIADD R220, R218, 0xffffffe0 ;  /* 0xffffffe0dadc1836 */ /* 0x000fe20000000000 */
[----:B------:R-:W-:Y:S01]  /*0870*/  LEA R216, R206, UR5, 0x1 ;  /* 0x00000005ced87c11 */ /* 0x000fe2000f8e08ff */
[----:B------:R-:W-:Y:S01]  /*0880*/  IMAD.IADD R196, R196, 0x1, R195 ;  /* 0x00000001c4c47824 */ /* 0x000fe200078e02c3 */
[----:B------:R-:W-:Y:S01]  /*0890*/  SHF.L.U64.HI R214, R203, 0x2, R214 ;  /* 0x00000002cbd67819 */ /* 0x000fe200000102d6 */
[----:B------:R-:W-:Y:S01]  /*08a0*/  IMAD.IADD R0, R195, 0x1, R194 ;  /* 0x00000001c3007824 */ /* 0x000fe200078e02c2 */
[----:B------:R-:W-:Y:S01]  /*08b0*/  LEA R193, R193, UR4, 0x1 ;  /* 0x00000004c1c17c11 */ /* 0x000fe2000f8e08ff */
[----:B------:R-:W-:-:S02]  /*08c0*/  VIADD R219, R217, 0x40 ;  /* 0x00000040d9db7836 */ /* 0x000fc40000000000 */
[----:B------:R-:W-:Y:S02]  /*08d0*/  IMAD.IADD R195, R197, 0x1, R195 ;  /* 0x00000001c5c37824 */ /* 0x000fe400078e02c3 */
[----:B------:R-:W-:Y:S02]  /*08e0*/  IMAD.IADD R221, R218, 0x1, R3 ;  /* 0x00000001dadd7824 */ /* 0x000fe400078e0203 */
[----:B------:R-:W-:Y:S02]  /*08f0*/  @P2 VIADD R219, R217, 0xffffffc0 ;  /* 0xffffffc0d9db2836 */ /* 0x000fe40000000000 */
[----:B---34-:R-:W-:-:S07]  /*0900*/  IMAD.IADD R226, R3, 0x1, R220 ;  /* 0x0000000103e27824 */ /* 0x018fce00078e02dc */
.L_x_1237:
        /* <DEDUP_REMOVED lines=47> */
.L_x_1189:
[----:B------:R-:W-:Y:S01]  /*0c00*/  IMAD.SHL.U32 R225, R215, 0x40, RZ ;  /* 0x00000040d7e17824 */ /* 0x000fe200078e00ff */
[----:B-----5:R-:W-:-:S04]  /*0c10*/  @!P2 IADD3 R238, R6, R2, -R239 ;  /* 0x0000000206eea210 */ /* 0x020fc80007ffe8ef */
[----:B------:R-:W-:-:S13]  /*0c20*/  ISETP.GT.AND P0, PT, R238, R225, PT ;  /* 0x000000e1ee00720c */ /* 0x000fda0003f04270 */
[----:B------:R-:W-:Y:S05]  /*0c30*/  @!P0 BRA `(.L_x_1190) ;  /* 0x0000008000c88947 */ /* 0x000fea0003800000 */
[----:B--2---:R-:W2:Y:S01]  /*0c40*/  LDC R9, c[0x0][0x278] ;  /* 0x00009e00ff097b82 */ /* 0x004ea20000000800 */
[----:B------:R-:W-:Y:S01]  /*0c50*/  IABS R6, R210 ;  /* 0x000000d200067213 */ /* 0x000fe20000000000 */
[----:B-1----:R-:W-:Y:S01]  /*0c60*/  VIADD R11, R240, 0x3f ;  /* 0x0000003ff00b7836 */ /* 0x002fe20000000000 */
[----:B------:R-:W-:Y:S01]  /*0c70*/  ISETP.NE.AND P0, PT, R242, -0x1, PT ;  /* 0xfffffffff200780c */ /* 0x000fe20003f05270 */
[----:B------:R-:W1:Y:S01]  /*0c80*/  S2R R17, SR_CTAID.X ;  /* 0x0000000000117919 */ /* 0x000e620000002500 */
[----:B------:R-:W-:Y:S02]  /*0c90*/  ISETP.NE.AND P1, PT, R22, -0x1, PT ;  /* 0xffffffff1600780c */ /* 0x000fe40003f25270 */
[----:B------:R-:W-:Y:S01]  /*0ca0*/  SHF.R.S32.HI R12, RZ, 0x1f, R11 ;  /* 0x0000001fff0c7819 */ /* 0x000fe2000001140b */
[----:B------:R-:W3:Y:S01]  /*0cb0*/  LDC R7, c[0x0][0x394] ;  /* 0x0000e500ff077b82 */ /* 0x000ee20000000800 */
[----:B------:R-:W-:Y:S02]  /*0cc0*/  SHF.L.U64.HI R38, R211, 0x7, R15 ;  /* 0x00000007d3267819 */ /* 0x000fe4000001020f */
[----:B------:R-:W-:-:S02]  /*0cd0*/  LEA.HI R12, R12, R11, RZ, 0x6 ;  /* 0x0000000b0c0c7211 */ /* 0x000fc400078f30ff */
[----:B------:R-:W-:Y:S02]  /*0ce0*/  SEL R38, R38, RZ, P5 ;  /* 0x000000ff26267207 */ /* 0x000fe40002800000 */
[----:B------:R-:W-:Y:S01]  /*0cf0*/  SHF.R.S32.HI R12, RZ, 0x6, R12 ;  /* 0x00000006ff0c7819 */ /* 0x000fe2000001140c */
[----:B------:R-:W4:Y:S01]  /*0d00*/  LDC.64 R4, c[0x0][0x228] ;  /* 0x00008a00ff047b82 */ /* 0x000f220000000a00 */
[----:B------:R-:W-:Y:S01]  /*0d10*/  @P0 IMAD.IADD R32, R239, 0x1, R242 ;  /* 0x00000001ef200824 */ /* 0x000fe200078e02f2 */
[----:B--2---:R-:W-:-:S06]  /*0d20*/  IABS R8, R9 ;  /* 0x0000000900087213 */ /* 0x004fcc0000000000 */
[----:B------:R-:W2:Y:S01]  /*0d30*/  LDC R30, c[0x0][0x2d4] ;  /* 0x0000b500ff1e7b82 */ /* 0x000ea20000000800 */
[----:B------:R-:W5:Y:S07]  /*0d40*/  I2F.RP R10, R8 ;  /* 0x00000008000a7306 */ /* 0x000f6e0000209400 */
[----:B------:R-:W1:Y:S01]  /*0d50*/  LDC R24, c[0x0][0x2dc] ;  /* 0x0000b700ff187b82 */ /* 0x000e620000000800 */
[----:B----4-:R-:W-:-:S07]  /*0d60*/  IMAD.WIDE.U32 R18, R211, R4, RZ ;  /* 0x00000004d3127225 */ /* 0x010fce00078e00ff */
[----:B------:R-:W1:Y:S01]  /*0d70*/  LDC R21, c[0x0][0x270] ;  /* 0x00009c00ff157b82 */ /* 0x000e620000000800 */
[----:B-----5:R-:W4:Y:S01]  /*0d80*/  MUFU.RCP R2, R10 ;  /* 0x0000000a00027308 */ /* 0x020f220000001000 */
[----:B--2---:R-:W-:Y:S01]  /*0d90*/  SHF.R.S32.HI R16, RZ, 0x1f, R30 ;  /* 0x0000001fff107819 */ /* 0x004fe2000001141e */
[----:B------:R-:W-:-:S05]  /*0da0*/  IMAD.WIDE.U32 R28, R211, R30, RZ ;  /* 0x0000001ed31c7225 */ /* 0x000fca00078e00ff */
[----:B------:R-:W2:Y:S01]  /*0db0*/  LDC R20, c[0x0][0x2c4] ;  /* 0x0000b100ff147b82 */ /* 0x000ea20000000800 */
[----:B----4-:R-:W-:Y:S01]  /*0dc0*/  IADD3 R2, R2, 0xffffffe, RZ ;  /* 0x0ffffffe02027810 */ /* 0x010fe20007ffe0ff */
[----:B------:R-:W-:-:S06]  /*0dd0*/  IMAD R10, R15, R4, RZ ;  /* 0x000000040f0a7224 */ /* 0x000fcc00078e02ff */
[----:B------:R-:W4:Y:S01]  /*0de0*/  LDC.U8 R4, c[0x0][0x3d8] ;  /* 0x0000f600ff047b82 */ /* 0x000f220000000000 */
[----:B------:R5:W3:Y:S01]  /*0df0*/  F2I.FTZ.U32.TRUNC.NTZ R3, R2 ;  /* 0x0000000200037305 */ /* 0x000ae2000021f000 */
[----:B------:R-:W-:Y:S02]  /*0e00*/  IMAD R5, R211, R5, R10 ;  /* 0x00000005d3057224 */ /* 0x000fe400078e020a */
[----:B-1----:R-:W-:-:S03]  /*0e10*/  IMAD.WIDE R40, R24, R21, RZ ;  /* 0x0000001518287225 */ /* 0x002fc600078e02ff */
[----:B------:R-:W-:Y:S01]  /*0e20*/  IADD3 R19, R19, R5, RZ ;  /* 0x0000000513137210 */ /* 0x000fe20007ffe0ff */
[----:B------:R-:W-:Y:S02]  /*0e30*/  IMAD R5, R16, R211, RZ ;  /* 0x000000d310057224 */ /* 0x000fe400078e02ff */
[----:B------:R-:W-:Y:S02]  /*0e40*/  IMAD R23, R41, R28, RZ ;  /* 0x0000001c29177224 */ /* 0x000fe400078e02ff */
[----:B------:R-:W-:Y:S02]  /*0e50*/  IMAD R5, R15, R30, R5 ;  /* 0x0000001e0f057224 */ /* 0x000fe400078e0205 */
[----:B------:R-:W-:Y:S01]  /*0e60*/  IMAD.WIDE.U32 R26, R40, R22, RZ ;  /* 0x00000016281a7225 */ /* 0x000fe200078e00ff */
[----:B-----5:R-:W-:-:S03]  /*0e70*/  MOV R2, RZ ;  /* 0x000000ff00027202 */ /* 0x020fc60000000f00 */
[----:B---3--:R-:W-:Y:S01]  /*0e80*/  IMAD.MOV R13, RZ, RZ, -R3 ;  /* 0x000000ffff0d7224 */ /* 0x008fe200078e0a03 */
[----:B------:R-:W-:Y:S01]  /*0e90*/  IADD3 R5, R29, R5, RZ ;  /* 0x000000051d057210 */ /* 0x000fe20007ffe0ff */
[----:B------:R-:W-:-:S04]  /*0ea0*/  IMAD.WIDE.U32 R28, R40, R28, RZ ;  /* 0x0000001c281c7225 */ /* 0x000fc800078e00ff */
[----:B------:R-:W-:Y:S01]  /*0eb0*/  IMAD R13, R13, R8, RZ ;  /* 0x000000080d0d7224 */ /* 0x000fe200078e02ff */
[----:B----4-:R-:W-:Y:S01]  /*0ec0*/  ISETP.NE.AND P2, PT, R4, RZ, PT ;  /* 0x000000ff0400720c */ /* 0x010fe20003f45270 */
[----:B------:R-:W-:Y:S01]  /*0ed0*/  IMAD R23, R40, R5, R23 ;  /* 0x0000000528177224 */ /* 0x000fe200078e0217 */
[----:B------:R-:W-:Y:S01]  /*0ee0*/  SEL R26, R28, R26, !P1 ;  /* 0x0000001a1c1a7207 */ /* 0x000fe20004800000 */
[----:B------:R-:W-:Y:S02]  /*0ef0*/  IMAD.HI.U32 R13, R3, R13, R2 ;  /* 0x0000000d030d7227 */ /* 0x000fe400078e0002 */
[----:B------:R-:W1:Y:S02]  /*0f00*/  LDC.64 R2, c[0x0][0x240] ;  /* 0x00009000ff027b82 */ /* 0x000e640000000a00 */
[----:B------:R-:W-:Y:S02]  /*0f10*/  IMAD R4, R41, R22, RZ ;  /* 0x0000001629047224 */ /* 0x000fe400078e02ff */
[----:B------:R-:W-:-:S04]  /*0f20*/  IMAD.HI.U32 R14, R13, R6, RZ ;  /* 0x000000060d0e7227 */ /* 0x000fc800078e00ff */
[----:B------:R-:W-:Y:S01]  /*0f30*/  IMAD.IADD R23, R29, 0x1, R23 ;  /* 0x000000011d177824 */ /* 0x000fe200078e0217 */
[----:B------:R-:W-:Y:S01]  /*0f40*/  IADD3 R13, -R14, RZ, RZ ;  /* 0x000000ff0e0d7210 */ /* 0x000fe20007ffe1ff */
[----:B------:R-:W-:Y:S01]  /*0f50*/  @P1 IMAD.IADD R23, R27, 0x1, R4 ;  /* 0x000000011b171824 */ /* 0x000fe200078e0204 */
[----:B------:R-:W3:Y:S01]  /*0f60*/  @P2 LDC R31, c[0x0][0x2e4] ;  /* 0x0000b900ff1f2b82 */ /* 0x000ee20000000800 */
[C---:B------:R-:W-:Y:S01]  /*0f70*/  SHF.L.U32 R27, R211.reuse, 0x7, RZ ;  /* 0x00000007d31b7819 */ /* 0x040fe200000006ff */
[----:B--2---:R-:W-:Y:S02]  /*0f80*/  @P2 IMAD R29, R211, R20, RZ ;  /* 0x00000014d31d2224 */ /* 0x004fe400078e02ff */
[----:B------:R-:W-:Y:S01]  /*0f90*/  IMAD R13, R8, R13, R6 ;  /* 0x0000000d080d7224 */ /* 0x000fe200078e0206 */
[----:B------:R-:W-:Y:S02]  /*0fa0*/  IADD3 R6, R240, 0x40, R225 ;  /* 0x00000040f0067810 */ /* 0x000fe40007ffe0e1 */
[----:B------:R-:W-:Y:S01]  /*0fb0*/  SEL R27, R27, RZ, P5 ;  /* 0x000000ff1b1b7207 */ /* 0x000fe20002800000 */
[----:B------:R-:W2:Y:S01]  /*0fc0*/  LDC.64 R4, c[0x0][0x488] ;  /* 0x00012200ff047b82 */ /* 0x000ea20000000a00 */
[----:B------:R-:W-:-:S02]  /*0fd0*/  IADD3 R6, R6, R7, -R238 ;  /* 0x0000000706067210 */ /* 0x000fc40007ffe8ee */
[----:B------:R-:W-:Y:S01]  /*0fe0*/  ISETP.GT.U32.AND P4, PT, R8, R13, PT ;  /* 0x0000000d0800720c */ /* 0x000fe20003f84070 */
[----:B-1----:R-:W-:-:S04]  /*0ff0*/  IMAD.WIDE.U32 R10, R22, R2, RZ ;  /* 0x00000002160a7225 */ /* 0x002fc800078e00ff */
[----:B------:R-:W-:Y:S01]  /*1000*/  VIADD R6, R6, 0x3f ;  /* 0x0000003f06067836 */ /* 0x000fe20000000000 */
[----:B------:R-:W-:Y:S01]  /*1010*/  SEL R25, R18, R10, !P1 ;  /* 0x0000000a12197207 */ /* 0x000fe20004800000 */
[----:B------:R-:W-:-:S03]  /*1020*/  IMAD R10, R22, R3, RZ ;  /* 0x00000003160a7224 */ /* 0x000fc600078e02ff */
[----:B------:R-:W-:Y:S01]  /*1030*/  SHF.R.S32.HI R237, RZ, 0x1f, R6 ;  /* 0x0000001fffed7819 */ /* 0x000fe20000011406 */
[----:B------:R-:W-:Y:S02]  /*1040*/  @P1 IMAD.IADD R19, R11, 0x1, R10 ;  /* 0x000000010b131824 */ /* 0x000fe400078e020a */
[----:B------:R-:W-:Y:S01]  /*1050*/  @!P4 IADD3 R14, R14, 0x1, RZ ;  /* 0x000000010e0ec810 */ /* 0x000fe20007ffe0ff */
[----:B------:R-:W-:Y:S01]  /*1060*/  @!P4 IMAD.IADD R13, R13, 0x1, -R8 ;  /* 0x000000010d0dc824 */ /* 0x000fe200078e0a08 */
[----:B------:R-:W-:Y:S01]  /*1070*/  LEA.HI R237, R237, R6, RZ, 0x6 ;  /* 0x00000006eded7211 */ /* 0x000fe200078f30ff */
[----:B------:R-:W1:Y:S01]  /*1080*/  @!P1 LDC.64 R10, c[0x0][0x418] ;  /* 0x00010600ff0a9b82 */ /* 0x000e620000000a00 */
[----:B------:R-:W-:Y:S02]  /*1090*/  ISETP.NE.AND P4, PT, R9, RZ, PT ;  /* 0x000000ff0900720c */ /* 0x000fe40003f85270 */
[----:B------:R-:W-:Y:S02]  /*10a0*/  ISETP.GE.U32.AND P6, PT, R13, R8, PT ;  /* 0x000000080d00720c */ /* 0x000fe40003fc6070 */
[----:B------:R-:W-:-:S02]  /*10b0*/  LOP3.LUT R8, R210, R9, RZ, 0x3c, !PT ;  /* 0x00000009d2087212 */ /* 0x000fc400078e3cff */
[----:B------:R-:W-:Y:S01]  /*10c0*/  SHF.R.S32.HI R237, RZ, 0x6, R237 ;  /* 0x00000006ffed7819 */ /* 0x000fe200000114ed */
[----:B------:R-:W4:Y:S01]  /*10d0*/  @P0 LDC.64 R6, c[0x0][0x250] ;  /* 0x00009400ff060b82 */ /* 0x000f220000000a00 */
[----:B------:R-:W-:Y:S02]  /*10e0*/  ISETP.GE.AND P3, PT, R8, RZ, PT ;  /* 0x000000ff0800720c */ /* 0x000fe40003f66270 */
[----:B------:R-:W-:-:S04]  /*10f0*/  VIMNMX R237, R12, R237, PT ;  /* 0x000000ed0ced7248 */ /* 0x000fc80003fe0100 */
[----:B------:R-:W-:Y:S01]  /*1100*/  LEA R28, R237, 0xffffffc0, 0x6 ;  /* 0xffffffc0ed1c7811 */ /* 0x000fe200078e30ff */
[----:B------:R-:W5:Y:S01]  /*1110*/  @P1 LDC.64 R12, c[0x0][0x420] ;  /* 0x00010800ff0c1b82 */ /* 0x000f620000000a00 */
[----:B------:R-:W-:-:S05]  /*1120*/  @P6 IADD3 R14, R14, 0x1, RZ ;  /* 0x000000010e0e6810 */ /* 0x000fca0007ffe0ff */
[----:B------:R-:W-:Y:S01]  /*1130*/  @!P3 IMAD.MOV R14, RZ, RZ, -R14 ;  /* 0x000000ffff0eb224 */ /* 0x000fe200078e0a0e */
[----:B------:R-:W-:Y:S01]  /*1140*/  @!P4 LOP3.LUT R14, RZ, R9, RZ, 0x33, !PT ;  /* 0x00000009ff0ec212 */ /* 0x000fe200078e33ff */
[----:B-1----:R-:W-:Y:S01]  /*1150*/  @!P1 IMAD R42, R15, R10, RZ ;  /* 0x0000000a0f2a9224 */ /* 0x002fe200078e02ff */
[----:B------:R-:W1:Y:S01]  /*1160*/  @P0 LDC.64 R8, c[0x0][0x248] ;  /* 0x00009200ff080b82 */ /* 0x000e620000000a00 */
[----:B------:R-:W-:Y:S02]  /*1170*/  IADD3 R34, P3, R28, R27, RZ ;  /* 0x0000001b1c227210 */ /* 0x000fe40007f7e0ff */
[----:B------:R-:W-:-:S03]  /*1180*/  SHF.R.S32.HI R27, RZ, 0x1f, R28 ;  /* 0x0000001fff1b7819 */ /* 0x000fc6000001141c */
[----:B------:R-:W-:Y:S02]  /*1190*/  IMAD R39, R41, R34, RZ ;  /* 0x0000002229277224 */ /* 0x000fe400078e02ff */
[C---:B----4-:R-:W-:Y:S02]  /*11a0*/  @P0 IMAD R16, R32.reuse, R7, RZ ;  /* 0x0000000720100224 */ /* 0x050fe400078e02ff */
[----:B------:R-:W-:-:S04]  /*11b0*/  @P0 IMAD.WIDE.U32 R32, R32, R6, RZ ;  /* 0x0000000620200225 */ /* 0x000fc800078e00ff */
[----:B------:R-:W-:Y:S01]  /*11c0*/  IMAD.X R38, R27, 0x1, R38, P3 ;  /* 0x000000011b267824 */ /* 0x000fe200018e0626 */
[----:B------:R-:W-:Y:S01]  /*11d0*/  @P0 MOV R18, R32 ;  /* 0x0000002000120202 */ /* 0x000fe20000000f00 */
[C---:B-----5:R-:W-:Y:S01]  /*11e0*/  @P1 IMAD.WIDE.U32 R36, R22.reuse, R12, RZ ;  /* 0x0000000c16241225 */ /* 0x060fe200078e00ff */
[----:B------:R-:W4:Y:S01]  /*11f0*/  LDC.U8 R32, c[0x0][0x480] ;  /* 0x00012000ff207b82 */ /* 0x000f220000000000 */
[----:B------:R-:W-:Y:S02]  /*1200*/  @P0 IADD3 R16, R33, R16, RZ ;  /* 0x0000001021100210 */ /* 0x000fe40007ffe0ff */
[C---:B------:R-:W-:Y:S02]  /*1210*/  @!P1 IMAD R12, R211.reuse, R11, R42 ;  /* 0x0000000bd30c9224 */ /* 0x040fe400078e022a */
[----:B------:R-:W-:Y:S01]  /*1220*/  @!P1 IMAD.WIDE.U32 R42, R211, R10, RZ ;  /* 0x0000000ad32a9225 */ /* 0x000fe200078e00ff */
[----:B------:R-:W-:Y:S02]  /*1230*/  @P2 SEL R10, R29, R22, !P1 ;  /* 0x000000161d0a2207 */ /* 0x000fe40004800000 */
[----:B------:R-:W-:Y:S01]  /*1240*/  @P1 MOV R29, R36 ;  /* 0x00000024001d1202 */ /* 0x000fe20000000f00 */
[----:B------:R-:W-:Y:S01]  /*1250*/  @P1 IMAD R11, R22, R13, R37 ;  /* 0x0000000d160b1224 */ /* 0x000fe200078e0225 */
[----:B------:R-:W-:Y:S01]  /*1260*/  @!P1 MOV R29, R42 ;  /* 0x0000002a001d9202 */ /* 0x000fe20000000f00 */
[----:B--2---:R-:W-:-:S04]  /*1270*/  IMAD.WIDE.U32 R36, R17, R4, RZ ;  /* 0x0000000411247225 */ /* 0x004fc800078e00ff */
[----:B------:R-:W-:Y:S02]  /*1280*/  @P0 IMAD.IADD R4, R239, 0x1, R242 ;  /* 0x00000001ef040824 */ /* 0x000fe400078e02f2 */
[----:B------:R-:W-:-:S04]  /*1290*/  IMAD.WIDE.U32 R34, R40, R34, RZ ;  /* 0x0000002228227225 */ /* 0x000fc800078e00ff */
[----:B------:R-:W-:Y:S02]  /*12a0*/  IMAD R39, R40, R38, R39 ;  /* 0x0000002628277224 */ /* 0x000fe400078e0227 */
[----:B------:R-:W-:Y:S01]  /*12b0*/  IMAD R5, R17, R5, R37 ;  /* 0x0000000511057224 */ /* 0x000fe200078e0225 */
[----:B----4-:R-:W-:Y:S01]  /*12c0*/  ISETP.NE.AND P3, PT, R32, RZ, PT ;  /* 0x000000ff2000720c */ /* 0x010fe20003f65270 */
[----:B------:R-:W-:Y:S02]  /*12d0*/  @!P2 IMAD R13, R211, R21, R210 ;  /* 0x00000015d30da224 */ /* 0x000fe400078e02d2 */
[----:B------:R-:W-:Y:S01]  /*12e0*/  IMAD R37, R210, R24, RZ ;  /* 0x00000018d2257224 */ /* 0x000fe200078e02ff */
[----:B------:R-:W-:Y:S01]  /*12f0*/  SEL R33, R36, RZ, P3 ;  /* 0x000000ff24217207 */ /* 0x000fe20001800000 */
[C---:B-1----:R-:W-:Y:S01]  /*1300*/  @P0 IMAD R17, R4.reuse, R9, RZ ;  /* 0x0000000904110224 */ /* 0x042fe200078e02ff */
[----:B------:R-:W-:Y:S01]  /*1310*/  SEL R32, R5, RZ, P3 ;  /* 0x000000ff05207207 */ /* 0x000fe20001800000 */
[----:B------:R-:W-:Y:S01]  /*1320*/  @P0 IMAD.WIDE.U32 R40, R4, R8, RZ ;  /* 0x0000000804280225 */ /* 0x000fe200078e00ff */
[----:B------:R-:W-:-:S03]  /*1330*/  SHF.R.S32.HI R36, RZ, 0x1f, R37 ;  /* 0x0000001fff247819 */ /* 0x000fc60000011425 */
[----:B---3--:R-:W-:Y:S01]  /*1340*/  @P2 IMAD R31, R210, R31, R10 ;  /* 0x0000001fd21f2224 */ /* 0x008fe200078e020a */
[----:B------:R-:W-:Y:S01]  /*1350*/  SHF.R.S32.HI R10, RZ, 0x1f, R210 ;  /* 0x0000001fff0a7819 */ /* 0x000fe200000114d2 */
[----:B------:R-:W-:Y:S01]  /*1360*/  @!P2 IMAD R31, R13, R20, RZ ;  /* 0x000000140d1fa224 */ /* 0x000fe200078e02ff */
[----:B------:R-:W-:Y:S01]  /*1370*/  SHF.R.S32.HI R13, RZ, 0x1f, R225 ;  /* 0x0000001fff0d7819 */ /* 0x000fe200000114e1 */
[----:B------:R-:W-:Y:S01]  /*1380*/  @!P1 IMAD.IADD R11, R43, 0x1, R12 ;  /* 0x000000012b0b9824 */ /* 0x000fe200078e020c */
        /* <DEDUP_REMOVED lines=15> */
.L_x_1191:
        /* <DEDUP_REMOVED lines=13> */
.L_x_1192:
        /* <DEDUP_REMOVED lines=10> */
.L_x_1193:
[----:B------:R-:W-:-:S04]  /*15f0*/  IMAD R41, R211, R21, R210 ;  /* 0x00000015d3297224 */ /* 0x000fc800078e02d2 */
[----:B------:R-:W-:-:S07]  /*1600*/  IMAD R41, R41, R30, RZ ;  /* 0x0000001e29297224 */ /* 0x000fce00078e02ff */
.L_x_1194:
[----:B------:R-:W1:Y:S01]  /*1610*/  S2R R22, SR_TID.X ;  /* 0x0000000000167919 */ /* 0x000e620000002100 */
[----:B------:R-:W2:Y:S01]  /*1620*/  LDC.64 R4, c[0x0][0x420] ;  /* 0x00010800ff047b82 */ /* 0x000ea20000000a00 */
[----:B------:R-:W-:Y:S01]  /*1630*/  IMAD R24, R24, R21, RZ ;  /* 0x0000001518187224 */ /* 0x000fe200078e02ff */
[----:B------:R-:W-:Y:S01]  /*1640*/  IADD3 R38, P4, R208, R29, RZ ;  /* 0x0000001dd0267210 */ /* 0x000fe20007f9e0ff */
[----:B------:R-:W-:Y:S01]  /*1650*/  ULDC UR4, c[0x0][0x398] ;  /* 0x0000e60000047ab9 */ /* 0x000fe20000000800 */
[----:B------:R-:W-:Y:S01]  /*1660*/  SHF.R.S32.HI R209, RZ, 0x1f, R208 ;  /* 0x0000001fffd17819 */ /* 0x000fe200000114d0 */
[----:B------:R-:W-:Y:S01]  /*1670*/  IMAD.SHL.U32 R30, R24, 0x40, RZ ;  /* 0x00000040181e7824 */ /* 0x000fe200078e00ff */
[----:B------:R-:W-:Y:S01]  /*1680*/  IADD3 R29, -R238, R240, R225 ;  /* 0x000000f0ee1d7210 */ /* 0x000fe20007ffe1e1 */
[C---:B------:R-:W-:Y:S01]  /*1690*/  IMAD.IADD R41, R28.reuse, 0x1, R41 ;  /* 0x000000011c297824 */ /* 0x040fe200078e0229 */
[----:B------:R-:W-:Y:S01]  /*16a0*/  ULDC.64 UR6, c[0x0][0x428] ;  /* 0x00010a0000067ab9 */ /* 0x000fe20000000a00 */
[----:B------:R-:W-:Y:S01]  /*16b0*/  IMAD.IADD R31, R28, 0x1, R31 ;  /* 0x000000011c1f7824 */ /* 0x000fe200078e021f */
[----:B------:R-:W-:Y:S01]  /*16c0*/  IADD3 R34, P2, P1, R34, R30, R37 ;  /* 0x0000001e22227210 */ /* 0x000fe2000795e025 */
[----:B------:R-:W-:Y:S01]  /*16d0*/  ULDC.64 UR8, c[0x0][0x210] ;  /* 0x0000840000087ab9 */ /* 0x000fe20000000a00 */
[----:B------:R-:W-:Y:S01]  /*16e0*/  SHF.R.S32.HI R30, RZ, 0x1f, R30 ;  /* 0x0000001fff1e7819 */ /* 0x000fe2000001141e */
[----:B------:R-:W-:Y:S01]  /*16f0*/  BSSY B1, `(.L_x_1190) ;  /* 0x0000786000017945 */ /* 0x000fe20003800000 */
[----:B------:R-:W-:-:S02]  /*1700*/  IADD3 R29, R29, -UR4, RZ ;  /* 0x800000041d1d7c10 */ /* 0x000fc4000fffe0ff */
[----:B------:R-:W-:Y:S01]  /*1710*/  IADD3.X R36, R39, R30, R36, P2, P1 ;  /* 0x0000001e27247210 */ /* 0x000fe200017e2424 */
[----:B------:R-:W-:Y:S01]  /*1720*/  IMAD.X R39, R209, 0x1, R11, P4 ;  /* 0x00000001d1277824 */ /* 0x000fe200020e060b */
[----:B------:R-:W-:Y:S02]  /*1730*/  IADD3 R26, P2, P1, R33, R34, R26 ;  /* 0x00000022211a7210 */ /* 0x000fe4000795e01a */
[----:B------:R-:W-:Y:S01]  /*1740*/  IADD3 R33, P4, R207, R28, RZ ;  /* 0x0000001ccf217210 */ /* 0x000fe20007f9e0ff */
[----:B------:R-:W3:Y:S01]  /*1750*/  LDC.64 R34, c[0x0][0x478] ;  /* 0x00011e00ff227b82 */ /* 0x000ee20000000a00 */
[----:B------:R-:W-:Y:S01]  /*1760*/  SHF.R.S32.HI R11, RZ, 0x1f, R207 ;  /* 0x0000001fff0b7819 */ /* 0x000fe200000114cf */
[----:B--2---:R-:W-:Y:S01]  /*1770*/  IMAD.WIDE.U32 R38, R28, R4, R38 ;  /* 0x000000041c267225 */ /* 0x004fe200078e0026 */
[----:B------:R-:W-:Y:S02]  /*1780*/  SHF.R.S32.HI R30, RZ, 0x1f, R29 ;  /* 0x0000001fff1e7819 */ /* 0x000fe4000001141d */
[----:B------:R-:W-:-:S03]  /*1790*/  IADD3.X R23, R32, R36, R23, P2, P1 ;  /* 0x0000002420177210 */ /* 0x000fc600017e2417 */
[----:B------:R-:W2:Y:S01]  /*17a0*/  LDC.64 R36, c[0x0][0x2b0] ;  /* 0x0000ac00ff247b82 */ /* 0x000ea20000000a00 */
[----:B-1----:R-:W-:-:S04]  /*17b0*/  SHF.R.S32.HI R21, RZ, 0x1f, R22 ;  /* 0x0000001fff157819 */ /* 0x002fc80000011416 */
[----:B------:R-:W-:Y:S01]  /*17c0*/  LEA.HI R21, R21, R22, RZ, 0x5 ;  /* 0x0000001615157211 */ /* 0x000fe200078f28ff */
[----:B------:R-:W-:Y:S02]  /*17d0*/  IMAD R22, R27, R4, RZ ;  /* 0x000000041b167224 */ /* 0x000fe400078e02ff */
[----:B------:R-:W-:Y:S02]  /*17e0*/  IMAD.X R27, R11, 0x1, R27, P4 ;  /* 0x000000010b1b7824 */ /* 0x000fe400020e061b */
[----:B------:R-:W-:Y:S01]  /*17f0*/  IMAD R22, R28, R5, R22 ;  /* 0x000000051c167224 */ /* 0x000fe200078e0216 */
[----:B------:R-:W-:Y:S02]  /*1800*/  SHF.R.S32.HI R28, RZ, 0x5, R21 ;  /* 0x00000005ff1c7819 */ /* 0x000fe40000011415 */
[----:B------:R-:W-:Y:S01]  /*1810*/  LEA.HI R21, R30, R29, RZ, 0x6 ;  /* 0x0000001d1e157211 */ /* 0x000fe200078f30ff */
[----:B------:R-:W-:Y:S02]  /*1820*/  IMAD.IADD R39, R39, 0x1, R22 ;  /* 0x0000000127277824 */ /* 0x000fe400078e0216 */
[----:B------:R-:W-:Y:S01]  /*1830*/  IMAD R28, R28, R24, R205 ;  /* 0x000000181c1c7224 */ /* 0x000fe200078e02cd */
[----:B------:R-:W-:Y:S01]  /*1840*/  SHF.R.S32.HI R224, RZ, 0x6, R21 ;  /* 0x00000006ffe07819 */ /* 0x000fe20000011415 */
[----:B------:R-:W-:-:S02]  /*1850*/  IMAD R22, R27, R2, RZ ;  /* 0x000000021b167224 */ /* 0x000fc400078e02ff */
[----:B------:R-:W-:Y:S01]  /*1860*/  IMAD R27, R10, UR6, RZ ;  /* 0x000000060a1b7c24 */ /* 0x000fe2000f8e02ff */
[C---:B------:R-:W-:Y:S01]  /*1870*/  IADD3 R26, P1, R28.reuse, R26, RZ ;  /* 0x0000001a1c1a7210 */ /* 0x040fe20007f3e0ff */
[C---:B------:R-:W-:Y:S01]  /*1880*/  IMAD R22, R33.reuse, R3, R22 ;  /* 0x0000000321167224 */ /* 0x040fe200078e0216 */
[----:B------:R-:W-:Y:S01]  /*1890*/  VIMNMX R224, RZ, R224, !PT ;  /* 0x000000e0ffe07248 */ /* 0x000fe20007fe0100 */
[----:B------:R-:W-:Y:S01]  /*18a0*/  IMAD.WIDE.U32 R32, R33, R2, R208 ;  /* 0x0000000221207225 */ /* 0x000fe200078e00d0 */
[----:B------:R-:W-:Y:S02]  /*18b0*/  LEA.HI.X.SX32 R23, R28, R23, 0x1, P1 ;  /* 0x000000171c177211 */ /* 0x000fe400008f0eff */
[----:B------:R-:W-:Y:S01]  /*18c0*/  ISETP.GT.AND P4, PT, R237, R224, PT ;  /* 0x000000e0ed00720c */ /* 0x000fe20003f84270 */
[C---:B------:R-:W-:Y:S01]  /*18d0*/  IMAD R24, R210.reuse, UR7, R27 ;  /* 0x00000007d2187c24 */ /* 0x040fe2000f8e021b */
[----:B------:R-:W-:Y:S01]  /*18e0*/  IADD3 R32, P2, R25, R32, RZ ;  /* 0x0000002019207210 */ /* 0x000fe20007f5e0ff */
[----:B------:R-:W-:Y:S01]  /*18f0*/  IMAD.WIDE.U32 R38, R210, UR6, R38 ;  /* 0x00000006d2267c25 */ /* 0x000fe2000f8e0026 */
[----:B------:R-:W-:-:S02]  /*1900*/  ULDC.64 UR6, c[0x0][0x400] ;  /* 0x0001000000067ab9 */ /* 0x000fc40000000a00 */
[C---:B------:R-:W-:Y:S01]  /*1910*/  LEA R244, P1, R26.reuse, UR6, 0x2 ;  /* 0x000000061af47c11 */ /* 0x040fe2000f8210ff */
[----:B------:R-:W-:Y:S01]  /*1920*/  IMAD.IADD R39, R39, 0x1, R24 ;  /* 0x0000000127277824 */ /* 0x000fe200078e0218 */
[----:B------:R-:W-:Y:S01]  /*1930*/  IADD3.X R33, R19, R33, R22, P2, !PT ;  /* 0x0000002113217210 */ /* 0x000fe200017fe416 */
[-C--:B------:R-:W-:Y:S01]  /*1940*/  IMAD R22, R11, R4.reuse, RZ ;  /* 0x000000040b167224 */ /* 0x080fe200078e02ff */
[----:B------:R-:W-:Y:S01]  /*1950*/  LEA.HI.X R245, R26, UR7, R23, 0x2, P1 ;  /* 0x000000071af57c11 */ /* 0x000fe200088f1417 */
[----:B------:R-:W-:Y:S01]  /*1960*/  ULDC.64 UR6, c[0x0][0x258] ;  /* 0x0000960000067ab9 */ /* 0x000fe20000000a00 */
[----:B------:R-:W-:-:S04]  /*1970*/  IMAD.WIDE.U32 R26, R207, R4, R38 ;  /* 0x00000004cf1a7225 */ /* 0x000fc800078e0026 */
[----:B------:R-:W-:Y:S02]  /*1980*/  IMAD R19, R10, UR6, RZ ;  /* 0x000000060a137c24 */ /* 0x000fe4000f8e02ff */
[----:B------:R-:W-:-:S04]  /*1990*/  IMAD.WIDE.U32 R24, R210, UR6, R32 ;  /* 0x00000006d2187c25 */ /* 0x000fc8000f8e0020 */
[----:B------:R-:W-:Y:S01]  /*19a0*/  IMAD R19, R210, UR7, R19 ;  /* 0x00000007d2137c24 */ /* 0x000fe2000f8e0213 */
[----:B------:R-:W-:Y:S01]  /*19b0*/  ULDC.64 UR6, c[0x0][0x3e0] ;  /* 0x0000f80000067ab9 */ /* 0x000fe20000000a00 */
[----:B------:R-:W-:Y:S01]  /*19c0*/  IMAD R21, R207, R5, R22 ;  /* 0x00000005cf157224 */ /* 0x000fe200078e0216 */
[----:B------:R-:W-:Y:S01]  /*19d0*/  LEA R248, P2, R24, UR8, 0x1 ;  /* 0x0000000818f87c11 */ /* 0x000fe2000f8408ff */
[----:B---3--:R-:W-:Y:S01]  /*19e0*/  IMAD.WIDE R228, R41, 0x4, R34 ;  /* 0x0000000429e47825 */ /* 0x008fe200078e0222 */
[----:B------:R-:W-:-:S03]  /*19f0*/  LEA R246, P1, R26, UR6, 0x1 ;  /* 0x000000061af67c11 */ /* 0x000fc6000f8208ff */
[----:B--2---:R-:W-:Y:S01]  /*1a00*/  IMAD.WIDE R230, R31, 0x4, R36 ;  /* 0x000000041fe67825 */ /* 0x004fe200078e0224 */
[----:B------:R-:W-:-:S03]  /*1a10*/  MOV R227, R229 ;  /* 0x000000e500e37202 */ /* 0x000fc60000000f00 */
[----:B------:R-:W-:Y:S01]  /*1a20*/  IMAD.IADD R19, R25, 0x1, R19 ;  /* 0x0000000119137824 */ /* 0x000fe200078e0213 */
[----:B------:R-:W-:Y:S01]  /*1a30*/  MOV R229, R231 ;  /* 0x000000e700e57202 */ /* 0x000fe20000000f00 */
[----:B------:R-:W-:Y:S02]  /*1a40*/  IMAD.IADD R21, R27, 0x1, R21 ;  /* 0x000000011b157824 */ /* 0x000fe400078e0215 */
[----:B------:R-:W-:Y:S01]  /*1a50*/  VIADD R237, R237, 0xffffffff ;  /* 0xffffffffeded7836 */ /* 0x000fe20000000000 */
[----:B------:R-:W-:Y:S02]  /*1a60*/  LEA.HI.X R249, R24, UR9, R19, 0x1, P2 ;  /* 0x0000000918f97c11 */ /* 0x000fe400090f0c13 */
[----:B------:R-:W-:Y:S01]  /*1a70*/  LEA.HI.X R247, R26, UR7, R21, 0x1, P1 ;  /* 0x000000071af77c11 */ /* 0x000fe200088f0c15 */
        /* <DEDUP_REMOVED lines=24> */
.L_x_1196:
        /* <DEDUP_REMOVED lines=12> */
.L_x_1197:
        /* <DEDUP_REMOVED lines=32> */
.L_x_1199:
[----:B------:R-:W-:Y:S05]  /*1ec0*/  BSYNC B0 ;  /* 0x0000000000007941 */ /* 0x000fea0003800000 */
.L_x_1198:
        /* <DEDUP_REMOVED lines=20> */
.L_x_1201:
[----:B------:R-:W-:Y:S05]  /*2010*/  BSYNC B0 ;  /* 0x0000000000007941 */ /* 0x000fea0003800000 */
.L_x_1200:
        /* <DEDUP_REMOVED lines=28> */
.L_x_1203:
[----:B------:R-:W-:Y:S05]  /*21e0*/  BSYNC B0 ;  /* 0x0000000000007941 */ /* 0x000fea0003800000 */
.L_x_1202:
        /* <DEDUP_REMOVED lines=20> */
.L_x_1195:
        /* <DEDUP_REMOVED lines=33> */
.L_x_1206:
[----:B------:R-:W-:Y:S05]  /*2540*/  BSYNC B0 ;  /* 0x0000000000007941 */ /* 0x000fea0003800000 */
.L_x_1205:
[----:B------:R4:W-:Y:S01]  /*2550*/  @P4 STS.128 [R216+0xd000], RZ ;  /* 0x00d000ffd8004388 */ /* 0x0009e20000000c00 */
[----:B------:R-:W-:Y:S01]  /*2560*/  VIADD R23, R206, 0x3000 ;  /* 0x00003000ce177836 */ /* 0x000fe20000000000 */
[----:B------:R-:W-:Y:S01]  /*2570*/  ISETP.NE.AND P0, PT, R22, 0x1, PT ;  /* 0x000000011600780c */ /* 0x000fe20003f05270 */
[----:B------:R-:W-:Y:S01]  /*2580*/  BSSY B0, `(.L_x_1207) ;  /* 0x0000023000007945 */ /* 0x000fe20003800000 */
[----:B------:R4:W-:Y:S02]  /*2590*/  @P4 STS.128 [R216+0xf000], RZ ;  /* 0x00f000ffd8004388 */ /* 0x0009e40000000c00 */
[----:B------:R-:W-:Y:S02]  /*25a0*/  SEL R236, R23, R206, !P0 ;  /* 0x000000ce17ec7207 */ /* 0x000fe40004000000 */
[----:B------:R4:W-:Y:S01]  /*25b0*/  @P4 STS.128 [R216+0x11000], RZ ;  /* 0x011000ffd8004388 */ /* 0x0009e20000000c00 */
        /* <DEDUP_REMOVED lines=31> */
.L_x_1208:
[----:B------:R-:W-:Y:S05]  /*27b0*/  BSYNC B0 ;  /* 0x0000000000007941 */ /* 0x000fea0003800000 */
.L_x_1207:
        /* <DEDUP_REMOVED lines=16> */
.L_x_1210:
        /* <DEDUP_REMOVED lines=29> */
.L_x_1211:
[----:B------:R-:W-:Y:S05]  /*2a90*/  BSYNC B0 ;  /* 0x0000000000007941 */ /* 0x000fea0003800000 */
.L_x_1209:
        /* <DEDUP_REMOVED lines=17> */
.L_x_1213:
        /* <DEDUP_REMOVED lines=37> */
.L_x_1214:
[----:B------:R-:W-:Y:S05]  /*2e00*/  BSYNC B0 ;  /* 0x0000000000007941 */ /* 0x000fea0003800000 */
.L_x_1212:
        /* <DEDUP_REMOVED lines=59> */
.L_x_1216:
[----:B------:R-:W-:Y:S05]  /*31c0*/  BSYNC B0 ;  /* 0x0000000000007941 */ /* 0x000fea0003800000 */
.L_x_1215:
        /* <DEDUP_REMOVED lines=41> */
.L_x_1218:
[----:B------:R-:W-:Y:S05]  /*3460*/  BSYNC B0 ;  /* 0x0000000000007941 */ /* 0x000fea0003800000 */
.L_x_1217:
        /* <DEDUP_REMOVED lines=52> */
.L_x_1220:
[----:B------:R-:W-:Y:S05]  /*37b0*/  BSYNC B0 ;  /* 0x0000000000007941 */ /* 0x000fea0003800000 */
.L_x_1219:
        /* <DEDUP_REMOVED lines=42> */
.L_x_1222:
[----:B------:R-:W-:Y:S05]  /*3a60*/  BSYNC B0 ;  /* 0x0000000000007941 */ /* 0x000fea0003800000 */
.L_x_1221:
[----:B------:R-:W2:Y:S01]  /*3a70*/  LDC R234, c[0x0][0x394] ;  /* 0x0000e500ffea7b82 */ /* 0x000ea20000000800 */
[----:B------:R-:W-:Y:S01]  /*3a80*/  IMAD.MOV.U32 R190, RZ, RZ, 0x20 ;  /* 0x00000020ffbe7424 */ /* 0x000fe200078e00ff */
[----:B------:R-:W-:Y:S01]  /*3a90*/  R2P PR, R204, 0x6 ;  /* 0x00000006cc007804 */ /* 0x000fe20000000000 */
[----:B------:R-:W-:Y:S01]  /*3aa0*/  ULDC UR6, c[0x0][0x2d0] ;  /* 0x0000b40000067ab9 */ /* 0x000fe20000000800 */
[----:B------:R-:W-:Y:S01]  /*3ab0*/  ULDC UR8, c[0x0][0x398] ;  /* 0x0000e60000087ab9 */ /* 0x000fe20000000800 */
[----:B------:R-:W-:Y:S01]  /*3ac0*/  ULDC UR7, c[0x0][0x2dc] ;  /* 0x0000b70000077ab9 */ /* 0x000fe20000000800 */
[----:B------:R2:W5:Y:S02]  /*3ad0*/  @!P6 LDG.E R233, desc[UR14][R12.64] ;  /* 0x0000000e0ce9e981 */ /* 0x000564000c1e1900 */
        /* <DEDUP_REMOVED lines=69> */
.L_x_1227:
[----:B------:R-:W0:Y:S01]  /*3f30*/  LDGDEPBAR ;  /* 0x00000000000079af */ /* 0x000e220000000000 */
[C---:B------:R-:W-:Y:S02]  /*3f40*/  IADD3 R150, R192.reuse, R190, RZ ;  /* 0x000000bec0967210 */ /* 0x040fe40007ffe0ff */
[-C--:B------:R-:W-:Y:S02]  /*3f50*/  IADD3 R149, R192, R189.reuse, RZ ;  /* 0x000000bdc0957210 */ /* 0x080fe40007ffe0ff */
[----:B------:R-:W-:Y:S02]  /*3f60*/  IADD3 R148, R150, R189, RZ ;  /* 0x000000bd96947210 */ /* 0x000fe40007ffe0ff */
[----:B------:R-:W-:Y:S02]  /*3f70*/  IADD3 R154, P0, R231, R228, RZ ;  /* 0x000000e4e79a7210 */ /* 0x000fe40007f1e0ff */
[----:B------:R-:W-:Y:S02]  /*3f80*/  SHF.L.U32 R170, R237, 0x6, RZ ;  /* 0x00000006edaa7819 */ /* 0x000fe400000006ff */
[----:B------:R-:W-:Y:S02]  /*3f90*/  IADD3.X R155, R214, R227, RZ, P0, !PT ;  /* 0x000000e3d69b7210 */ /* 0x000fe400007fe4ff */
[----:B------:R-:W-:Y:S02]  /*3fa0*/  ISETP.GE.AND P0, PT, R170, R241, PT ;  /* 0x000000f1aa00720c */ /* 0x000fe40003f06270 */
[----:B------:R-:W-:Y:S01]  /*3fb0*/  MOV R151, R222 ;  /* 0x000000de00977202 */ /* 0x000fe20000000f00 */
        /* <DEDUP_REMOVED lines=10> */
[----:B-----5:R-:W5:Y:S04]  /*4060*/  LDG.E R153, desc[UR14][R154.64] ;  /* 0x0000000e9a997981 */ /* 0x020f68000c1e1900 */
[----:B------:R4:W5:Y:S01]  /*4070*/  LDG.E R152, desc[UR14][R154.64+0x20] ;  /* 0x0000200e9a987981 */ /* 0x000962000c1e1900 */
        /* <DEDUP_REMOVED lines=73> */
[C---:B------:R-:W-:Y:S11]  /*4510*/  HMMA.16816.F32 R8, R92.reuse, R98, R8 ;  /* 0x000000625c08723c */ /* 0x040ff60000001808 */
[----:B------:R-:W-:Y:S07]  /*4520*/  @!UPT UIADD3 URZ, URZ, URZ, URZ ;  /* 0x0000003f3f3ff290 */ /* 0x000fee000fffe03f */
[----:B------:R-:W-:Y:S01]  /*4530*/  FMUL.FTZ R154, R4, UR9 ;  /* 0x00000009049a7c20 */ /* 0x000fe20008410000 */
[----:B------:R-:W-:Y:S01]  /*4540*/  FMUL.FTZ R155, R5, UR9 ;  /* 0x00000009059b7c20 */ /* 0x000fe20008410000 */
[----:B------:R-:W-:Y:S01]  /*4550*/  FMUL.FTZ R156, R6, UR9 ;  /* 0x00000009069c7c20 */ /* 0x000fe20008410000 */
[----:B------:R-:W-:Y:S03]  /*4560*/  FMUL.FTZ R157, R7, UR9 ;  /* 0x00000009079d7c20 */ /* 0x000fe60008410000 */
[----:B------:R-:W2:Y:S01]  /*4570*/  MUFU.TANH R154, R154 ;  /* 0x0000009a009a7308 */ /* 0x000ea20000002400 */
[----:B------:R-:W-:Y:S01]  /*4580*/  FMUL.FTZ R158, R8, UR9 ;  /* 0x00000009089e7c20 */ /* 0x000fe20008410000 */
[----:B------:R-:W-:Y:S01]  /*4590*/  FMUL.FTZ R159, R9, UR9 ;  /* 0x00000009099f7c20 */ /* 0x000fe20008410000 */
[----:B------:R-:W-:Y:S01]  /*45a0*/  FMUL.FTZ R160, R10, UR9 ;  /* 0x000000090aa07c20 */ /* 0x000fe20008410000 */
[----:B------:R-:W-:Y:S01]  /*45b0*/  FMUL.FTZ R161, R11, UR9 ;  /* 0x000000090ba17c20 */ /* 0x000fe20008410000 */
[C---:B-1----:R-:W-:Y:S05]  /*45c0*/  HMMA.16816.F32 R12, R92.reuse, R68, R12 ;  /* 0x000000445c0c723c */ /* 0x042fea000000180c */
[----:B------:R-:W1:Y:S01]  /*45d0*/  MUFU.TANH R155, R155 ;  /* 0x0000009b009b7308 */ /* 0x000e620000002400 */
[----:B------:R-:W-:Y:S09]  /*45e0*/  HMMA.16816.F32 R16, R92, R70, R16 ;  /* 0x000000465c10723c */ /* 0x000ff20000001810 */
[----:B------:R-:W3:Y:S10]  /*45f0*/  MUFU.TANH R156, R156 ;  /* 0x0000009c009c7308 */ /* 0x000ef40000002400 */
[----:B------:R-:W4:Y:S01]  /*4600*/  MUFU.TANH R157, R157 ;  /* 0x0000009d009d7308 */ /* 0x000f220000002400 */
[----:B------:R-:W-:Y:S01]  /*4610*/  FMUL.FTZ R162, R12, UR9 ;  /* 0x000000090ca27c20 */ /* 0x000fe20008410000 */
[----:B------:R-:W-:Y:S01]  /*4620*/  FMUL.FTZ R163, R13, UR9 ;  /* 0x000000090da37c20 */ /* 0x000fe20008410000 */
[----:B------:R-:W-:Y:S07]  /*4630*/  FMUL.FTZ R164, R14, UR9 ;  /* 0x000000090ea47c20 */ /* 0x000fee0008410000 */
[----:B------:R-:W1:Y:S01]  /*4640*/  MUFU.TANH R158, R158 ;  /* 0x0000009e009e7308 */ /* 0x000e620000002400 */
[----:B------:R-:W-:Y:S01]  /*4650*/  FMUL.FTZ R165, R15, UR9 ;  /* 0x000000090fa57c20 */ /* 0x000fe20008410000 */
[----:B------:R-:W-:Y:S01]  /*4660*/  FMUL.FTZ R166, R16, UR9 ;  /* 0x0000000910a67c20 */ /* 0x000fe20008410000 */
[----:B------:R-:W-:Y:S01]  /*4670*/  FMUL.FTZ R167, R17, UR9 ;  /* 0x0000000911a77c20 */ /* 0x000fe20008410000 */
[----:B------:R-:W-:Y:S01]  /*4680*/  FMUL.FTZ R168, R18, UR9 ;  /* 0x0000000912a87c20 */ /* 0x000fe20008410000 */
[----:B------:R-:W-:Y:S05]  /*4690*/  FMUL.FTZ R169, R19, UR9 ;  /* 0x0000000913a97c20 */ /* 0x000fea0008410000 */
[----:B------:R-:W1:Y:S10]  /*46a0*/  MUFU.TANH R159, R159 ;  /* 0x0000009f009f7308 */ /* 0x000e740000002400 */
        /* <DEDUP_REMOVED lines=9> */
[----:B------:R-:W1:Y:S01]  /*4740*/  MUFU.TANH R169, R169 ;  /* 0x000000a900a97308 */ /* 0x000e620000002400 */
[----:B--234-:R-:W-:Y:S05]  /*4750*/  @!P0 BRA `(.L_x_1223) ;  /* 0x00000000005c8947 */ /* 0x01cfea0003800000 */
[----:B------:R-:W-:Y:S01]  /*4760*/  IADD3 R5, R234, R223, -R238 ;  /* 0x000000dfea057210 */ /* 0x000fe20007ffe8ee */
[----:B------:R-:W-:Y:S01]  /*4770*/  VIADD R4, R170, 0x40 ;  /* 0x00000040aa047836 */ /* 0x000fe20000000000 */
[----:B------:R-:W-:Y:S01]  /*4780*/  MOV R151, R234 ;  /* 0x000000ea00977202 */ /* 0x000fe20000000f00 */
[----:B------:R-:W-:Y:S01]  /*4790*/  VIADD R7, R225, 0x40 ;  /* 0x00000040e1077836 */ /* 0x000fe20000000000 */
[----:B-1----:R-:W-:Y:S01]  /*47a0*/  MOV R11, R166 ;  /* 0x000000a6000b7202 */ /* 0x002fe20000000f00 */
[----:B------:R-:W-:Y:S01]  /*47b0*/  IMAD.MOV.U32 R9, RZ, RZ, R167 ;  /* 0x000000ffff097224 */ /* 0x000fe200078e00a7 */
[----:B------:R-:W-:Y:S01]  /*47c0*/  ISETP.GE.AND P1, PT, R4, R5, PT ;  /* 0x000000050400720c */ /* 0x000fe20003f26270 */
[----:B------:R-:W-:Y:S01]  /*47d0*/  IMAD.MOV.U32 R5, RZ, RZ, R169 ;  /* 0x000000ffff057224 */ /* 0x000fe200078e00a9 */
[----:B------:R-:W-:Y:S01]  /*47e0*/  ISETP.LT.AND P0, PT, R7, R238, PT ;  /* 0x000000ee0700720c */ /* 0x000fe20003f01270 */
[----:B------:R-:W-:Y:S01]  /*47f0*/  IMAD.MOV.U32 R13, RZ, RZ, R165 ;  /* 0x000000ffff0d7224 */ /* 0x000fe200078e00a5 */
[----:B------:R-:W-:Y:S01]  /*4800*/  MOV R7, R168 ;  /* 0x000000a800077202 */ /* 0x000fe20000000f00 */
        /* <DEDUP_REMOVED lines=9> */
[----:B------:R-:W-:Y:S02]  /*48a0*/  MOV R87, R156 ;  /* 0x0000009c00577202 */ /* 0x000fe40000000f00 */
[----:B------:R-:W-:Y:S01]  /*48b0*/  MOV R91, R154 ;  /* 0x0000009a005b7202 */ /* 0x000fe20000000f00 */
[----:B------:R-:W-:Y:S06]  /*48c0*/  @!P1 BRA P0, `(.L_x_1224) ;  /* 0x00000004000c9947 */ /* 0x000fec0000000000 */
.L_x_1223:
[----:B------:R-:W-:Y:S01]  /*48d0*/  IADD3 R6, R238, 0x1, -R240 ;  /* 0x00000001ee067810 */ /* 0x000fe20007ffe8f0 */
[----:B------:R-:W-:Y:S01]  /*48e0*/  IMAD.IADD R17, R203, 0x1, R170 ;  /* 0x00000001cb117824 */ /* 0x000fe200078e02aa */
[-C--:B------:R-:W-:Y:S01]  /*48f0*/  IADD3 R4, -R151, R238.reuse, -R240 ;  /* 0x000000ee97047210 */ /* 0x080fe20007ffe9f0 */
[----:B------:R-:W-:Y:S02]  /*4900*/  IMAD R9, R215, 0x40, R202 ;  /* 0x00000040d7097824 */ /* 0x000fe400078e02ca */
[----:B------:R-:W-:Y:S02]  /*4910*/  VIADD R11, R6, UR8 ;  /* 0x00000008060b7c36 */ /* 0x000fe40008000000 */
[----:B------:R-:W-:Y:S02]  /*4920*/  VIADD R5, R17, 0x8 ;  /* 0x0000000811057836 */ /* 0x000fe40000000000 */
[----:B------:R-:W-:Y:S01]  /*4930*/  VIADD R14, R9, 0x1 ;  /* 0x00000001090e7836 */ /* 0x000fe20000000000 */
[-C--:B------:R-:W-:Y:S01]  /*4940*/  VIADDMNMX R11, R11, R17.reuse, R238, PT ;  /* 0x000000110b0b7246 */ /* 0x080fe200038001ee */
[C---:B------:R-:W-:Y:S01]  /*4950*/  VIADD R13, R9.reuse, 0x8 ;  /* 0x00000008090d7836 */ /* 0x040fe20000000000 */
[----:B------:R-:W-:Y:S01]  /*4960*/  VIADDMNMX R17, R4, R17, RZ, !PT ;  /* 0x0000001104117246 */ /* 0x000fe200078001ff */
[----:B------:R-:W-:Y:S01]  /*4970*/  VIADD R12, R9, 0x9 ;  /* 0x00000009090c7836 */ /* 0x000fe20000000000 */
[----:B------:R-:W-:Y:S01]  /*4980*/  IADD3 R15, R5, UR8, R6 ;  /* 0x00000008050f7c10 */ /* 0x000fe2000fffe006 */
[C---:B------:R-:W-:Y:S01]  /*4990*/  VIADD R10, R9.reuse, 0x10 ;  /* 0x00000010090a7836 */ /* 0x040fe20000000000 */
[CC--:B------:R-:W-:Y:S01]  /*49a0*/  ISETP.GE.AND P1, PT, R9.reuse, R17.reuse, PT ;  /* 0x000000110900720c */ /* 0x0c0fe20003f26270 */
[C---:B------:R-:W-:Y:S01]  /*49b0*/  VIADD R8, R9.reuse, 0x11 ;  /* 0x0000001109087836 */ /* 0x040fe20000000000 */
[C---:B------:R-:W-:Y:S01]  /*49c0*/  ISETP.GE.AND P0, PT, R14.reuse, R17, PT ;  /* 0x000000110e00720c */ /* 0x040fe20003f06270 */
[C---:B------:R-:W-:Y:S01]  /*49d0*/  VIADD R7, R9.reuse, 0x18 ;  /* 0x0000001809077836 */ /* 0x040fe20000000000 */
[CC--:B------:R-:W-:Y:S01]  /*49e0*/  ISETP.GE.OR P1, PT, R9.reuse, R11.reuse, !P1 ;  /* 0x0000000b0900720c */ /* 0x0c0fe20004f26670 */
[----:B------:R-:W-:Y:S01]  /*49f0*/  VIADD R6, R9, 0x19 ;  /* 0x0000001909067836 */ /* 0x000fe20000000000 */
[----:B------:R-:W-:Y:S01]  /*4a00*/  ISETP.GE.OR P0, PT, R14, R11, !P0 ;  /* 0x0000000b0e00720c */ /* 0x000fe20004706670 */
[----:B------:R-:W-:Y:S01]  /*4a10*/  IMAD.MOV.U32 R234, RZ, RZ, R151 ;  /* 0x000000ffffea7224 */ /* 0x000fe200078e0097 */
[----:B------:R-:W-:Y:S02]  /*4a20*/  VIADDMNMX R5, R4, R5, RZ, !PT ;  /* 0x0000000504057246 */ /* 0x000fe400078001ff */
[----:B------:R-:W-:Y:S02]  /*4a30*/  FSEL R91, R154, -INF , !P1 ;  /* 0xff8000009a5b7808 */ /* 0x000fe40004800000 */
[----:B-1----:R-:W-:Y:S02]  /*4a40*/  FSEL R89, R155, -INF , !P0 ;  /* 0xff8000009b597808 */ /* 0x002fe40004000000 */
        /* <DEDUP_REMOVED lines=14> */
[-C--:B------:R-:W-:Y:S02]  /*4b30*/  ISETP.GE.OR P0, PT, R9, R4.reuse, !P0 ;  /* 0x000000040900720c */ /* 0x080fe40004706670 */
        /* <DEDUP_REMOVED lines=28> */
.L_x_1224:
[C---:B------:R-:W-:Y:S01]  /*4d00*/  FMUL.FTZ R6, R233.reuse, 1.4426950216293334961 ;  /* 0x3fb8aa3be9067820 */ /* 0x040fe20000410000 */
[----:B------:R-:W-:Y:S01]  /*4d10*/  FSETP.NEU.FTZ.AND P0, PT, R233, -INF , PT ;  /* 0xff800000e900780b */ /* 0x000fe20003f1d000 */
[----:B------:R-:W-:Y:S01]  /*4d20*/  FMUL.FTZ R4, R235, 1.4426950216293334961 ;  /* 0x3fb8aa3beb047820 */ /* 0x000fe20000410000 */
[----:B------:R-:W-:Y:S01]  /*4d30*/  LEA R151, R200, UR5, 0x1 ;  /* 0x00000005c8977c11 */ /* 0x000fe2000f8e08ff */
[----:B------:R-:W-:Y:S01]  /*4d40*/  FFMA.FTZ R154, -R154, R154, 1 ;  /* 0x3f8000009a9a7423 */ /* 0x000fe2000001019a */
[----:B------:R-:W-:Y:S01]  /*4d50*/  FSEL R6, R6, RZ, P0 ;  /* 0x000000ff06067208 */ /* 0x000fe20000000000 */
[----:B------:R-:W-:Y:S01]  /*4d60*/  FFMA.FTZ R155, -R155, R155, 1 ;  /* 0x3f8000009b9b7423 */ /* 0x000fe2000001019b */
[----:B------:R-:W-:Y:S01]  /*4d70*/  FSETP.NEU.FTZ.AND P0, PT, R235, -INF , PT ;  /* 0xff800000eb00780b */ /* 0x000fe20003f1d000 */
[----:B------:R-:W-:Y:S01]  /*4d80*/  FFMA.FTZ R156, -R156, R156, 1 ;  /* 0x3f8000009c9c7423 */ /* 0x000fe2000001019c */
        /* <DEDUP_REMOVED lines=11> */
[----:B------:R-:W-:Y:S01]  /*4e40*/  FFMA.FTZ R178, R17, UR4, -R6 ;  /* 0x0000000411b27c23 */ /* 0x000fe20008010806 */
[--C-:B------:R-:W-:Y:S01]  /*4e50*/  FFMA.FTZ R173, R15, UR4, -R4.reuse ;  /* 0x000000040fad7c23 */ /* 0x100fe20008010804 */
[----:B------:R-:W-:Y:S01]  /*4e60*/  FFMA.FTZ R172, R13, UR4, -R4 ;  /* 0x000000040dac7c23 */ /* 0x000fe20008010804 */
[----:B------:R-:W-:Y:S01]  /*4e70*/  FFMA.FTZ R177, R11, UR4, -R6 ;  /* 0x000000040bb17c23 */ /* 0x000fe20008010806 */
[----:B------:R-:W-:Y:S01]  /*4e80*/  FFMA.FTZ R171, R7, UR4, -R4 ;  /* 0x0000000407ab7c23 */ /* 0x000fe20008010804 */
[----:B------:R-:W-:Y:S01]  /*4e90*/  MUFU.EX2 R185, R185 ;  /* 0x000000b900b97308 */ /* 0x000fe20000000800 */
[----:B------:R-:W-:Y:S01]  /*4ea0*/  FFMA.FTZ R6, R9, UR4, -R6 ;  /* 0x0000000409067c23 */ /* 0x000fe20008010806 */
[----:B------:R-:W-:Y:S01]  /*4eb0*/  FFMA.FTZ R4, R5, UR4, -R4 ;  /* 0x0000000405047c23 */ /* 0x000fe20008010804 */
[C---:B------:R-:W-:Y:S01]  /*4ec0*/  IADD3 R149, R189.reuse, R151, RZ ;  /* 0x00000097bd957210 */ /* 0x040fe20007ffe0ff */
[----:B------:R-:W-:Y:S01]  /*4ed0*/  FFMA.FTZ R158, -R158, R158, 1 ;  /* 0x3f8000009e9e7423 */ /* 0x000fe2000001019e */
[----:B------:R-:W-:Y:S01]  /*4ee0*/  IADD3 R148, R189, R150, RZ ;  /* 0x00000096bd947210 */ /* 0x000fe20007ffe0ff */
[----:B------:R-:W-:Y:S01]  /*4ef0*/  FFMA.FTZ R157, -R157, R157, 1 ;  /* 0x3f8000009d9d7423 */ /* 0x000fe2000001019d */
[----:B------:R-:W-:Y:S03]  /*4f00*/  ISETP.GT.AND P6, PT, R237, R224, PT ;  /* 0x000000e0ed00720c */ /* 0x000fe60003fc4270 */
[----:B------:R-:W-:Y:S01]  /*4f10*/  MUFU.EX2 R184, R184 ;  /* 0x000000b800b87308 */ /* 0x000fe20000000800 */
[----:B------:R-:W-:Y:S01]  /*4f20*/  FFMA.FTZ R159, -R159, R159, 1 ;  /* 0x3f8000009f9f7423 */ /* 0x000fe2000001019f */
[----:B------:R-:W-:Y:S01]  /*4f30*/  FFMA.FTZ R160, -R160, R160, 1 ;  /* 0x3f800000a0a07423 */ /* 0x000fe200000101a0 */
[----:B------:R-:W-:Y:S01]  /*4f40*/  FFMA.FTZ R162, -R162, R162, 1 ;  /* 0x3f800000a2a27423 */ /* 0x000fe200000101a2 */
[----:B------:R-:W-:Y:S01]  /*4f50*/  FFMA.FTZ R163, -R163, R163, 1 ;  /* 0x3f800000a3a37423 */ /* 0x000fe200000101a3 */
[----:B------:R-:W-:Y:S01]  /*4f60*/  FFMA.FTZ R161, -R161, R161, 1 ;  /* 0x3f800000a1a17423 */ /* 0x000fe200000101a1 */
[----:B------:R-:W-:Y:S01]  /*4f70*/  FFMA.FTZ R164, -R164, R164, 1 ;  /* 0x3f800000a4a47423 */ /* 0x000fe200000101a4 */
[----:B------:R-:W-:Y:S03]  /*4f80*/  FFMA.FTZ R165, -R165, R165, 1 ;  /* 0x3f800000a5a57423 */ /* 0x000fe600000101a5 */
[----:B------:R-:W-:Y:S01]  /*4f90*/  MUFU.EX2 R183, R183 ;  /* 0x000000b700b77308 */ /* 0x000fe20000000800 */
[----:B------:R-:W-:Y:S01]  /*4fa0*/  FFMA.FTZ R166, -R166, R166, 1 ;  /* 0x3f800000a6a67423 */ /* 0x000fe200000101a6 */
[----:B------:R-:W-:Y:S01]  /*4fb0*/  FFMA.FTZ R167, -R167, R167, 1 ;  /* 0x3f800000a7a77423 */ /* 0x000fe200000101a7 */
[----:B------:R-:W-:Y:S01]  /*4fc0*/  FFMA.FTZ R168, -R168, R168, 1 ;  /* 0x3f800000a8a87423 */ /* 0x000fe200000101a8 */
[----:B------:R-:W-:Y:S06]  /*4fd0*/  FFMA.FTZ R169, -R169, R169, 1 ;  /* 0x3f800000a9a97423 */ /* 0x000fec00000101a9 */
        /* <DEDUP_REMOVED lines=39> */
[C---:B------:R-:W-:Y:S01]  /*5250*/  HMMA.16816.F32 R8, R68.reuse, R74, RZ ;  /* 0x0000004a4408723c */ /* 0x040fe200000018ff */
[----:B------:R-:W-:Y:S05]  /*5260*/  LDSM.16.M88.4 R72, [R148+0xc000] ;  /* 0x00c000009448783b */ /* 0x000fea0000000200 */
        /* <DEDUP_REMOVED lines=61> */
[C---:B--2---:R-:W-:Y:S06]  /*5640*/  HMMA.16816.F32 R12, R76.reuse, R72, R12 ;  /* 0x000000484c0c723c */ /* 0x044fec000000180c */
[----:B------:R-:W-:Y:S01]  /*5650*/  HMMA.16816.F32 R16, R76, R74, R16 ;  /* 0x0000004a4c10723c */ /* 0x000fe20000001810 */
[----:B------:R-:W2:Y:S05]  /*5660*/  LDSM.16.M88.4 R72, [R195+0xa800] ;  /* 0x00a80000c348783b */ /* 0x000eaa0000000200 */
[C---:B---3--:R-:W-:Y:S05]  /*5670*/  HMMA.16816.F32 R4, R80.reuse, R84, R4 ;  /* 0x000000545004723c */ /* 0x048fea0000001804 */
[----:B------:R-:W-:Y:S01]  /*5680*/  FMUL.FTZ R77, R154, UR9 ;  /* 0x000000099a4d7c20 */ /* 0x000fe20008410000 */
[C---:B------:R-:W-:Y:S05]  /*5690*/  HMMA.16816.F32 R8, R80.reuse, R86, R8 ;  /* 0x000000565008723c */ /* 0x040fea0000001808 */
[----:B------:R-:W-:Y:S01]  /*56a0*/  FMUL.FTZ R76, R155, UR9 ;  /* 0x000000099b4c7c20 */ /* 0x000fe20008410000 */
[C---:B-1----:R-:W-:Y:S05]  /*56b0*/  HMMA.16816.F32 R12, R80.reuse, R68, R12 ;  /* 0x00000044500c723c */ /* 0x042fea000000180c */
[----:B------:R-:W-:Y:S01]  /*56c0*/  FMUL.FTZ R79, R156, UR9 ;  /* 0x000000099c4f7c20 */ /* 0x000fe20008410000 */
[----:B------:R-:W-:Y:S05]  /*56d0*/  HMMA.16816.F32 R16, R80, R70, R16 ;  /* 0x000000465010723c */ /* 0x000fea0000001810 */
[----:B------:R-:W-:Y:S01]  /*56e0*/  FMUL.FTZ R78, R157, UR9 ;  /* 0x000000099d4e7c20 */ /* 0x000fe20008410000 */
[C---:B----4-:R-:W-:Y:S06]  /*56f0*/  HMMA.16816.F32 R4, R88.reuse, R92, R4 ;  /* 0x0000005c5804723c */ /* 0x050fec0000001804 */
[C---:B------:R-:W-:Y:S06]  /*5700*/  HMMA.16816.F32 R8, R88.reuse, R94, R8 ;  /* 0x0000005e5808723c */ /* 0x040fec0000001808 */
[C---:B--2---:R-:W-:Y:S06]  /*5710*/  HMMA.16816.F32 R12, R88.reuse, R72, R12 ;  /* 0x00000048580c723c */ /* 0x044fec000000180c */
[----:B------:R-:W-:Y:S06]  /*5720*/  HMMA.16816.F32 R16, R88, R74, R16 ;  /* 0x0000004a5810723c */ /* 0x000fec0000001810 */
[C---:B-----5:R-:W-:Y:S01]  /*5730*/  FADD.FTZ R4, -R153.reuse, R4 ;  /* 0x0000000499047221 */ /* 0x060fe20000010100 */
[----:B------:R-:W-:Y:S01]  /*5740*/  FADD.FTZ R5, -R153, R5 ;  /* 0x0000000599057221 */ /* 0x000fe20000010100 */
[----:B------:R-:W-:Y:S03]  /*5750*/  FADD.FTZ R6, -R152, R6 ;  /* 0x0000000698067221 */ /* 0x000fe60000010100 */
[----:B------:R-:W-:Y:S01]  /*5760*/  FMUL.FTZ R4, R185, R4 ;  /* 0x00000004b9047220 */ /* 0x000fe20000410000 */
[----:B------:R-:W-:Y:S01]  /*5770*/  FMUL.FTZ R5, R184, R5 ;  /* 0x00000005b8057220 */ /* 0x000fe20000410000 */
[C---:B------:R-:W-:Y:S01]  /*5780*/  FADD.FTZ R8, -R153.reuse, R8 ;  /* 0x0000000899087221 */ /* 0x040fe20000010100 */
[----:B------:R-:W-:Y:S01]  /*5790*/  FADD.FTZ R7, -R152, R7 ;  /* 0x0000000798077221 */ /* 0x000fe20000010100 */
[----:B------:R-:W-:Y:S01]  /*57a0*/  FADD.FTZ R9, -R153, R9 ;  /* 0x0000000999097221 */ /* 0x000fe20000010100 */
[----:B------:R-:W-:Y:S01]  /*57b0*/  FMUL.FTZ R4, R4, R77 ;  /* 0x0000004d04047220 */ /* 0x000fe20000410000 */
[----:B------:R-:W-:Y:S01]  /*57c0*/  FMUL.FTZ R6, R183, R6 ;  /* 0x00000006b7067220 */ /* 0x000fe20000410000 */
[----:B------:R-:W-:Y:S01]  /*57d0*/  FMUL.FTZ R8, R181, R8 ;  /* 0x00000008b5087220 */ /* 0x000fe20000410000 */
[----:B------:R-:W-:Y:S01]  /*57e0*/  FMUL.FTZ R5, R5, R76 ;  /* 0x0000004c05057220 */ /* 0x000fe20000410000 */
[----:B------:R-:W-:Y:S01]  /*57f0*/  FMUL.FTZ R77, R158, UR9 ;  /* 0x000000099e4d7c20 */ /* 0x000fe20008410000 */
[----:B------:R-:W-:Y:S01]  /*5800*/  FMUL.FTZ R7, R182, R7 ;  /* 0x00000007b6077220 */ /* 0x000fe20000410000 */
[----:B------:R-:W-:Y:S01]  /*5810*/  FADD.FTZ R10, -R152, R10 ;  /* 0x0000000a980a7221 */ /* 0x000fe20000010100 */
[----:B------:R-:W-:Y:S01]  /*5820*/  FMUL.FTZ R9, R180, R9 ;  /* 0x00000009b4097220 */ /* 0x000fe20000410000 */
[----:B------:R-:W-:Y:S01]  /*5830*/  FMUL.FTZ R76, R159, UR9 ;  /* 0x000000099f4c7c20 */ /* 0x000fe20008410000 */
[C---:B------:R-:W-:Y:S01]  /*5840*/  FADD.FTZ R12, -R153.reuse, R12 ;  /* 0x0000000c990c7221 */ /* 0x040fe20000010100 */
[----:B------:R-:W-:Y:S01]  /*5850*/  FADD.FTZ R13, -R153, R13 ;  /* 0x0000000d990d7221 */ /* 0x000fe20000010100 */
[----:B------:R-:W-:Y:S01]  /*5860*/  FMUL.FTZ R6, R6, R79 ;  /* 0x0000004f06067220 */ /* 0x000fe20000410000 */
[----:B------:R-:W-:Y:S01]  /*5870*/  FMUL.FTZ R8, R8, R77 ;  /* 0x0000004d08087220 */ /* 0x000fe20000410000 */
[----:B------:R-:W-:Y:S01]  /*5880*/  F2FP.F16.F32.PACK_AB R77, R5, R4 ;  /* 0x00000004054d723e */ /* 0x000fe200000000ff */
[----:B------:R-:W-:Y:S01]  /*5890*/  FMUL.FTZ R10, R175, R10 ;  /* 0x0000000aaf0a7220 */ /* 0x000fe20000410000 */
[----:B------:R-:W-:Y:S01]  /*58a0*/  FMUL.FTZ R7, R7, R78 ;  /* 0x0000004e07077220 */ /* 0x000fe20000410000 */
[----:B------:R-:W-:Y:S01]  /*58b0*/  FMUL.FTZ R79, R160, UR9 ;  /* 0x00000009a04f7c20 */ /* 0x000fe20008410000 */
[----:B------:R-:W-:Y:S01]  /*58c0*/  FMUL.FTZ R9, R9, R76 ;  /* 0x0000004c09097220 */ /* 0x000fe20000410000 */
[----:B------:R-:W-:Y:S01]  /*58d0*/  FMUL.FTZ R12, R179, R12 ;  /* 0x0000000cb30c7220 */ /* 0x000fe20000410000 */
[----:B------:R-:W-:Y:S01]  /*58e0*/  FMUL.FTZ R13, R178, R13 ;  /* 0x0000000db20d7220 */ /* 0x000fe20000410000 */
[----:B------:R-:W-:Y:S01]  /*58f0*/  FMUL.FTZ R5, R162, UR9 ;  /* 0x00000009a2057c20 */ /* 0x000fe20008410000 */
[----:B------:R-:W-:Y:S01]  /*5900*/  FMUL.FTZ R4, R163, UR9 ;  /* 0x00000009a3047c20 */ /* 0x000fe20008410000 */
[C---:B------:R-:W-:Y:S01]  /*5910*/  FADD.FTZ R11, -R152.reuse, R11 ;  /* 0x0000000b980b7221 */ /* 0x040fe20000010100 */
[C---:B------:R-:W-:Y:S01]  /*5920*/  FADD.FTZ R14, -R152.reuse, R14 ;  /* 0x0000000e980e7221 */ /* 0x040fe20000010100 */
[C---:B------:R-:W-:Y:S01]  /*5930*/  FADD.FTZ R15, -R152.reuse, R15 ;  /* 0x0000000f980f7221 */ /* 0x040fe20000010100 */
[C---:B------:R-:W-:Y:S01]  /*5940*/  FADD.FTZ R16, -R153.reuse, R16 ;  /* 0x0000001099107221 */ /* 0x040fe20000010100 */
[----:B------:R-:W-:Y:S01]  /*5950*/  FADD.FTZ R17, -R153, R17 ;  /* 0x0000001199117221 */ /* 0x000fe20000010100 */
[C---:B------:R-:W-:Y:S01]  /*5960*/  FADD.FTZ R18, -R152.reuse, R18 ;  /* 0x0000001298127221 */ /* 0x040fe20000010100 */
[----:B------:R-:W-:Y:S01]  /*5970*/  FADD.FTZ R19, -R152, R19 ;  /* 0x0000001398137221 */ /* 0x000fe20000010100 */
[----:B------:R-:W-:Y:S01]  /*5980*/  FMUL.FTZ R10, R10, R79 ;  /* 0x0000004f0a0a7220 */ /* 0x000fe20000410000 */
[----:B------:R-:W-:Y:S01]  /*5990*/  F2FP.F16.F32.PACK_AB R79, R7, R6 ;  /* 0x00000006074f723e */ /* 0x000fe200000000ff */
[----:B------:R-:W-:Y:S01]  /*59a0*/  FMUL.FTZ R5, R12, R5 ;  /* 0x000000050c057220 */ /* 0x000fe20000410000 */
[----:B------:R-:W-:Y:S01]  /*59b0*/  FMUL.FTZ R4, R13, R4 ;  /* 0x000000040d047220 */ /* 0x000fe20000410000 */
[----:B------:R-:W-:Y:S01]  /*59c0*/  F2FP.F16.F32.PACK_AB R76, R9, R8 ;  /* 0x00000008094c723e */ /* 0x000fe200000000ff */
[----:B------:R-:W-:Y:S01]  /*59d0*/  FMUL.FTZ R11, R174, R11 ;  /* 0x0000000bae0b7220 */ /* 0x000fe20000410000 */
[----:B------:R-:W-:Y:S01]  /*59e0*/  FMUL.FTZ R14, R173, R14 ;  /* 0x0000000ead0e7220 */ /* 0x000fe20000410000 */
[----:B------:R-:W-:Y:S01]  /*59f0*/  FMUL.FTZ R15, R172, R15 ;  /* 0x0000000fac0f7220 */ /* 0x000fe20000410000 */
[----:B------:R-:W-:Y:S01]  /*5a00*/  FMUL.FTZ R78, R161, UR9 ;  /* 0x00000009a14e7c20 */ /* 0x000fe20008410000 */
[----:B------:R-:W-:Y:S01]  /*5a10*/  FMUL.FTZ R16, R177, R16 ;  /* 0x00000010b1107220 */ /* 0x000fe20000410000 */
[----:B------:R-:W-:Y:S01]  /*5a20*/  FMUL.FTZ R17, R176, R17 ;  /* 0x00000011b0117220 */ /* 0x000fe20000410000 */
[----:B------:R-:W-:Y:S01]  /*5a30*/  FMUL.FTZ R18, R171, R18 ;  /* 0x00000012ab127220 */ /* 0x000fe20000410000 */
[----:B------:R-:W-:Y:S01]  /*5a40*/  FMUL.FTZ R19, R170, R19 ;  /* 0x00000013aa137220 */ /* 0x000fe20000410000 */
[----:B------:R-:W-:Y:S01]  /*5a50*/  FMUL.FTZ R7, R164, UR9 ;  /* 0x00000009a4077c20 */ /* 0x000fe20008410000 */
[----:B------:R-:W-:Y:S01]  /*5a60*/  FMUL.FTZ R6, R165, UR9 ;  /* 0x00000009a5067c20 */ /* 0x000fe20008410000 */
[----:B------:R-:W-:Y:S01]  /*5a70*/  FMUL.FTZ R9, R166, UR9 ;  /* 0x00000009a6097c20 */ /* 0x000fe20008410000 */
[----:B------:R-:W-:Y:S01]  /*5a80*/  FMUL.FTZ R8, R167, UR9 ;  /* 0x00000009a7087c20 */ /* 0x000fe20008410000 */
[----:B------:R-:W-:Y:S01]  /*5a90*/  F2FP.F16.F32.PACK_AB R81, R4, R5 ;  /* 0x000000050451723e */ /* 0x000fe200000000ff */
[----:B------:R-:W-:Y:S01]  /*5aa0*/  FMUL.FTZ R13, R168, UR9 ;  /* 0x00000009a80d7c20 */ /* 0x000fe20008410000 */
[----:B------:R-:W-:Y:S01]  /*5ab0*/  FMUL.FTZ R12, R169, UR9 ;  /* 0x00000009a90c7c20 */ /* 0x000fe20008410000 */
        /* <DEDUP_REMOVED lines=9> */
[----:B------:R-:W-:Y:S04]  /*5b50*/  F2FP.F16.F32.PACK_AB R85, R8, R9 ;  /* 0x000000090855723e */ /* 0x000fe800000000ff */
        /* <DEDUP_REMOVED lines=77> */
.L_x_1225:
        /* <DEDUP_REMOVED lines=137> */
.L_x_1226:
        /* <DEDUP_REMOVED lines=77> */
[----:B------:R-:W-:Y:S01]  /*6d90*/  IMAD R157, R243, 0x18, RZ ;  /* 0x00000018f39d7824 */ /* 0x000fe200078e02ff */
[-C--:B------:R-:W-:Y:S03]  /*6da0*/  LEA.HI.X.SX32 R163, R153, R245.reuse, 0x2, P0 ;  /* 0x000000f599a37211 */ /* 0x080fe600000f16ff */
[-C--:B------:R-:W-:Y:S01]  /*6db0*/  LEA.HI.X.SX32 R167, R161, R245.reuse, 0x2, P1 ;  /* 0x000000f5a1a77211 */ /* 0x080fe200008f16ff */
[----:B------:R-:W-:Y:S01]  /*6dc0*/  IMAD.SHL.U32 R159, R243, 0x20, RZ ;  /* 0x00000020f39f7824 */ /* 0x000fe200078e00ff */
[CC--:B------:R-:W-:Y:S01]  /*6dd0*/  LEA R164, P0, R157.reuse, R244.reuse, 0x2 ;  /* 0x000000f49da47211 */ /* 0x0c0fe200078010ff */
[----:B------:R2:W-:Y:S03]  /*6de0*/  REDG.E.ADD.F32.FTZ.RN.STRONG.GPU desc[UR14][R162.64], R5 ;  /* 0x00000005a20079a6 */ /* 0x0005e6000c10f38e */
[-C--:B------:R-:W-:Y:S01]  /*6df0*/  LEA.HI.X.SX32 R165, R157, R245.reuse, 0x2, P0 ;  /* 0x000000f59da57211 */ /* 0x080fe200000f16ff */
[----:B------:R-:W-:Y:S01]  /*6e00*/  REDG.E.ADD.F32.FTZ.RN.STRONG.GPU desc[UR14][R166.64], R6 ;  /* 0x00000006a60079a6 */ /* 0x000fe2000c10f38e */
[-C--:B------:R-:W-:Y:S01]  /*6e10*/  LEA R158, P1, R159, R244.reuse, 0x2 ;  /* 0x000000f49f9e7211 */ /* 0x080fe200078210ff */
[----:B------:R-:W-:Y:S02]  /*6e20*/  IMAD R157, R243, 0x30, RZ ;  /* 0x00000030f39d7824 */ /* 0x000fe400078e02ff */
[----:B------:R3:W-:Y:S01]  /*6e30*/  REDG.E.ADD.F32.FTZ.RN.STRONG.GPU desc[UR14][R164.64], R7 ;  /* 0x00000007a40079a6 */ /* 0x0007e2000c10f38e */
[-C--:B------:R-:W-:Y:S02]  /*6e40*/  LEA.HI.X.SX32 R159, R159, R245.reuse, 0x2, P1 ;  /* 0x000000f59f9f7211 */ /* 0x080fe400008f16ff */
[-C--:B------:R-:W-:Y:S01]  /*6e50*/  LEA R156, P1, R157, R244.reuse, 0x2 ;  /* 0x000000f49d9c7211 */ /* 0x080fe200078210ff */
[C---:B-1----:R-:W-:Y:S02]  /*6e60*/  IMAD R155, R243.reuse, 0x28, RZ ;  /* 0x00000028f39b7824 */ /* 0x042fe400078e02ff */
[----:B------:R1:W-:Y:S01]  /*6e70*/  REDG.E.ADD.F32.FTZ.RN.STRONG.GPU desc[UR14][R158.64], R8 ;  /* 0x000000089e0079a6 */ /* 0x0003e2000c10f38e */
[----:B------:R-:W-:Y:S01]  /*6e80*/  IMAD R243, R243, 0x38, RZ ;  /* 0x00000038f3f37824 */ /* 0x000fe200078e02ff */
        /* <DEDUP_REMOVED lines=346> */
[----:B------:R-:W-:-:S02]  /*8430*/  F2FP.F16.F32.PACK_AB R62, R63, R62 ;  /* 0x0000003e3f3e723e */ /* 0x000fc400000000ff */
[C---:B--2---:R-:W-:Y:S01]  /*8440*/  @P0 IMAD R6, R8.reuse, R5, RZ ;  /* 0x0000000508060224 */ /* 0x044fe200078e02ff */
[----:B------:R-:W-:Y:S01]  /*8450*/  STS [R217+0x5000], R136 ;  /* 0x00500088d9007388 */ /* 0x000fe20000000800 */
[----:B------:R-:W-:-:S03]  /*8460*/  @P0 IMAD.WIDE.U32 R8, R8, R4, RZ ;  /* 0x0000000408080225 */ /* 0x000fc600078e00ff */
[----:B------:R-:W-:Y:S02]  /*8470*/  STS [R217+0x5400], R138 ;  /* 0x0054008ad9007388 */ /* 0x000fe40000000800 */
[----:B------:R-:W-:Y:S02]  /*8480*/  @P0 IADD3 R6, R9, R6, RZ ;  /* 0x0000000609060210 */ /* 0x000fe40007ffe0ff */
        /* <DEDUP_REMOVED lines=23> */
[----:B-1----:R-:W-:-:S02]  /*8600*/  @P0 IADD3 R44, R11, R7, RZ ;  /* 0x000000070b2c0210 */ /* 0x002fc40007ffe0ff */
[----:B------:R-:W-:Y:S01]  /*8610*/  SHF.R.S32.HI R11, RZ, 0x1f, R211 ;  /* 0x0000001fff0b7819 */ /* 0x000fe200000114d3 */
[----:B------:R1:W-:Y:S01]  /*8620*/  STS [R217+0xb000], R56 ;  /* 0x00b00038d9007388 */ /* 0x0003e20000000800 */
[----:B--2---:R-:W-:Y:S02]  /*8630*/  @P0 IMAD.MOV.U32 R46, RZ, RZ, R10 ;  /* 0x000000ffff2e0224 */ /* 0x004fe400078e000a */
[----:B-1----:R-:W-:Y:S01]  /*8640*/  @P0 IMAD.MOV.U32 R56, RZ, RZ, R8 ;  /* 0x000000ffff380224 */ /* 0x002fe200078e0008 */
        /* <DEDUP_REMOVED lines=12> */
.L_x_1228:
        /* <DEDUP_REMOVED lines=12> */
.L_x_1229:
[----:B------:R-:W-:Y:S01]  /*87d0*/  STS [R219+0xb000], R60 ;  /* 0x00b0003cdb007388 */ /* 0x000fe20000000800 */
[----:B------:R-:W-:Y:S01]  /*87e0*/  SHF.R.S32.HI R63, RZ, 0x1f, R208 ;  /* 0x0000001fff3f7819 */ /* 0x000fe200000114d0 */
[----:B------:R-:W-:Y:S01]  /*87f0*/  IMAD R238, R215, -0x40, R238 ;  /* 0xffffffc0d7ee7824 */ /* 0x000fe200078e02ee */
[----:B------:R-:W-:Y:S01]  /*8800*/  SHF.R.S32.HI R7, RZ, 0x1f, R225 ;  /* 0x0000001fff077819 */ /* 0x000fe200000114e1 */
[----:B------:R1:W-:Y:S01]  /*8810*/  STS [R219+0xb400], R62 ;  /* 0x00b4003edb007388 */ /* 0x0003e20000000800 */
[----:B------:R-:W-:Y:S01]  /*8820*/  SHF.R.S32.HI R57, RZ, 0x1f, R210 ;  /* 0x0000001fff397819 */ /* 0x000fe200000114d2 */
[----:B------:R-:W-:Y:S01]  /*8830*/  ULDC.64 UR6, c[0x0][0x468] ;  /* 0x00011a0000067ab9 */ /* 0x000fe20000000a00 */
[----:B------:R-:W-:Y:S01]  /*8840*/  BAR.SYNC.DEFER_BLOCKING 0x0 ;  /* 0x0000000000007b1d */ /* 0x000fe20000010000 */
[----:B------:R-:W-:Y:S01]  /*8850*/  IMAD R48, R7, R2, RZ ;  /* 0x0000000207307224 */ /* 0x000fe200078e02ff */
[----:B------:R-:W-:Y:S02]  /*8860*/  ISETP.GE.AND P4, PT, R207, R238, PT ;  /* 0x000000eecf00720c */ /* 0x000fe40003f86270 */
[----:B------:R-:W-:Y:S01]  /*8870*/  SHF.R.S32.HI R59, RZ, 0x1f, R207 ;  /* 0x0000001fff3b7819 */ /* 0x000fe200000114cf */
[C---:B------:R-:W-:Y:S01]  /*8880*/  IMAD R45, R225.reuse, R3, R48 ;  /* 0x00000003e12d7224 */ /* 0x040fe200078e0230 */
[----:B------:R-:W-:Y:S01]  /*8890*/  BSSY B0, `(.L_x_1230) ;  /* 0x0000027000007945 */ /* 0x000fe20003800000 */
        /* <DEDUP_REMOVED lines=38> */
.L_x_1231:
[----:B------:R-:W-:Y:S05]  /*8b00*/  BSYNC B0 ;  /* 0x0000000000007941 */ /* 0x000fea0003800000 */
.L_x_1230:
        /* <DEDUP_REMOVED lines=19> */
.L_x_1233:
[----:B------:R-:W-:Y:S05]  /*8c40*/  BSYNC B0 ;  /* 0x0000000000007941 */ /* 0x000fea0003800000 */
.L_x_1232:
[-C--:B------:R-:W-:Y:S01]  /*8c50*/  IMAD.WIDE.U32 R62, R225, R4.reuse, R62 ;  /* 0x00000004e13e7225 */ /* 0x080fe200078e003e */
[----:B------:R-:W-:Y:S01]  /*8c60*/  ULDC.64 UR6, c[0x0][0x470] ;  /* 0x00011c0000067ab9 */ /* 0x000fe20000000a00 */
[----:B------:R-:W-:Y:S02]  /*8c70*/  BSSY B0, `(.L_x_1234) ;  /* 0x000001a000007945 */ /* 0x000fe40003800000 */
[----:B--2---:R-:W-:Y:S01]  /*8c80*/  IMAD R2, R7, R4, RZ ;  /* 0x0000000407027224 */ /* 0x004fe200078e02ff */
[----:B----4-:R-:W-:Y:S01]  /*8c90*/  IADD3 R32, P0, R56, R62, RZ ;  /* 0x0000003e38207210 */ /* 0x010fe20007f1e0ff */
        /* <DEDUP_REMOVED lines=23> */
.L_x_1235:
[----:B------:R-:W-:Y:S05]  /*8e10*/  BSYNC B0 ;  /* 0x0000000000007941 */ /* 0x000fea0003800000 */
.L_x_1234:
        /* <DEDUP_REMOVED lines=19> */
.L_x_1204:
[----:B------:R-:W-:Y:S05]  /*8f50*/  BSYNC B1 ;  /* 0x0000000000017941 */ /* 0x000fea0003800000 */
.L_x_1190:
[----:B---34-:R-:W3:Y:S02]  /*8f60*/  LDC R2, c[0x0][0xc] ;  /* 0x00000300ff027b82 */ /* 0x018ee40000000800 */
[----:B---3--:R-:W-:-:S04]  /*8f70*/  IADD3 R215, R2, R215, RZ ;  /* 0x000000d702d77210 */ /* 0x008fc80007ffe0ff */
[----:B------:R-:W-:-:S13]  /*8f80*/  ISETP.GE.AND P0, PT, R215, UR12, PT ;  /* 0x0000000cd7007c0c */ /* 0x000fda000bf06270 */
[----:B------:R-:W-:Y:S05]  /*8f90*/  @P0 BRA `(.L_x_1236) ;  /* 0x0000000000040947 */ /* 0x000fea0003800000 */
[----:B------:R-:W-:Y:S05]  /*8fa0*/  BRA `(.L_x_1237) ;  /* 0xffffff7800587947 */ /* 0x000fea000383ffff */
.L_x_1236:
[----:B------:R-:W-:Y:S05]  /*8fb0*/  EXIT ;  /* 0x000000000000794d */ /* 0x000fea0003800000 */
.L_x_1238:
        /* <DEDUP_REMOVED lines=12> */
.L_x_1613:


//--------------------- .text._ZN5flash44flash_bwd_dq_dk_dv_loop_seqk_parallel_kernelI23Flash_bwd_kernel_traitsILi192ELi64ELi64ELi8ELi4ELi2ELi2ELb0ELb0EN7cutlass6half_tE19Flash_kernel_traitsILi192ELi64ELi64ELi8ES3_EELb1ELb0ELb0ELb0ELb0ELb1ELb0EEEvNS_16Flash_bwd_paramsE --------------------------
	.section	.text._ZN5flash44flash_bwd_dq_dk_dv_loop_seqk_parallel_kernelI23Flash_bwd_kernel_traitsILi192ELi64ELi64ELi8ELi4ELi2ELi2ELb0ELb0EN7cutlass6half_tE19Flash_kernel_traitsILi192ELi64ELi64ELi8ES3_EELb1ELb0ELb0ELb0ELb0ELb1ELb0EEEvNS_16Flash_bwd_paramsE,"ax",@progbits
	.align	128
        .global         _ZN5flash44flash_bwd_dq_dk_dv_loop_seqk_parallel_kernelI23Flash_bwd_kernel_traitsILi192ELi64ELi64ELi8ELi4ELi2ELi2ELb0ELb0EN7cutlass6half_tE19Flash_kernel_traitsILi192ELi64ELi64ELi8ES3_EELb1ELb0ELb0ELb0ELb0ELb1ELb0EEEvNS_16Flash_bwd_paramsE
        .type           _ZN5flash44flash_bwd_dq_dk_dv_loop_seqk_parallel_kernelI23Flash_bwd_kernel_traitsILi192ELi64ELi64ELi8ELi4ELi2ELi2ELb0ELb0EN7cutlass6half_tE19Flash_kernel_traitsILi192ELi64ELi64ELi8ES3_EELb1ELb0ELb0ELb0ELb0ELb1ELb0EEEvNS_16Flash_bwd_paramsE,@function
        .size           _ZN5flash44flash_bwd_dq_dk_dv_loop_seqk_parallel_kernelI23Flash_bwd_kernel_traitsILi192ELi64ELi64ELi8ELi4ELi2ELi2ELb0ELb0EN7cutlass6half_tE19Flash_kernel_traitsILi192ELi64ELi64ELi8ES3_EELb1ELb0ELb0ELb0ELb0ELb1ELb0EEEvNS_16Flash_bwd_paramsE,(.L_x_1614 - _ZN5flash44flash_bwd_dq_dk_dv_loop_seqk_parallel_kernelI23Flash_bwd_kernel_traitsILi192ELi64ELi64ELi8ELi4ELi2ELi2ELb0ELb0EN7cutlass6half_tE19Flash_kernel_traitsILi192ELi64ELi64ELi8ES3_EELb1ELb0ELb0ELb0ELb0ELb1ELb0EEEvNS_16Flash_bwd_paramsE)
        .other          _ZN5flash44flash_bwd_dq_dk_dv_loop_seqk_parallel_kernelI23Flash_bwd_kernel_traitsILi192ELi64ELi64ELi8ELi4ELi2ELi2ELb0ELb0EN7cutlass6half_tE19Flash_kernel_traitsILi192ELi64ELi64ELi8ES3_EELb1ELb0ELb0ELb0ELb0ELb1ELb0EEEvNS_16Flash_bwd_paramsE,@"STO_CUDA_ENTRY STV_DEFAULT"
_ZN5flash44flash_bwd_dq_dk_dv_loop_seqk_parallel_kernelI23Flash_bwd_kernel_traitsILi192ELi64ELi64ELi8ELi4ELi2ELi2ELb0ELb0EN7cutlass6half_tE19Flash_kernel_traitsILi192ELi64ELi64ELi8ES3_EELb1ELb0ELb0ELb0ELb0ELb1ELb0EEEvNS_16Flash_bwd_paramsE:
.text._ZN5flash44flash_bwd_dq_dk_dv_loop_seqk_parallel_kernelI23Flash_bwd_kernel_traitsILi192ELi64ELi64ELi8ELi4ELi2ELi2ELb0ELb0EN7cutlass6half_tE19Flash_kernel_traitsILi192ELi64ELi64ELi8ES3_EELb1ELb0ELb0ELb0ELb0ELb1ELb0EEEvNS_16Flash_bwd_paramsE:
        /* <DEDUP_REMOVED lines=29> */
[----:B------:R-:W-:Y:S02]  /*01d0*/  SHF.R.S32.HI R2, RZ, 0x4, R6 ;  /* 0x00000004ff027819 */ /* 0x000fe40000011406 */
[--C-:B------:R-:W-:Y:S02]  /*01e0*/  SHF.R.S32.HI R4, RZ, 0x2, R0.reuse ;  /* 0x00000002ff047819 */ /* 0x100fe40000011400 */
[----:B------:R-:W-:Y:S02]  /*01f0*/  SHF.R.S32.HI R5, RZ, 0x1f, R0 ;  /* 0x0000001fff057819 */ /* 0x000fe40000011400 */
[----:B------:R-:W-:Y:S02]  /*0200*/  LOP3.LUT R3, R0, 0x7ffffffc, RZ, 0xc0, !PT ;  /* 0x7ffffffc00037812 */ /* 0x000fe400078ec0ff */
[C---:B------:R-:W-:Y:S02]  /*0210*/  LOP3.LUT R9, R6.reuse, 0xfffffff0, RZ, 0xc0, !PT ;  /* 0xfffffff006097812 */ /* 0x040fe400078ec0ff */
[----:B------:R-:W-:Y:S01]  /*0220*/  LEA.HI R6, R6, R2, RZ, 0x1 ;  /* 0x0000000206067211 */ /* 0x000fe200078f08ff */
[C---:B------:R-:W-:Y:S01]  /*0230*/  IMAD.IADD R14, R10.reuse, 0x1, -R3 ;  /* 0x000000010a0e7824 */ /* 0x040fe200078e0a03 */
[----:B------:R-:W-:Y:S01]  /*0240*/  LEA.HI R5, R5, R4, RZ, 0x3 ;  /* 0x0000000405057211 */ /* 0x000fe200078f18ff */
[----:B------:R-:W-:Y:S01]  /*0250*/  IMAD.IADD R9, R10, 0x1, -R9 ;  /* 0x000000010a097824 */ /* 0x000fe200078e0a09 */
[----:B------:R-:W-:-:S02]  /*0260*/  LOP3.LUT R0, R7, 0xfffffff8, RZ, 0xc0, !PT ;  /* 0xfffffff807007812 */ /* 0x000fc400078ec0ff */
[----:B------:R-:W-:Y:S02]  /*0270*/  LOP3.LUT R11, R8, 0xffffffe0, RZ, 0xc0, !PT ;  /* 0xffffffe0080b7812 */ /* 0x000fe400078ec0ff */
[----:B------:R-:W-:Y:S01]  /*0280*/  SHF.R.S32.HI R220, RZ, 0x3, R7 ;  /* 0x00000003ffdc7819 */ /* 0x000fe20000011407 */
[----:B------:R-:W-:Y:S01]  /*0290*/  IMAD.IADD R0, R10, 0x1, -R0 ;  /* 0x000000010a007824 */ /* 0x000fe200078e0a00 */
[----:B------:R-:W-:Y:S01]  /*02a0*/  LOP3.LUT R6, R6, 0xfffffffe, RZ, 0xc0, !PT ;  /* 0xfffffffe06067812 */ /* 0x000fe200078ec0ff */
[----:B------:R-:W-:Y:S01]  /*02b0*/  IMAD.IADD R233, R10, 0x1, -R11 ;  /* 0x000000010ae97824 */ /* 0x000fe200078e0a0b */
[----:B------:R-:W-:Y:S01]  /*02c0*/  LOP3.LUT R3, R5, 0xfffffff8, RZ, 0xc0, !PT ;  /* 0xfffffff805037812 */ /* 0x000fe200078ec0ff */
[----:B------:R-:W-:Y:S01]  /*02d0*/  IMAD.SHL.U32 R5, R220, 0x40, RZ ;  /* 0x00000040dc057824 */ /* 0x000fe200078e00ff */
[----:B------:R-:W-:Y:S01]  /*02e0*/  SHF.R.S32.HI R251, RZ, 0x5, R8 ;  /* 0x00000005fffb7819 */ /* 0x000fe20000011408 */
[----:B------:R-:W-:Y:S01]  /*02f0*/  IMAD.IADD R10, R2, 0x1, -R6 ;  /* 0x00000001020a7824 */ /* 0x000fe200078e0a06 */
[----:B------:R-:W-:Y:S01]  /*0300*/  LOP3.LUT P4, RZ, R0, 0x2, RZ, 0xc0, !PT ;  /* 0x0000000200ff7812 */ /* 0x000fe2000788c0ff */
[----:B------:R-:W-:Y:S01]  /*0310*/  IMAD.IADD R6, R4, 0x1, -R3 ;  /* 0x0000000104067824 */ /* 0x000fe200078e0a03 */
[----:B------:R-:W-:Y:S01]  /*0320*/  LEA.HI R3, R8, R251, RZ, 0x1 ;  /* 0x000000fb08037211 */ /* 0x000fe200078f08ff */
[----:B------:R-:W-:Y:S01]  /*0330*/  IMAD.SHL.U32 R230, R0, 0x8, RZ ;  /* 0x0000000800e67824 */ /* 0x000fe200078e00ff */
[----:B------:R-:W-:Y:S01]  /*0340*/  LOP3.LUT R2, R5, 0x1c0, RZ, 0xc0, !PT ;  /* 0x000001c005027812 */ /* 0x000fe200078ec0ff */
[----:B------:R-:W-:Y:S01]  /*0350*/  IMAD.SHL.U32 R181, R10, 0x200, RZ ;  /* 0x000002000ab57824 */ /* 0x000fe200078e00ff */
[----:B------:R-:W-:-:S02]  /*0360*/  LOP3.LUT R3, R3, 0xfffffffe, RZ, 0xc0, !PT ;  /* 0xfffffffe03037812 */ /* 0x000fc400078ec0ff */
[----:B------:R-:W-:Y:S02]  /*0370*/  SHF.R.U32.HI R4, RZ, 0x3, R2 ;  /* 0x00000003ff047819 */ /* 0x000fe40000011602 */
[----:B------:R-:W-:Y:S01]  /*0380*/  LOP3.LUT R2, R2, 0x38, R230, 0xf8, !PT ;  /* 0x0000003802027812 */ /* 0x000fe200078ef8e6 */
[----:B------:R-:W-:Y:S01]  /*0390*/  IMAD.IADD R186, R251, 0x1, -R3 ;  /* 0x00000001fbba7824 */ /* 0x000fe200078e0a03 */
[C---:B------:R-:W-:Y:S01]  /*03a0*/  LOP3.LUT P3, RZ, R0.reuse, 0x4, RZ, 0xc0, !PT ;  /* 0x0000000400ff7812 */ /* 0x040fe2000786c0ff */
[----:B------:R-:W-:Y:S01]  /*03b0*/  IMAD.SHL.U32 R0, R0, 0x40, RZ ;  /* 0x0000004000007824 */ /* 0x000fe200078e00ff */
[----:B------:R-:W-:Y:S01]  /*03c0*/  LOP3.LUT R12, R2, R4, RZ, 0x3c, !PT ;  /* 0x00000004020c7212 */ /* 0x000fe200078e3cff */
[----:B------:R-:W-:Y:S01]  /*03d0*/  IMAD.SHL.U32 R2, R186, 0x10, RZ ;  /* 0x00000010ba027824 */ /* 0x000fe200078e00ff */
[----:B------:R-:W-:Y:S02]  /*03e0*/  SHF.R.S32.HI R3, RZ, 0x1f, R9 ;  /* 0x0000001fff037819 */ /* 0x000fe40000011409 */
[----:B------:R-:W-:-:S02]  /*03f0*/  LOP3.LUT R0, R0, 0x1c0, RZ, 0xc0, !PT ;  /* 0x000001c000007812 */ /* 0x000fc400078ec0ff */
[----:B------:R-:W-:Y:S02]  /*0400*/  LEA.HI R11, R3, R9, RZ, 0x3 ;  /* 0x00000009030b7211 */ /* 0x000fe400078f18ff */
[C---:B------:R-:W-:Y:S02]  /*0410*/  LOP3.LUT R3, R0.reuse, 0x10, R2, 0xf8, !PT ;  /* 0x0000001000037812 */ /* 0x040fe400078ef802 */
[----:B------:R-:W-:Y:S02]  /*0420*/  SHF.R.S32.HI R228, RZ, 0x7, R228 ;  /* 0x00000007ffe47819 */ /* 0x000fe400000114e4 */
[----:B------:R-:W-:Y:S02]  /*0430*/  LOP3.LUT R177, R0, 0x8, R7, 0xf8, !PT ;  /* 0x0000000800b17812 */ /* 0x000fe400078ef807 */
[----:B------:R-:W-:Y:S01]  /*0440*/  SHF.R.U32.HI R0, RZ, 0x3, R0 ;  /* 0x00000003ff007819 */ /* 0x000fe20000011600 */
[C---:B------:R-:W-:Y:S01]  /*0450*/  IMAD R2, R228.reuse, 0x800, R181 ;  /* 0x00000800e4027824 */ /* 0x040fe200078e02b5 */
[----:B------:R-:W-:Y:S01]  /*0460*/  LOP3.LUT R3, R3, 0x8, R7, 0xf8, !PT ;  /* 0x0000000803037812 */ /* 0x000fe200078ef807 */
[----:B------:R-:W-:Y:S01]  /*0470*/  IMAD.SHL.U32 R15, R228, 0x20, RZ ;  /* 0x00000020e40f7824 */ /* 0x000fe200078e00ff */
[----:B------:R-:W-:Y:S01]  /*0480*/  LOP3.LUT R4, R6, 0x1, RZ, 0xc0, !PT ;  /* 0x0000000106047812 */ /* 0x000fe200078ec0ff */
[----:B------:R-:W-:Y:S01]  /*0490*/  IMAD.SHL.U32 R7, R14, 0x2, RZ ;  /* 0x000000020e077824 */ /* 0x000fe200078e00ff */
[----:B------:R-:W-:-:S02]  /*04a0*/  LOP3.LUT R177, R177, R0, RZ, 0x3c, !PT ;  /* 0x00000000b1b17212 */ /* 0x000fc400078e3cff */
[----:B------:R-:W-:Y:S01]  /*04b0*/  LOP3.LUT R181, R181, R3, R0, 0xf6, !PT ;  /* 0x00000003b5b57212 */ /* 0x000fe200078ef600 */
[----:B------:R-:W-:Y:S01]  /*04c0*/  IMAD.SHL.U32 R3, R6, 0x40, RZ ;  /* 0x0000004006037824 */ /* 0x000fe200078e00ff */
[----:B------:R-:W-:Y:S01]  /*04d0*/  SHF.R.S32.HI R0, RZ, 0x6, R13 ;  /* 0x00000006ff007819 */ /* 0x000fe2000001140d */
[----:B------:R-:W-:Y:S01]  /*04e0*/  IMAD.IADD R177, R2, 0x1, R177 ;  /* 0x0000000102b17824 */ /* 0x000fe200078e02b1 */
[----:B------:R-:W-:Y:S02]  /*04f0*/  LOP3.LUT R5, R11, 0xfffffff8, RZ, 0xc0, !PT ;  /* 0xfffffff80b057812 */ /* 0x000fe400078ec0ff */
[----:B------:R-:W-:Y:S01]  /*0500*/  ISETP.NE.U32.AND P0, PT, R4, 0x1, PT ;  /* 0x000000010400780c */ /* 0x000fe20003f05070 */
[C---:B------:R-:W-:Y:S01]  /*0510*/  IMAD R236, R0.reuse, 0x200, R12 ;  /* 0x0000020000ec7824 */ /* 0x040fe200078e020c */
[----:B------:R-:W-:Y:S01]  /*0520*/  SHF.R.S32.HI R4, RZ, 0x1f, R8 ;  /* 0x0000001fff047819 */ /* 0x000fe20000011408 */
[----:B------:R-:W-:Y:S01]  /*0530*/  IMAD.SHL.U32 R2, R0, 0x8, RZ ;  /* 0x0000000800027824 */ /* 0x000fe200078e00ff */
[----:B------:R-:W-:Y:S01]  /*0540*/  LOP3.LUT R0, R3, 0x1c0, RZ, 0xc0, !PT ;  /* 0x000001c003007812 */ /* 0x000fe200078ec0ff */
[----:B------:R-:W-:Y:S01]  /*0550*/  IMAD.IADD R252, R9, 0x1, -R5 ;  /* 0x0000000109fc7824 */ /* 0x000fe200078e0a05 */
[----:B------:R-:W-:Y:S01]  /*0560*/  LEA.HI R5, R4, R251, RZ, 0x2 ;  /* 0x000000fb04057211 */ /* 0x000fe200078f10ff */
[----:B------:R-:W-:Y:S01]  /*0570*/  IMAD.SHL.U32 R4, R10, 0x20, RZ ;  /* 0x000000200a047824 */ /* 0x000fe200078e00ff */
[----:B------:R-:W-:-:S02]  /*0580*/  LOP3.LUT R2, R2, 0x18, RZ, 0xc0, !PT ;  /* 0x0000001802027812 */ /* 0x000fc400078ec0ff */
[----:B------:R-:W-:Y:S02]  /*0590*/  SHF.R.U32.HI R3, RZ, 0x3, R0 ;  /* 0x00000003ff037819 */ /* 0x000fe40000011600 */
[----:B------:R-:W-:Y:S02]  /*05a0*/  LOP3.LUT R5, R5, 0xfffffffc, RZ, 0xc0, !PT ;  /* 0xfffffffc05057812 */ /* 0x000fe400078ec0ff */
[----:B------:R-:W-:Y:S01]  /*05b0*/  LOP3.LUT R8, R2, 0x20, R4, 0xf8, !PT ;  /* 0x0000002002087812 */ /* 0x000fe200078ef804 */
[----:B------:R-:W-:Y:S01]  /*05c0*/  IMAD.SHL.U32 R4, R11, 0x40, RZ ;  /* 0x000000400b047824 */ /* 0x000fe200078e00ff */
[----:B------:R-:W-:Y:S01]  /*05d0*/  LOP3.LUT R9, R3, R0, R2, 0x1e, !PT ;  /* 0x0000000003097212 */ /* 0x000fe200078e1e02 */
[----:B------:R-:W-:Y:S01]  /*05e0*/  IMAD.SHL.U32 R2, R252, 0x40, RZ ;  /* 0x00000040fc027824 */ /* 0x000fe200078e00ff */
[----:B------:R-:W-:Y:S01]  /*05f0*/  LOP3.LUT R0, R0, 0x20, R15, 0xf8, !PT ;  /* 0x0000002000007812 */ /* 0x000fe200078ef80f */
[----:B------:R-:W-:Y:S01]  /*0600*/  IMAD.IADD R227, R251, 0x1, -R5 ;  /* 0x00000001fbe37824 */ /* 0x000fe200078e0a05 */
[----:B------:R-:W-:Y:S01]  /*0610*/  R2P PR, R6, 0x6 ;  /* 0x0000000606007804 */ /* 0x000fe20000000000 */
[----:B------:R-:W-:Y:S01]  /*0620*/  IMAD.SHL.U32 R5, R10, 0x8, RZ ;  /* 0x000000080a057824 */ /* 0x000fe200078e00ff */
[----:B------:R-:W-:Y:S01]  /*0630*/  LOP3.LUT R6, R0, R3, RZ, 0x3c, !PT ;  /* 0x0000000300067212 */ /* 0x000fe200078e3cff */
[----:B------:R-:W-:Y:S01]  /*0640*/  IMAD R0, R227, 0x400, R7 ;  /* 0x00000400e3007824 */ /* 0x000fe200078e0207 */
[----:B------:R-:W-:-:S02]  /*0650*/  LOP3.LUT R3, R2, 0x1c0, RZ, 0xc0, !PT ;  /* 0x000001c002037812 */ /* 0x000fc400078ec0ff */
[----:B------:R-:W-:Y:S01]  /*0660*/  SEL R178, R178, 0xffffffe0, !P4 ;  /* 0xffffffe0b2b27807 */ /* 0x000fe20006000000 */
[----:B------:R-:W-:Y:S01]  /*0670*/  IMAD.IADD R209, R0, 0x1, R6 ;  /* 0x0000000100d17824 */ /* 0x000fe200078e0206 */
[----:B------:R-:W-:Y:S02]  /*0680*/  SHF.R.U32.HI R2, RZ, 0x3, R3 ;  /* 0x00000003ff027819 */ /* 0x000fe40000011603 */
[----:B------:R-:W-:Y:S01]  /*0690*/  LOP3.LUT R6, R3, 0x8, R5, 0xf8, !PT ;  /* 0x0000000803067812 */ /* 0x000fe200078ef805 */
[----:B------:R-:W-:Y:S01]  /*06a0*/  IMAD R5, R186, 0x400, R7 ;  /* 0x00000400ba057824 */ /* 0x000fe200078e0207 */
[----:B------:R-:W-:Y:S02]  /*06b0*/  LOP3.LUT R0, R4, 0xfffffe00, RZ, 0xc0, !PT ;  /* 0xfffffe0004007812 */ /* 0x000fe400078ec0ff */
[----:B------:R-:W-:Y:S01]  /*06c0*/  LOP3.LUT R3, R2, R8, R3, 0x1e, !PT ;  /* 0x0000000802037212 */ /* 0x000fe200078e1e03 */
[----:B------:R-:W-:Y:S01]  /*06d0*/  IMAD.IADD R5, R5, 0x1, R9 ;  /* 0x0000000105057824 */ /* 0x000fe200078e0209 */
[----:B------:R-:W-:Y:S01]  /*06e0*/  LOP3.LUT R2, R6, R2, RZ, 0x3c, !PT ;  /* 0x0000000206027212 */ /* 0x000fe200078e3cff */
[--C-:B------:R-:W-:Y:S01]  /*06f0*/  IMAD R4, R227, 0x400, R0.reuse ;  /* 0x00000400e3047824 */ /* 0x100fe200078e0200 */
[----:B------:R-:W-:Y:S01]  /*0700*/  LOP3.LUT R191, R3, R0, RZ, 0xfc, !PT ;  /* 0x0000000003bf7212 */ /* 0x000fe200078efcff */
[----:B------:R-:W-:Y:S01]  /*0710*/  IMAD R186, R186, 0x400, R0 ;  /* 0x00000400baba7824 */ /* 0x000fe200078e0200 */
[----:B------:R-:W-:Y:S01]  /*0720*/  SHF.R.S32.HI R0, RZ, 0x1f, R233 ;  /* 0x0000001fff007819 */ /* 0x000fe200000114e9 */
[----:B------:R-:W-:Y:S01]  /*0730*/  IMAD.IADD R190, R4, 0x1, R2 ;  /* 0x0000000104be7824 */ /* 0x000fe200078e0202 */
[----:B------:R-:W-:Y:S01]  /*0740*/  LEA R177, R177, UR5, 0x1 ;  /* 0x00000005b1b17c11 */ /* 0x000fe2000f8e08ff */
[----:B------:R-:W-:Y:S01]  /*0750*/  IMAD.IADD R186, R2, 0x1, R186 ;  /* 0x0000000102ba7824 */ /* 0x000fe200078e02ba */
[----:B------:R-:W-:-:S02]  /*0760*/  LEA R209, R209, UR5, 0x1 ;  /* 0x00000005d1d17c11 */ /* 0x000fc4000f8e08ff */
[----:B------:R-:W-:Y:S01]  /*0770*/  LEA.HI R0, R0, R233, RZ, 0x2 ;  /* 0x000000e900007211 */ /* 0x000fe200078f10ff */
[--C-:B------:R-:W-:Y:S01]  /*0780*/  IMAD.IADD R178, R178, 0x1, R177.reuse ;  /* 0x00000001b2b27824 */ /* 0x100fe200078e02b1 */
[----:B------:R-:W-:Y:S01]  /*0790*/  SEL R182, R182, 0xffffffc0, !P3 ;  /* 0xffffffc0b6b67807 */ /* 0x000fe20005800000 */
[----:B------:R-:W-:Y:S01]  /*07a0*/  VIADD R210, R209, 0x20 ;  /* 0x00000020d1d27836 */ /* 0x000fe20000000000 */
[----:B------:R-:W-:Y:S01]  /*07b0*/  SEL R211, R211, 0x10, !P0 ;  /* 0x00000010d3d37807 */ /* 0x000fe20004000000 */
[----:B------:R-:W-:Y:S01]  /*07c0*/  @P1 VIADD R210, R209, 0xffffffe0 ;  /* 0xffffffe0d1d21836 */ /* 0x000fe20000000000 */
        /* <DEDUP_REMOVED lines=15> */
.L_x_1267:
[----:B-12---:R-:W1:Y:S01]  /*08c0*/  LDC.64 R2, c[0x0][0x2f0] ;  /* 0x0000bc00ff027b82 */ /* 0x006e620000000a00 */
[C---:B------:R-:W-:Y:S01]  /*08d0*/  IMAD.SHL.U32 R12, R234.reuse, 0x4, RZ ;  /* 0x00000004ea0c7824 */ /* 0x040fe200078e00ff */
[----:B------:R-:W-:Y:S01]  /*08e0*/  SHF.L.U64.HI R11, R234, 0x2, R235 ;  /* 0x00000002ea0b7819 */ /* 0x000fe200000102eb */
[----:B------:R-:W-:Y:S01]  /*08f0*/  IMAD.MOV.U32 R0, RZ, RZ, -0x1 ;  /* 0xffffffffff007424 */ /* 0x000fe200078e00ff */
[----:B------:R-:W-:-:S04]  /*0900*/  ISETP.NE.U32.AND P3, PT, RZ, UR12, PT ;  /* 0x0000000cff007c0c */ /* 0x000fc8000bf65070 */
[----:B------:R-:W2:Y:S01]  /*0910*/  LDC.64 R8, c[0x0][0x308] ;  /* 0x0000c200ff087b82 */ /* 0x000ea20000000a00 */
[----:B------:R-:W-:-:S07]  /*0920*/  ISETP.NE.AND.EX P3, PT, RZ, UR13, PT, P3 ;  /* 0x0000000dff007c0c */ /* 0x000fce000bf65330 */
[----:B------:R-:W3:Y:S01]  /*0930*/  LDC.U8 R13, c[0x0][0x3c2] ;  /* 0x0000f080ff0d7b82 */ /* 0x000ee20000000000 */
[----:B-1----:R-:W-:-:S07]  /*0940*/  ISETP.NE.U32.AND P4, PT, R2, RZ, PT ;  /* 0x000000ff0200720c */ /* 0x002fce0003f85070 */
[----:B------:R-:W1:Y:S01]  /*0950*/  LDC.64 R4, c[0x0][0x2f8] ;  /* 0x0000be00ff047b82 */ /* 0x000e620000000a00 */
[----:B------:R-:W-:Y:S02]  /*0960*/  IADD3 R2, P0, R12, R2, RZ ;  /* 0x000000020c027210 */ /* 0x000fe40007f1e0ff */
[----:B------:R-:W-:-:S03]  /*0970*/  ISETP.NE.AND.EX P4, PT, R3, RZ, PT, P4 ;  /* 0x000000ff0300720c */ /* 0x000fc60003f85340 */
[----:B------:R-:W-:Y:S01]  /*0980*/  IMAD.X R3, R11, 0x1, R3, P0 ;  /* 0x000000010b037824 */ /* 0x000fe200000e0603 */
[----:B--2---:R-:W-:-:S04]  /*0990*/  ISETP.NE.U32.AND P2, PT, R8, RZ, PT ;  /* 0x000000ff0800720c */ /* 0x004fc80003f45070 */
[----:B------:R-:W-:-:S05]  /*09a0*/  ISETP.NE.AND.EX P2, PT, R9, RZ, PT, P2 ;  /* 0x000000ff0900720c */ /* 0x000fca0003f45320 */
[----:B------:R-:W2:Y:S04]  /*09b0*/  @P4 LDG.E R0, desc[UR16][R2.64] ;  /* 0x0000001002004981 */ /* 0x000ea8000c1e1900 */
[----:B----4-:R4:W2:Y:S01]  /*09c0*/  @P4 LDG.E R10, desc[UR16][R2.64+0x4] ;  /* 0x00000410020a4981 */ /* 0x0108a2000c1e1900 */
[----:B------:R-:W-:Y:S01]  /*09d0*/  @P3 IADD3 R6, P1, R12, UR12, RZ ;  /* 0x0000000c0c063c10 */ /* 0x000fe2000ff3e0ff */
[----:B------:R-:W-:-:S03]  /*09e0*/  IMAD.MOV.U32 R217, RZ, RZ, RZ ;  /* 0x000000ffffd97224 */ /* 0x000fc600078e00ff */
[----:B------:R-:W-:-:S05]  /*09f0*/  @P3 IADD3.X R7, R11, UR13, RZ, P1, !PT ;  /* 0x0000000d0b073c10 */ /* 0x000fca0008ffe4ff */
[----:B------:R1:W2:Y:S01]  /*0a00*/  @P3 LDG.E R217, desc[UR16][R6.64] ;  /* 0x0000001006d93981 */ /* 0x0002a2000c1e1900 */
[----:B----4-:R-:W-:-:S05]  /*0a10*/  @P2 IADD3 R2, P0, R12, R8, RZ ;  /* 0x000000080c022210 */ /* 0x010fca0007f1e0ff */
[----:B------:R-:W-:Y:S01]  /*0a20*/  @P2 IMAD.X R3, R11, 0x1, R9, P0 ;  /* 0x000000010b032824 */ /* 0x000fe200000e0609 */
[----:B---3--:R-:W-:Y:S01]  /*0a30*/  ISETP.NE.AND P3, PT, R13, RZ, PT ;  /* 0x000000ff0d00720c */ /* 0x008fe20003f65270 */
[----:B------:R-:W-:Y:S01]  /*0a40*/  IMAD.MOV.U32 R229, RZ, RZ, -0x1 ;  /* 0xffffffffffe57424 */ /* 0x000fe200078e00ff */
[----:B-1----:R-:W-:Y:S01]  /*0a50*/  ISETP.EQ.U32.AND P1, PT, R4, RZ, PT ;  /* 0x000000ff0400720c */ /* 0x002fe20003f22070 */
[----:B------:R-:W1:Y:S01]  /*0a60*/  @!P2 LDC R9, c[0x0][0x2cc] ;  /* 0x0000b300ff09ab82 */ /* 0x000e620000000800 */
[----:B------:R3:W4:Y:S02]  /*0a70*/  @P2 LDG.E R8, desc[UR16][R2.64] ;  /* 0x0000001002082981 */ /* 0x000724000c1e1900 */
[----:B------:R-:W-:-:S05]  /*0a80*/  ISETP.EQ.OR.EX P1, PT, R5, RZ, !P3, P1 ;  /* 0x000000ff0500720c */ /* 0x000fca0005f22710 */
[----:B------:R-:W1:Y:S01]  /*0a90*/  @!P2 LDC.64 R6, c[0x0][0x318] ;  /* 0x0000c600ff06ab82 */ /* 0x000e620000000a00 */
[----:B---3--:R-:W-:-:S05]  /*0aa0*/  IADD3 R2, P0, R12, R4, RZ ;  /* 0x000000040c027210 */ /* 0x008fca0007f1e0ff */
[----:B------:R-:W-:-:S05]  /*0ab0*/  IMAD.X R3, R11, 0x1, R5, P0 ;  /* 0x000000010b037824 */ /* 0x000fca00000e0605 */
[----:B-----5:R3:W5:Y:S01]  /*0ac0*/  @!P1 LDG.E R229, desc[UR16][R2.64] ;  /* 0x0000001002e59981 */ /* 0x020762000c1e1900 */
[----:B------:R-:W-:Y:S02]  /*0ad0*/  ISETP.NE.U32.AND P1, PT, R4, RZ, PT ;  /* 0x000000ff0400720c */ /* 0x000fe40003f25070 */
[----:B------:R-:W2:Y:S02]  /*0ae0*/  LDC R4, c[0x0][0x2c8] ;  /* 0x0000b200ff047b82 */ /* 0x000ea40000000800 */
[----:B------:R-:W-:Y:S02]  /*0af0*/  ISETP.NE.AND.EX P1, PT, R5, RZ, PT, P1 ;  /* 0x000000ff0500720c */ /* 0x000fe40003f25310 */
[----:B-1----:R-:W-:-:S04]  /*0b00*/  @!P2 ISETP.NE.U32.AND P0, PT, R6, RZ, PT ;  /* 0x000000ff0600a20c */ /* 0x002fc80003f05070 */
[----:B------:R-:W-:-:S04]  /*0b10*/  @!P2 ISETP.NE.AND.EX P0, PT, R7, RZ, PT, P0 ;  /* 0x000000ff0700a20c */ /* 0x000fc80003f05300 */
[----:B------:R-:W-:Y:S01]  /*0b20*/  @!P2 SEL R5, R9, RZ, P0 ;  /* 0x000000ff0905a207 */ /* 0x000fe20000000000 */
[----:B--2---:R-:W-:-:S06]  /*0b30*/  @P4 IMAD.IADD R26, R10, 0x1, -R0 ;  /* 0x000000010a1a4824 */ /* 0x004fcc00078e0a00 */
[----:B------:R-:W1:Y:S01]  /*0b40*/  @!P4 LDC R26, c[0x0][0x2c4] ;  /* 0x0000b100ff1acb82 */ /* 0x000e620000000800 */
[----:B----4-:R-:W-:Y:S01]  /*0b50*/  @P2 IMAD.IADD R200, R8, 0x1, -R217 ;  /* 0x0000000108c82824 */ /* 0x010fe200078e0ad9 */
[----:B---3--:R-:W-:Y:S06]  /*0b60*/  @!P1 BRA `(.L_x_1239) ;  /* 0x00000000000c9947 */ /* 0x008fec0003800000 */
[----:B------:R-:W2:Y:S02]  /*0b70*/  @P3 LDG.E R4, desc[UR16][R2.64+0x4] ;  /* 0x0000041002043981 */ /* 0x000ea4000c1e1900 */
[----:B--2--5:R-:W-:-:S06]  /*0b80*/  @P3 IADD3 R4, R4, -R229, RZ ;  /* 0x800000e504043210 */ /* 0x024fcc0007ffe0ff */
[----:B------:R2:W5:Y:S02]  /*0b90*/  @!P3 LDG.E R4, desc[UR16][R2.64] ;  /* 0x000000100204b981 */ /* 0x000564000c1e1900 */
.L_x_1239:
        /* <DEDUP_REMOVED lines=8> */
[----:B------:R-:W-:Y:S02]  /*0c20*/  ISETP.NE.AND P1, PT, R0, -0x1, PT ;  /* 0xffffffff0000780c */ /* 0x000fe40003f25270 */
[----:B------:R-:W-:Y:S01]  /*0c30*/  SHF.R.S32.HI R232, RZ, 0x1f, R226 ;  /* 0x0000001fffe87819 */ /* 0x000fe200000114e2 */
[----:B------:R-:W5:Y:S01]  /*0c40*/  LDC.64 R6, c[0x0][0x228] ;  /* 0x00008a00ff067b82 */ /* 0x000f620000000a00 */
[----:B------:R-:W-:-:S07]  /*0c50*/  SHF.R.S32.HI R250, RZ, 0x1f, R249 ;  /* 0x0000001ffffa7819 */ /* 0x000fce00000114f9 */
[----:B------:R-:W4:Y:S01]  /*0c60*/  LDC.64 R30, c[0x0][0x240] ;  /* 0x00009000ff1e7b82 */ /* 0x000f220000000a00 */
[----:B---3--:R-:W-:-:S07]  /*0c70*/  IABS R9, R15 ;  /* 0x0000000f00097213 */ /* 0x008fce0000000000 */
[----:B------:R-:W3:Y:S01]  /*0c80*/  LDC R41, c[0x0][0x2d4] ;  /* 0x0000b500ff297b82 */ /* 0x000ee20000000800 */
[----:B--2---:R-:W2:Y:S01]  /*0c90*/  I2F.RP R2, R9 ;  /* 0x0000000900027306 */ /* 0x004ea20000209400 */
[----:B-----5:R-:W-:-:S06]  /*0ca0*/  IMAD R8, R235, R6, RZ ;  /* 0x00000006eb087224 */ /* 0x020fcc00078e02ff */
[----:B------:R-:W5:Y:S01]  /*0cb0*/  @P0 LDC.64 R20, c[0x0][0x250] ;  /* 0x00009400ff140b82 */ /* 0x000f620000000a00 */
[----:B------:R-:W-:-:S07]  /*0cc0*/  IMAD R8, R234, R7, R8 ;  /* 0x00000007ea087224 */ /* 0x000fce00078e0208 */
[----:B------:R-:W1:Y:S01]  /*0cd0*/  LDC R39, c[0x0][0x2dc] ;  /* 0x0000b700ff277b82 */ /* 0x000e620000000800 */
[----:B--2---:R-:W2:Y:S07]  /*0ce0*/  MUFU.RCP R2, R2 ;  /* 0x0000000200027308 */ /* 0x004eae0000001000 */
[----:B------:R-:W1:Y:S01]  /*0cf0*/  LDC R40, c[0x0][0x270] ;  /* 0x00009c00ff287b82 */ /* 0x000e620000000800 */
[----:B---3--:R-:W-:Y:S01]  /*0d00*/  SHF.R.S32.HI R10, RZ, 0x1f, R41 ;  /* 0x0000001fff0a7819 */ /* 0x008fe20000011429 */
[----:B------:R-:W-:-:S06]  /*0d10*/  IMAD.WIDE.U32 R12, R234, R41, RZ ;  /* 0x00000029ea0c7225 */ /* 0x000fcc00078e00ff */
[----:B------:R-:W3:Y:S01]  /*0d20*/  LDC.U8 R14, c[0x0][0x3d8] ;  /* 0x0000f600ff0e7b82 */ /* 0x000ee20000000000 */
[----:B--2---:R-:W-:-:S04]  /*0d30*/  IADD3 R2, R2, 0xffffffe, RZ ;  /* 0x0ffffffe02027810 */ /* 0x004fc80007ffe0ff */
[----:B------:R-:W2:Y:S03]  /*0d40*/  F2I.FTZ.U32.TRUNC.NTZ R3, R2 ;  /* 0x0000000200037305 */ /* 0x000ea6000021f000 */
[----:B------:R-:W3:Y:S01]  /*0d50*/  LDC R27, c[0x0][0x2c4] ;  /* 0x0000b100ff1b7b82 */ /* 0x000ee20000000800 */
[----:B-1----:R-:W-:-:S07]  /*0d60*/  IMAD.WIDE R22, R39, R40, RZ ;  /* 0x0000002827167225 */ /* 0x002fce00078e02ff */
[----:B------:R-:W1:Y:S01]  /*0d70*/  @P0 LDC.64 R18, c[0x0][0x248] ;  /* 0x00009200ff120b82 */ /* 0x000e620000000a00 */
[----:B--2---:R-:W-:-:S07]  /*0d80*/  IMAD.MOV R2, RZ, RZ, -R3 ;  /* 0x000000ffff027224 */ /* 0x004fce00078e0a03 */
[----:B------:R-:W2:Y:S01]  /*0d90*/  LDC.U8 R29, c[0x0][0x480] ;  /* 0x00012000ff1d7b82 */ /* 0x000ea20000000000 */
[----:B------:R-:W-:Y:S01]  /*0da0*/  IMAD R4, R2, R9, RZ ;  /* 0x0000000902047224 */ /* 0x000fe200078e02ff */
[----:B------:R-:W-:-:S05]  /*0db0*/  MOV R2, RZ ;  /* 0x000000ff00027202 */ /* 0x000fca0000000f00 */
[----:B------:R-:W-:-:S04]  /*0dc0*/  IMAD.HI.U32 R2, R3, R4, R2 ;  /* 0x0000000403027227 */ /* 0x000fc800078e0002 */
[----:B------:R-:W-:-:S04]  /*0dd0*/  IMAD.MOV.U32 R4, RZ, RZ, R5 ;  /* 0x000000ffff047224 */ /* 0x000fc800078e0005 */
[----:B------:R-:W-:-:S05]  /*0de0*/  IMAD.HI.U32 R2, R2, R4, RZ ;  /* 0x0000000402027227 */ /* 0x000fca00078e00ff */
[----:B------:R-:W-:Y:S02]  /*0df0*/  IADD3 R3, -R2, RZ, RZ ;  /* 0x000000ff02037210 */ /* 0x000fe40007ffe1ff */
[----:B--2---:R-:W-:-:S03]  /*0e00*/  ISETP.NE.AND P6, PT, R29, RZ, PT ;  /* 0x000000ff1d00720c */ /* 0x004fc60003fc5270 */
[----:B------:R-:W-:Y:S02]  /*0e10*/  IMAD R3, R9, R3, R4 ;  /* 0x0000000309037224 */ /* 0x000fe400078e0204 */
[----:B------:R-:W-:-:S03]  /*0e20*/  VIADD R4, R26, 0x3f ;  /* 0x0000003f1a047836 */ /* 0x000fc60000000000 */
[----:B------:R-:W-:Y:S02]  /*0e30*/  ISETP.GT.U32.AND P5, PT, R9, R3, PT ;  /* 0x000000030900720c */ /* 0x000fe40003fa4070 */
[----:B------:R-:W-:-:S04]  /*0e40*/  SHF.R.S32.HI R5, RZ, 0x1f, R4 ;  /* 0x0000001fff057819 */ /* 0x000fc80000011404 */
[----:B------:R-:W-:Y:S01]  /*0e50*/  LEA.HI R35, R5, R4, RZ, 0x6 ;  /* 0x0000000405237211 */ /* 0x000fe200078f30ff */
[----:B------:R-:W-:-:S04]  /*0e60*/  IMAD.WIDE.U32 R4, R234, R6, RZ ;  /* 0x00000006ea047225 */ /* 0x000fc800078e00ff */
[----:B----4-:R-:W-:Y:S02]  /*0e70*/  IMAD.WIDE.U32 R6, R0, R30, RZ ;  /* 0x0000001e00067225 */ /* 0x010fe400078e00ff */
[-C--:B------:R-:W-:Y:S02]  /*0e80*/  @!P5 IADD3 R3, R3, -R9.reuse, RZ ;  /* 0x800000090303d210 */ /* 0x080fe40007ffe0ff */
[----:B------:R-:W-:Y:S01]  /*0e90*/  IMAD.IADD R32, R5, 0x1, R8 ;  /* 0x0000000105207824 */ /* 0x000fe200078e0208 */
[----:B------:R-:W-:Y:S01]  /*0ea0*/  SEL R37, R4, R6, !P1 ;  /* 0x0000000604257207 */ /* 0x000fe20004800000 */
[----:B------:R-:W-:Y:S01]  /*0eb0*/  IMAD R6, R10, R234, RZ ;  /* 0x000000ea0a067224 */ /* 0x000fe200078e02ff */
[----:B------:R-:W-:Y:S01]  /*0ec0*/  ISETP.GE.U32.AND P2, PT, R3, R9, PT ;  /* 0x000000090300720c */ /* 0x000fe20003f46070 */
[----:B------:R-:W-:Y:S01]  /*0ed0*/  IMAD R8, R0, R31, RZ ;  /* 0x0000001f00087224 */ /* 0x000fe200078e02ff */
[----:B------:R-:W-:Y:S01]  /*0ee0*/  @P0 IADD3 R3, R217, R229, RZ ;  /* 0x000000e5d9030210 */ /* 0x000fe20007ffe0ff */
[----:B------:R-:W-:Y:S01]  /*0ef0*/  IMAD R6, R235, R41, R6 ;  /* 0x00000029eb067224 */ /* 0x000fe200078e0206 */
[----:B------:R-:W-:-:S02]  /*0f00*/  LOP3.LUT R10, R249, R15, RZ, 0x3c, !PT ;  /* 0x0000000ff90a7212 */ /* 0x000fc400078e3cff */
[----:B------:R-:W-:Y:S01]  /*0f10*/  @!P5 IADD3 R2, R2, 0x1, RZ ;  /* 0x000000010202d810 */ /* 0x000fe20007ffe0ff */
[C---:B-----5:R-:W-:Y:S01]  /*0f20*/  @P0 IMAD R9, R3.reuse, R21, RZ ;  /* 0x0000001503090224 */ /* 0x060fe200078e02ff */
[----:B------:R-:W-:Y:S01]  /*0f30*/  ISETP.GE.AND P3, PT, R10, RZ, PT ;  /* 0x000000ff0a00720c */ /* 0x000fe20003f66270 */
[----:B------:R-:W-:Y:S01]  /*0f40*/  @P0 IMAD.WIDE.U32 R4, R3, R20, RZ ;  /* 0x0000001403040225 */ /* 0x000fe200078e00ff */
[----:B------:R-:W2:Y:S01]  /*0f50*/  @P1 LDC.64 R10, c[0x0][0x420] ;  /* 0x00010800ff0a1b82 */ /* 0x000ea20000000a00 */
[----:B------:R-:W-:Y:S02]  /*0f60*/  @P1 IADD3 R32, R7, R8, RZ ;  /* 0x0000000807201210 */ /* 0x000fe40007ffe0ff */
[----:B------:R-:W-:Y:S01]  /*0f70*/  @P2 IADD3 R2, R2, 0x1, RZ ;  /* 0x0000000102022810 */ /* 0x000fe20007ffe0ff */
[----:B------:R-:W-:Y:S01]  /*0f80*/  IMAD.IADD R3, R13, 0x1, R6 ;  /* 0x000000010d037824 */ /* 0x000fe200078e0206 */
[----:B------:R-:W-:Y:S01]  /*0f90*/  @P0 IADD3 R34, R5, R9, RZ ;  /* 0x0000000905220210 */ /* 0x000fe20007ffe0ff */
[----:B------:R-:W-:Y:S01]  /*0fa0*/  IMAD R7, R23, R12, RZ ;  /* 0x0000000c17077224 */ /* 0x000fe200078e02ff */
[----:B---3--:R-:W-:Y:S01]  /*0fb0*/  ISETP.NE.AND P2, PT, R14, RZ, PT ;  /* 0x000000ff0e00720c */ /* 0x008fe20003f45270 */
[----:B------:R-:W3:Y:S01]  /*0fc0*/  @!P1 LDC.64 R8, c[0x0][0x418] ;  /* 0x00010600ff089b82 */ /* 0x000ee20000000a00 */
[----:B------:R-:W-:Y:S01]  /*0fd0*/  @P0 IMAD.MOV.U32 R33, RZ, RZ, R4 ;  /* 0x000000ffff210224 */ /* 0x000fe200078e0004 */
[----:B------:R-:W-:Y:S01]  /*0fe0*/  MOV R14, R2 ;  /* 0x00000002000e7202 */ /* 0x000fe20000000f00 */
[C---:B------:R-:W-:Y:S01]  /*0ff0*/  IMAD R7, R22.reuse, R3, R7 ;  /* 0x0000000316077224 */ /* 0x040fe200078e0207 */
[----:B------:R-:W-:Y:S01]  /*1000*/  ISETP.NE.AND P5, PT, R15, RZ, PT ;  /* 0x000000ff0f00720c */ /* 0x000fe20003fa5270 */
[----:B------:R-:W-:-:S03]  /*1010*/  IMAD.WIDE.U32 R4, R22, R12, RZ ;  /* 0x0000000c16047225 */ /* 0x000fc600078e00ff */
[----:B------:R-:W4:Y:S01]  /*1020*/  LDC.64 R12, c[0x0][0x488] ;  /* 0x00012200ff0c7b82 */ /* 0x000f220000000a00 */
[----:B------:R-:W-:Y:S01]  /*1030*/  IMAD.WIDE.U32 R2, R22, R0, RZ ;  /* 0x0000000016027225 */ /* 0x000fe200078e00ff */
[----:B------:R-:W-:-:S03]  /*1040*/  IADD3 R24, R5, R7, RZ ;  /* 0x0000000705187210 */ /* 0x000fc60007ffe0ff */
[----:B------:R-:W-:Y:S01]  /*1050*/  IMAD R6, R23, R0, RZ ;  /* 0x0000000017067224 */ /* 0x000fe200078e02ff */
[----:B------:R-:W-:Y:S01]  /*1060*/  SEL R36, R4, R2, !P1 ;  /* 0x0000000204247207 */ /* 0x000fe20004800000 */
[----:B------:R-:W-:Y:S01]  /*1070*/  IMAD.SHL.U32 R7, R234, 0x80, RZ ;  /* 0x00000080ea077824 */ /* 0x000fe200078e00ff */
[----:B------:R-:W5:Y:S01]  /*1080*/  @P2 LDC R25, c[0x0][0x2e4] ;  /* 0x0000b900ff192b82 */ /* 0x000f620000000800 */
[----:B------:R-:W-:Y:S01]  /*1090*/  @!P3 IMAD.MOV R14, RZ, RZ, -R14 ;  /* 0x000000ffff0eb224 */ /* 0x000fe200078e0a0e */
[----:B------:R-:W-:Y:S01]  /*10a0*/  @P1 IADD3 R24, R3, R6, RZ ;  /* 0x0000000603181210 */ /* 0x000fe20007ffe0ff */
[----:B--2---:R-:W-:Y:S01]  /*10b0*/  @P1 IMAD.WIDE.U32 R4, R0, R10, RZ ;  /* 0x0000000a00041225 */ /* 0x004fe200078e00ff */
[----:B------:R-:W-:Y:S02]  /*10c0*/  LOP3.LUT R6, R35, 0xffffffc0, RZ, 0xc0, !PT ;  /* 0xffffffc023067812 */ /* 0x000fe400078ec0ff */
[----:B------:R-:W-:Y:S01]  /*10d0*/  SHF.L.U64.HI R3, R234, 0x7, R235 ;  /* 0x00000007ea037819 */ /* 0x000fe200000102eb */
[----:B------:R-:W-:Y:S01]  /*10e0*/  @P1 IMAD R17, R0, R11, R5 ;  /* 0x0000000b00111224 */ /* 0x000fe200078e0205 */
[----:B------:R-:W-:Y:S01]  /*10f0*/  SEL R7, R7, RZ, P4 ;  /* 0x000000ff07077207 */ /* 0x000fe20002000000 */
[----:B---3--:R-:W-:Y:S01]  /*1100*/  @!P1 IMAD R2, R235, R8, RZ ;  /* 0x00000008eb029224 */ /* 0x008fe200078e02ff */
[----:B------:R-:W-:Y:S01]  /*1110*/  IADD3 R6, R6, -0x40, RZ ;  /* 0xffffffc006067810 */ /* 0x000fe20007ffe0ff */
[C---:B------:R-:W-:Y:S01]  /*1120*/  @P2 IMAD R10, R234.reuse, R27, RZ ;  /* 0x0000001bea0a2224 */ /* 0x040fe200078e02ff */
[----:B------:R-:W-:Y:S01]  /*1130*/  @!P5 LOP3.LUT R14, RZ, R15, RZ, 0x33, !PT ;  /* 0x0000000fff0ed212 */ /* 0x000fe200078e33ff */
[----:B------:R-:W-:Y:S01]  /*1140*/  @!P1 IMAD R9, R234, R9, R2 ;  /* 0x00000009ea099224 */ /* 0x000fe200078e0202 */
[----:B------:R-:W-:-:S02]  /*1150*/  SEL R3, R3, RZ, P4 ;  /* 0x000000ff03037207 */ /* 0x000fc40002000000 */
[----:B------:R-:W-:Y:S02]  /*1160*/  IADD3 R7, P3, R6, R7, RZ ;  /* 0x0000000706077210 */ /* 0x000fe40007f7e0ff */
[----:B------:R-:W-:-:S03]  /*1170*/  SHF.R.S32.HI R15, RZ, 0x1f, R6 ;  /* 0x0000001fff0f7819 */ /* 0x000fc60000011406 */
[----:B------:R-:W-:Y:S01]  /*1180*/  IMAD R16, R23, R7, RZ ;  /* 0x0000000717107224 */ /* 0x000fe200078e02ff */
[----:B------:R-:W-:Y:S01]  /*1190*/  IADD3.X R5, R15, R3, RZ, P3, !PT ;  /* 0x000000030f057210 */ /* 0x000fe20001ffe4ff */
[----:B------:R-:W-:Y:S01]  /*11a0*/  @!P1 IMAD.WIDE.U32 R2, R234, R8, RZ ;  /* 0x00000008ea029225 */ /* 0x000fe200078e00ff */
[----:B------:R-:W-:-:S03]  /*11b0*/  @P2 SEL R8, R10, R0, !P1 ;  /* 0x000000000a082207 */ /* 0x000fc60004800000 */
[----:B------:R-:W-:Y:S01]  /*11c0*/  IMAD R23, R22, R5, R16 ;  /* 0x0000000516177224 */ /* 0x000fe200078e0210 */
[----:B------:R-:W-:Y:S01]  /*11d0*/  @!P1 IADD3 R17, R3, R9, RZ ;  /* 0x0000000903119210 */ /* 0x000fe20007ffe0ff */
[----:B------:R-:W-:Y:S01]  /*11e0*/  @P1 IMAD.MOV.U32 R16, RZ, RZ, R4 ;  /* 0x000000ffff101224 */ /* 0x000fe200078e0004 */
[----:B------:R-:W-:Y:S01]  /*11f0*/  @!P1 MOV R16, R2 ;  /* 0x0000000200109202 */ /* 0x000fe20000000f00 */
[----:B----4-:R-:W-:-:S04]  /*1200*/  IMAD.WIDE.U32 R2, R28, R12, RZ ;  /* 0x0000000c1c027225 */ /* 0x010fc800078e00ff */
[----:B------:R-:W-:Y:S02]  /*1210*/  @!P2 IMAD R5, R234, R40, R249 ;  /* 0x00000028ea05a224 */ /* 0x000fe400078e02f9 */
[----:B------:R-:W-:Y:S02]  /*1220*/  @P0 IMAD.IADD R4, R217, 0x1, R229 ;  /* 0x00000001d9040824 */ /* 0x000fe400078e02e5 */
[----:B------:R-:W-:-:S04]  /*1230*/  IMAD.WIDE.U32 R10, R22, R7, RZ ;  /* 0x00000007160a7225 */ /* 0x000fc800078e00ff */
[----:B-----5:R-:W-:Y:S02]  /*1240*/  @P2 IMAD R22, R249, R25, R8 ;  /* 0x00000019f9162224 */ /* 0x020fe400078e0208 */
[----:B------:R-:W-:Y:S02]  /*1250*/  IMAD R7, R28, R13, R3 ;  /* 0x0000000d1c077224 */ /* 0x000fe400078e0203 */
[----:B------:R-:W-:Y:S01]  /*1260*/  @!P2 IMAD R22, R5, R27, RZ ;  /* 0x0000001b0516a224 */ /* 0x000fe200078e02ff */
[----:B------:R-:W-:Y:S01]  /*1270*/  SEL R27, R2, RZ, P6 ;  /* 0x000000ff021b7207 */ /* 0x000fe20003000000 */
[C---:B-1----:R-:W-:Y:S01]  /*1280*/  @P0 IMAD R3, R4.reuse, R19, RZ ;  /* 0x0000001304030224 */ /* 0x042fe200078e02ff */
[----:B------:R-:W-:Y:S01]  /*1290*/  SEL R29, R7, RZ, P6 ;  /* 0x000000ff071d7207 */ /* 0x000fe20003000000 */
[----:B------:R-:W-:Y:S02]  /*12a0*/  IMAD R9, R249, R39, RZ ;  /* 0x00000027f9097224 */ /* 0x000fe400078e02ff */
[----:B------:R-:W-:-:S03]  /*12b0*/  @P0 IMAD.WIDE.U32 R4, R4, R18, RZ ;  /* 0x0000001204040225 */ /* 0x000fc600078e00ff */
        /* <DEDUP_REMOVED lines=16> */
.L_x_1241:
        /* <DEDUP_REMOVED lines=13> */
.L_x_1242:
        /* <DEDUP_REMOVED lines=10> */
.L_x_1243:
[----:B------:R-:W-:-:S04]  /*1530*/  IMAD R0, R234, R40, R249 ;  /* 0x00000028ea007224 */ /* 0x000fc800078e02f9 */
[----:B------:R-:W-:-:S07]  /*1540*/  IMAD R0, R0, R41, RZ ;  /* 0x0000002900007224 */ /* 0x000fce00078e02ff */
.L_x_1244:
[----:B------:R-:W1:Y:S01]  /*1550*/  LDC.64 R12, c[0x0][0x420] ;  /* 0x00010800ff0c7b82 */ /* 0x000e620000000a00 */
[----:B------:R-:W-:Y:S01]  /*1560*/  IADD3 R2, P0, R230, R16, RZ ;  /* 0x00000010e6027210 */ /* 0x000fe20007f1e0ff */
[----:B------:R-:W-:Y:S01]  /*1570*/  IMAD R11, R39, R40, RZ ;  /* 0x00000028270b7224 */ /* 0x000fe200078e02ff */
[----:B------:R-:W-:Y:S01]  /*1580*/  SHF.R.S32.HI R231, RZ, 0x1f, R230 ;  /* 0x0000001fffe77819 */ /* 0x000fe200000114e6 */
[----:B------:R-:W-:Y:S01]  /*1590*/  ULDC.64 UR6, c[0x0][0x428] ;  /* 0x00010a0000067ab9 */ /* 0x000fe20000000a00 */
[----:B------:R-:W-:Y:S01]  /*15a0*/  SHF.R.S32.HI R41, RZ, 0x1f, R220 ;  /* 0x0000001fff297819 */ /* 0x000fe200000114dc */
[----:B------:R-:W-:Y:S01]  /*15b0*/  ULDC.64 UR10, c[0x0][0x210] ;  /* 0x00008400000a7ab9 */ /* 0x000fe20000000a00 */
[----:B------:R-:W-:Y:S01]  /*15c0*/  SHF.L.U32 R7, R11, 0x6, RZ ;  /* 0x000000060b077819 */ /* 0x000fe200000006ff */
[----:B------:R-:W-:Y:S01]  /*15d0*/  IMAD.X R3, R231, 0x1, R17, P0 ;  /* 0x00000001e7037824 */ /* 0x000fe200000e0611 */
[----:B------:R-:W-:Y:S01]  /*15e0*/  IADD3 R16, R6, R0, RZ ;  /* 0x0000000006107210 */ /* 0x000fe20007ffe0ff */
[----:B------:R-:W2:Y:S01]  /*15f0*/  LDC.64 R204, c[0x0][0x2b0] ;  /* 0x0000ac00ffcc7b82 */ /* 0x000ea20000000a00 */
[----:B------:R-:W-:Y:S01]  /*1600*/  IADD3 R9, P1, P0, R10, R7, R9 ;  /* 0x000000070a097210 */ /* 0x000fe2000783e009 */
[----:B------:R-:W-:Y:S01]  /*1610*/  ULDC.64 UR8, c[0x0][0x3e0] ;  /* 0x0000f80000087ab9 */ /* 0x000fe20000000a00 */
[----:B------:R-:W-:Y:S01]  /*1620*/  SHF.R.S32.HI R7, RZ, 0x1f, R7 ;  /* 0x0000001fff077819 */ /* 0x000fe20000011407 */
[----:B------:R-:W-:Y:S01]  /*1630*/  BSSY B1, `(.L_x_1240) ;  /* 0x000067f000017945 */ /* 0x000fe20003800000 */
[----:B------:R-:W-:-:S02]  /*1640*/  IADD3 R22, R6, R22, RZ ;  /* 0x0000001606167210 */ /* 0x000fc40007ffe0ff */
[----:B------:R-:W-:Y:S02]  /*1650*/  IADD3.X R7, R8, R7, R38, P1, P0 ;  /* 0x0000000708077210 */ /* 0x000fe40000fe0426 */
[----:B------:R-:W-:Y:S01]  /*1660*/  IADD3 R10, P1, P0, R27, R9, R36 ;  /* 0x000000091b0a7210 */ /* 0x000fe2000783e024 */
[----:B------:R-:W3:Y:S03]  /*1670*/  LDC.64 R38, c[0x0][0x478] ;  /* 0x00011e00ff267b82 */ /* 0x000ee60000000a00 */
[----:B------:R-:W-:Y:S01]  /*1680*/  IADD3.X R9, R29, R7, R24, P1, P0 ;  /* 0x000000071d097210 */ /* 0x000fe20000fe0418 */
[-C--:B-1----:R-:W-:Y:S02]  /*1690*/  IMAD R4, R15, R12.reuse, RZ ;  /* 0x0000000c0f047224 */ /* 0x082fe400078e02ff */
[----:B------:R-:W-:-:S04]  /*16a0*/  IMAD.WIDE.U32 R2, R6, R12, R2 ;  /* 0x0000000c06027225 */ /* 0x000fc800078e0002 */
[----:B------:R-:W-:Y:S01]  /*16b0*/  IMAD R5, R6, R13, R4 ;  /* 0x0000000d06057224 */ /* 0x000fe200078e0204 */
[----:B------:R-:W-:Y:S01]  /*16c0*/  IADD3 R4, P2, R220, R6, RZ ;  /* 0x00000006dc047210 */ /* 0x000fe20007f5e0ff */
[----:B------:R-:W-:Y:S02]  /*16d0*/  IMAD R6, R250, UR6, RZ ;  /* 0x00000006fa067c24 */ /* 0x000fe4000f8e02ff */
[----:B------:R-:W-:Y:S02]  /*16e0*/  IMAD.IADD R3, R3, 0x1, R5 ;  /* 0x0000000103037824 */ /* 0x000fe400078e0205 */
[----:B------:R-:W-:Y:S02]  /*16f0*/  IMAD.X R0, R41, 0x1, R15, P2 ;  /* 0x0000000129007824 */ /* 0x000fe400010e060f */
[----:B------:R-:W-:Y:S02]  /*1700*/  IMAD R6, R249, UR7, R6 ;  /* 0x00000007f9067c24 */ /* 0x000fe4000f8e0206 */
[----:B------:R-:W-:-:S02]  /*1710*/  IMAD R5, R0, R30, RZ ;  /* 0x0000001e00057224 */ /* 0x000fc400078e02ff */
[----:B------:R-:W-:Y:S01]  /*1720*/  IMAD.WIDE.U32 R2, R249, UR6, R2 ;  /* 0x00000006f9027c25 */ /* 0x000fe2000f8e0002 */
[----:B------:R-:W-:-:S03]  /*1730*/  ULDC.64 UR6, c[0x0][0x258] ;  /* 0x0000960000067ab9 */ /* 0x000fc60000000a00 */
[C---:B------:R-:W-:Y:S02]  /*1740*/  IMAD R8, R4.reuse, R31, R5 ;  /* 0x0000001f04087224 */ /* 0x040fe400078e0205 */
[----:B------:R-:W-:-:S04]  /*1750*/  IMAD.WIDE.U32 R4, R4, R30, R230 ;  /* 0x0000001e04047225 */ /* 0x000fc800078e00e6 */
[----:B------:R-:W-:Y:S01]  /*1760*/  IMAD R0, R251, R11, R233 ;  /* 0x0000000bfb007224 */ /* 0x000fe200078e02e9 */
[----:B------:R-:W-:Y:S01]  /*1770*/  IADD3 R4, P1, R37, R4, RZ ;  /* 0x0000000425047210 */ /* 0x000fe20007f3e0ff */
[----:B------:R-:W-:Y:S02]  /*1780*/  IMAD.IADD R3, R3, 0x1, R6 ;  /* 0x0000000103037824 */ /* 0x000fe400078e0206 */
[----:B------:R-:W-:Y:S01]  /*1790*/  IMAD R6, R250, UR6, RZ ;  /* 0x00000006fa067c24 */ /* 0x000fe2000f8e02ff */
[----:B------:R-:W-:Y:S01]  /*17a0*/  IADD3.X R5, R32, R5, R8, P1, !PT ;  /* 0x0000000520057210 */ /* 0x000fe20000ffe408 */
[----:B------:R-:W-:Y:S01]  /*17b0*/  IMAD.WIDE.U32 R2, R220, R12, R2 ;  /* 0x0000000cdc027225 */ /* 0x000fe200078e0002 */
[----:B------:R-:W-:-:S03]  /*17c0*/  IADD3 R7, P0, R0, R10, RZ ;  /* 0x0000000a00077210 */ /* 0x000fc60007f1e0ff */
[C---:B------:R-:W-:Y:S01]  /*17d0*/  IMAD R6, R249.reuse, UR7, R6 ;  /* 0x00000007f9067c24 */ /* 0x040fe2000f8e0206 */
[----:B------:R-:W-:Y:S01]  /*17e0*/  LEA.HI.X.SX32 R9, R0, R9, 0x1, P0 ;  /* 0x0000000900097211 */ /* 0x000fe200000f0eff */
[----:B------:R-:W-:Y:S01]  /*17f0*/  IMAD.WIDE.U32 R4, R249, UR6, R4 ;  /* 0x00000006f9047c25 */ /* 0x000fe2000f8e0004 */
[----:B------:R-:W-:Y:S02]  /*1800*/  ULDC.64 UR6, c[0x0][0x400] ;  /* 0x0001000000067ab9 */ /* 0x000fe40000000a00 */
[----:B------:R-:W-:Y:S01]  /*1810*/  LEA R192, P0, R7, UR6, 0x2 ;  /* 0x0000000607c07c11 */ /* 0x000fe2000f8010ff */
[----:B------:R-:W-:Y:S01]  /*1820*/  IMAD R0, R41, R12, RZ ;  /* 0x0000000c29007224 */ /* 0x000fe200078e02ff */
[----:B------:R-:W-:Y:S01]  /*1830*/  IADD3 R5, R5, R6, RZ ;  /* 0x0000000605057210 */ /* 0x000fe20007ffe0ff */
[----:B--2---:R-:W-:Y:S01]  /*1840*/  IMAD.WIDE R204, R22, 0x4, R204 ;  /* 0x0000000416cc7825 */ /* 0x004fe200078e02cc */
[----:B------:R-:W-:Y:S02]  /*1850*/  LEA.HI.X R193, R7, UR7, R9, 0x2, P0 ;  /* 0x0000000707c17c11 */ /* 0x000fe400080f1409 */
[----:B------:R-:W-:Y:S01]  /*1860*/  ISETP.GE.AND P0, PT, R26, 0x1, PT ;  /* 0x000000011a00780c */ /* 0x000fe20003f06270 */
[----:B------:R-:W-:Y:S01]  /*1870*/  IMAD R0, R220, R13, R0 ;  /* 0x0000000ddc007224 */ /* 0x000fe200078e0200 */
[----:B------:R-:W-:Y:S01]  /*1880*/  LEA R10, P2, R4, UR10, 0x1 ;  /* 0x0000000a040a7c11 */ /* 0x000fe2000f8408ff */
[----:B---3--:R-:W-:Y:S01]  /*1890*/  IMAD.WIDE R36, R16, 0x4, R38 ;  /* 0x0000000410247825 */ /* 0x008fe200078e0226 */
[----:B------:R-:W-:-:S02]  /*18a0*/  LEA R6, P1, R2, UR8, 0x1 ;  /* 0x0000000802067c11 */ /* 0x000fc4000f8208ff */
[----:B------:R-:W-:Y:S01]  /*18b0*/  LEA.HI.X R11, R4, UR11, R5, 0x1, P2 ;  /* 0x0000000b040b7c11 */ /* 0x000fe200090f0c05 */
[----:B------:R-:W-:-:S05]  /*18c0*/  IMAD.IADD R0, R3, 0x1, R0 ;  /* 0x0000000103007824 */ /* 0x000fca00078e0200 */
[----:B------:R-:W-:Y:S02]  /*18d0*/  LEA.HI.X R7, R2, UR9, R0, 0x1, P1 ;  /* 0x0000000902077c11 */ /* 0x000fe400088f0c00 */
[----:B------:R-:W-:Y:S01]  /*18e0*/  LEA.HI.SX32 R0, R35, 0xffffffff, 0x1a ;  /* 0xffffffff23007811 */ /* 0x000fe200078fd2ff */
[----:B------:R-:W-:Y:S06]  /*18f0*/  @!P0 BRA `(.L_x_1245) ;  /* 0x0000005c00588947 */ /* 0x000fec0003800000 */
[----:B------:R-:W-:Y:S01]  /*1900*/  IMAD.MOV.U32 R202, RZ, RZ, R0 ;  /* 0x000000ffffca7224 */ /* 0x000fe200078e0000 */
[----:B------:R-:W-:Y:S01]  /*1910*/  ULDC.64 UR8, c[0x0][0x260] ;  /* 0x0000980000087ab9 */ /* 0x000fe20000000a00 */
[----:B------:R-:W-:Y:S01]  /*1920*/  VIADD R16, R220, 0x20 ;  /* 0x00000020dc107836 */ /* 0x000fe20000000000 */
[----:B------:R-:W-:Y:S01]  /*1930*/  ULDC.64 UR6, c[0x0][0x268] ;  /* 0x00009a0000067ab9 */ /* 0x000fe20000000a00 */
[----:B------:R-:W-:Y:S01]  /*1940*/  IMAD R24, R202, -0x40, R26 ;  /* 0xffffffc0ca187824 */ /* 0x000fe200078e021a */
[----:B------:R-:W1:Y:S01]  /*1950*/  LDC.64 R218, c[0x0][0x3b8] ;  /* 0x0000ee00ffda7b82 */ /* 0x000e620000000a00 */
[----:B------:R-:W-:Y:S01]  /*1960*/  IMAD R0, R216, -0x40, R200 ;  /* 0xffffffc0d8007824 */ /* 0x000fe200078e02c8 */
[----:B------:R-:W-:Y:S01]  /*1970*/  ULDC UR4, c[0x0][0x2dc] ;  /* 0x0000b70000047ab9 */ /* 0x000fe20000000800 */
[--C-:B------:R-:W-:Y:S01]  /*1980*/  IMAD.WIDE.U32 R4, R226, R18, R230.reuse ;  /* 0x00000012e2047225 */ /* 0x100fe200078e00e6 */
[C---:B------:R-:W-:Y:S02]  /*1990*/  ISETP.GE.AND P4, PT, R16.reuse, R24, PT ;  /* 0x000000181000720c */ /* 0x040fe40003f86270 */
[----:B------:R-:W-:Y:S01]  /*19a0*/  ISETP.GE.AND P2, PT, R16, R0, PT ;  /* 0x000000001000720c */ /* 0x000fe20003f46270 */
[----:B------:R-:W-:Y:S01]  /*19b0*/  IMAD.WIDE.U32 R2, R226, R20, R230 ;  /* 0x00000014e2027225 */ /* 0x000fe200078e00e6 */
[----:B------:R-:W-:Y:S01]  /*19c0*/  IADD3 R4, P1, R25, R4, RZ ;  /* 0x0000000419047210 */ /* 0x000fe20007f3e0ff */
[----:B------:R-:W2:Y:S01]  /*19d0*/  LDC R225, c[0x0][0x270] ;  /* 0x00009c00ffe17b82 */ /* 0x000ea20000000800 */
[----:B------:R-:W-:Y:S01]  /*19e0*/  ISETP.GE.AND P3, PT, R220, R0, PT ;  /* 0x00000000dc00720c */ /* 0x000fe20003f66270 */
[----:B------:R-:W-:Y:S01]  /*19f0*/  IMAD R8, R232, R18, RZ ;  /* 0x00000012e8087224 */ /* 0x000fe200078e02ff */
[----:B------:R-:W-:Y:S01]  /*1a00*/  LEA.HI R0, R202, R202, RZ, 0x1 ;  /* 0x000000caca007211 */ /* 0x000fe200078f08ff */
[----:B------:R-:W-:-:S02]  /*1a10*/  IMAD R9, R232, R20, RZ ;  /* 0x00000014e8097224 */ /* 0x000fc400078e02ff */
[C---:B------:R-:W-:Y:S01]  /*1a20*/  IMAD R15, R226.reuse, R19, R8 ;  /* 0x00000013e20f7224 */ /* 0x040fe200078e0208 */
[----:B------:R-:W-:Y:S01]  /*1a30*/  IADD3 R8, P0, R33, R2, RZ ;  /* 0x0000000221087210 */ /* 0x000fe20007f1e0ff */
[----:B------:R-:W-:Y:S01]  /*1a40*/  IMAD R9, R226, R21, R9 ;  /* 0x00000015e2097224 */ /* 0x000fe200078e0209 */
[----:B------:R-:W-:Y:S01]  /*1a50*/  LOP3.LUT R0, R0, 0xfffffffe, RZ, 0xc0, !PT ;  /* 0xfffffffe00007812 */ /* 0x000fe200078ec0ff */
[----:B------:R-:W-:Y:S01]  /*1a60*/  IMAD.MOV.U32 R196, RZ, RZ, R10 ;  /* 0x000000ffffc47224 */ /* 0x000fe200078e000a */
[----:B------:R-:W-:Y:S01]  /*1a70*/  IADD3.X R5, R28, R5, R15, P1, !PT ;  /* 0x000000051c057210 */ /* 0x000fe20000ffe40f */
[----:B------:R-:W-:Y:S01]  /*1a80*/  IMAD.SHL.U32 R15, R13, 0x40, RZ ;  /* 0x000000400d0f7824 */ /* 0x000fe200078e00ff */
[----:B------:R-:W-:Y:S01]  /*1a90*/  IADD3.X R9, R34, R3, R9, P0, !PT ;  /* 0x0000000322097210 */ /* 0x000fe200007fe409 */
[----:B------:R-:W-:-:S04]  /*1aa0*/  IMAD.WIDE.U32 R2, R30, 0x40, RZ ;  /* 0x000000401e027825 */ /* 0x000fc800078e00ff */
[----:B------:R-:W-:Y:S01]  /*1ab0*/  IMAD.WIDE.U32 R12, R12, 0x40, RZ ;  /* 0x000000400c0c7825 */ /* 0x000fe200078e00ff */
[----:B------:R-:W-:-:S03]  /*1ac0*/  @!P4 IADD3 R10, P0, R196, R2, RZ ;  /* 0x00000002c40ac210 */ /* 0x000fc60007f1e0ff */
[----:B------:R-:W-:Y:S02]  /*1ad0*/  IMAD.MOV.U32 R198, RZ, RZ, R6 ;  /* 0x000000ffffc67224 */ /* 0x000fe400078e0006 */
[----:B------:R-:W-:Y:S02]  /*1ae0*/  IMAD.MOV.U32 R199, RZ, RZ, R7 ;  /* 0x000000ffffc77224 */ /* 0x000fe400078e0007 */
[----:B------:R-:W-:Y:S01]  /*1af0*/  IMAD.IADD R2, R202, 0x1, -R0 ;  /* 0x00000001ca027824 */ /* 0x000fe200078e0a00 */
[----:B------:R-:W-:Y:S01]  /*1b00*/  @!P4 IADD3 R6, P1, R198, R12, RZ ;  /* 0x0000000cc606c210 */ /* 0x000fe20007f3e0ff */
[----:B------:R-:W-:Y:S01]  /*1b10*/  IMAD.MOV.U32 R197, RZ, RZ, R11 ;  /* 0x000000ffffc57224 */ /* 0x000fe200078e000b */
[C---:B------:R-:W-:Y:S01]  /*1b20*/  @!P2 IADD3 R12, P5, R220.reuse, 0x20, RZ ;  /* 0x00000020dc0ca810 */ /* 0x040fe20007fbe0ff */
[----:B------:R-:W-:Y:S01]  /*1b30*/  IMAD R0, R23, UR8, RZ ;  /* 0x0000000817007c24 */ /* 0x000fe2000f8e02ff */
[----:B------:R-:W-:Y:S01]  /*1b40*/  @!P4 IADD3.X R7, R199, R13, R15, P1, !PT ;  /* 0x0000000dc707c210 */ /* 0x000fe20000ffe40f */
[----:B------:R-:W-:Y:S01]  /*1b50*/  IMAD.SHL.U32 R11, R31, 0x40, RZ ;  /* 0x000000401f0b7824 */ /* 0x000fe200078e00ff */
[----:B------:R-:W-:Y:S01]  /*1b60*/  @!P2 IADD3 R13, P1, R220, 0x20, RZ ;  /* 0x00000020dc0da810 */ /* 0x000fe20007f3e0ff */
[----:B------:R-:W-:-:S02]  /*1b70*/  IMAD R17, R14, UR9, R0 ;  /* 0x000000090e117c24 */ /* 0x000fc4000f8e0200 */
[----:B------:R-:W-:Y:S01]  /*1b80*/  @!P2 IMAD.X R0, RZ, RZ, R41, P5 ;  /* 0x000000ffff00a224 */ /* 0x000fe200028e0629 */
[----:B------:R-:W-:Y:S01]  /*1b90*/  @!P4 IADD3.X R11, R197, R3, R11, P0, !PT ;  /* 0x00000003c50bc210 */ /* 0x000fe200007fe40b */
[----:B------:R-:W-:Y:S01]  /*1ba0*/  IMAD R15, R23, UR6, RZ ;  /* 0x00000006170f7c24 */ /* 0x000fe2000f8e02ff */
[----:B------:R-:W-:Y:S01]  /*1bb0*/  ISETP.NE.AND P0, PT, R2, 0x1, PT ;  /* 0x000000010200780c */ /* 0x000fe20003f05270 */
[----:B------:R-:W-:Y:S01]  /*1bc0*/  IMAD.WIDE.U32 R2, R14, UR8, R4 ;  /* 0x000000080e027c25 */ /* 0x000fe2000f8e0004 */
[----:B------:R-:W3:Y:S03]  /*1bd0*/  @!P2 LDC.64 R22, c[0x0][0x220] ;  /* 0x00008800ff16ab82 */ /* 0x000ee60000000a00 */
[----:B------:R-:W-:Y:S02]  /*1be0*/  @!P2 IMAD R4, R0, R18, RZ ;  /* 0x000000120004a224 */ /* 0x000fe400078e02ff */
[----:B------:R-:W-:Y:S01]  /*1bf0*/  @!P2 IMAD.X R5, RZ, RZ, R41, P1 ;  /* 0x000000ffff05a224 */ /* 0x000fe200008e0629 */
[----:B------:R-:W-:Y:S01]  /*1c00*/  ISETP.GE.AND P1, PT, R220, R24, PT ;  /* 0x00000018dc00720c */ /* 0x000fe20003f26270 */
[----:B------:R-:W-:Y:S01]  /*1c10*/  @!P2 IMAD R26, R12, R19, R4 ;  /* 0x000000130c1aa224 */ /* 0x000fe200078e0204 */
[----:B------:R-:W-:Y:S01]  /*1c20*/  @P6 BAR.SYNC.DEFER_BLOCKING 0x0 ;  /* 0x0000000000006b1d */ /* 0x000fe20000010000 */
[----:B------:R-:W-:-:S02]  /*1c30*/  IMAD R16, R14, UR7, R15 ;  /* 0x000000070e107c24 */ /* 0x000fc4000f8e020f */
[----:B------:R-:W-:Y:S02]  /*1c40*/  @!P2 IMAD R4, R5, R20, RZ ;  /* 0x000000140504a224 */ /* 0x000fe400078e02ff */
[----:B------:R-:W-:Y:S02]  /*1c50*/  @!P3 IMAD R15, R41, R18, RZ ;  /* 0x00000012290fb224 */ /* 0x000fe400078e02ff */
[----:B------:R-:W-:-:S04]  /*1c60*/  IMAD.WIDE.U32 R8, R14, UR6, R8 ;  /* 0x000000060e087c25 */ /* 0x000fc8000f8e0008 */
[----:B------:R-:W-:Y:S02]  /*1c70*/  IMAD.MOV.U32 R203, RZ, RZ, 0x7f800000 ;  /* 0x7f800000ffcb7424 */ /* 0x000fe400078e00ff */
[----:B------:R-:W-:Y:S02]  /*1c80*/  IMAD.MOV.U32 R206, RZ, RZ, 0x7f800000 ;  /* 0x7f800000ffce7424 */ /* 0x000fe400078e00ff */
[----:B------:R-:W-:Y:S02]  /*1c90*/  IMAD.MOV.U32 R185, RZ, RZ, 0x20 ;  /* 0x00000020ffb97424 */ /* 0x000fe400078e00ff */
[----:B------:R-:W-:Y:S02]  /*1ca0*/  IMAD.MOV.U32 R184, RZ, RZ, 0x40 ;  /* 0x00000040ffb87424 */ /* 0x000fe400078e00ff */
[----:B------:R-:W-:Y:S02]  /*1cb0*/  VIADD R183, R190, 0x3000 ;  /* 0x00003000beb77836 */ /* 0x000fe40000000000 */
[----:B------:R-:W-:-:S02]  /*1cc0*/  VIADD R176, R191, 0x3000 ;  /* 0x00003000bfb07836 */ /* 0x000fc40000000000 */
[----:B------:R-:W-:Y:S01]  /*1cd0*/  IMAD.SHL.U32 R68, R228, 0x20, RZ ;  /* 0x00000020e4447824 */ /* 0x000fe200078e00ff */
[----:B------:R4:W-:Y:S01]  /*1ce0*/  @P1 STS.128 [R201+0xc000], RZ ;  /* 0x00c000ffc9001388 */ /* 0x0009e20000000c00 */
[----:B------:R-:W-:Y:S01]  /*1cf0*/  IMAD.IADD R5, R3, 0x1, R17 ;  /* 0x0000000103057824 */ /* 0x000fe200078e0211 */
[----:B------:R-:W-:Y:S01]  /*1d00*/  CS2R R142, SRZ ;  /* 0x00000000008e7805 */ /* 0x000fe2000001ff00 */
[----:B------:R-:W-:Y:S01]  /*1d10*/  @!P2 IMAD R25, R13, R21, R4 ;  /* 0x000000150d19a224 */ /* 0x000fe200078e0204 */
[----:B------:R4:W-:Y:S01]  /*1d20*/  @P1 STS.128 [R201+0xe000], RZ ;  /* 0x00e000ffc9001388 */ /* 0x0009e20000000c00 */
[----:B------:R-:W-:Y:S01]  /*1d30*/  @!P3 IMAD R27, R220, R19, R15 ;  /* 0x00000013dc1bb224 */ /* 0x000fe200078e020f */
[----:B------:R-:W-:Y:S01]  /*1d40*/  CS2R R140, SRZ ;  /* 0x00000000008c7805 */ /* 0x000fe2000001ff00 */
[----:B------:R-:W-:Y:S01]  /*1d50*/  IMAD.IADD R3, R9, 0x1, R16 ;  /* 0x0000000109037824 */ /* 0x000fe200078e0210 */
[----:B------:R4:W-:Y:S01]  /*1d60*/  @P1 STS.128 [R201+0x10000], RZ ;  /* 0x010000ffc9001388 */ /* 0x0009e20000000c00 */
[--C-:B------:R-:W-:Y:S01]  /*1d70*/  @!P3 IMAD.MOV.U32 R4, RZ, RZ, R2.reuse ;  /* 0x000000ffff04b224 */ /* 0x100fe200078e0002 */
[----:B------:R-:W-:Y:S01]  /*1d80*/  CS2R R146, SRZ ;  /* 0x0000000000927805 */ /* 0x000fe2000001ff00 */
[----:B------:R-:W-:Y:S01]  /*1d90*/  @!P2 IMAD.MOV.U32 R14, RZ, RZ, R2 ;  /* 0x000000ffff0ea224 */ /* 0x000fe200078e0002 */
[----:B------:R-:W-:Y:S01]  /*1da0*/  @!PT LDS RZ, [RZ] ;  /* 0x00000000fffff984 */ /* 0x000fe20000000800 */
[----:B------:R-:W-:Y:S01]  /*1db0*/  @!PT LDS RZ, [RZ] ;  /* 0x00000000fffff984 */ /* 0x000fe20000000800 */
[----:B------:R-:W-:Y:S01]  /*1dc0*/  @!PT LDS RZ, [RZ] ;  /* 0x00000000fffff984 */ /* 0x000fe20000000800 */
[----:B------:R-:W-:Y:S01]  /*1dd0*/  @!P1 LDGSTS.E.BYPASS.LTC128B.128 [R201+0xc000], desc[UR16][R198.64] ;  /* 0x0c000000c6c99fae */ /* 0x000fe2000b901d50 */
[----:B------:R-:W-:Y:S01]  /*1de0*/  @!P2 IMAD.MOV.U32 R15, RZ, RZ, R5 ;  /* 0x000000ffff0fa224 */ /* 0x000fe200078e0005 */
[----:B------:R-:W-:Y:S01]  /*1df0*/  CS2R R144, SRZ ;  /* 0x0000000000907805 */ /* 0x000fe2000001ff00 */
[--C-:B------:R-:W-:Y:S01]  /*1e00*/  @!P3 IMAD.MOV.U32 R2, RZ, RZ, R8.reuse ;  /* 0x000000ffff02b224 */ /* 0x100fe200078e0008 */
[----:B------:R-:W-:Y:S01]  /*1e10*/  @!P1 LDGSTS.E.BYPASS.LTC128B.128 [R201+0xe000], desc[UR16][R198.64+0x80] ;  /* 0x0e000080c6c99fae */ /* 0x000fe2000b901d50 */
[----:B------:R-:W-:Y:S01]  /*1e20*/  @!P2 IMAD.MOV.U32 R16, RZ, RZ, R8 ;  /* 0x000000ffff10a224 */ /* 0x000fe200078e0008 */
[----:B------:R-:W-:Y:S01]  /*1e30*/  CS2R R138, SRZ ;  /* 0x00000000008a7805 */ /* 0x000fe2000001ff00 */
[----:B------:R-:W1:Y:S01]  /*1e40*/  @!P3 LDC.64 R8, c[0x0][0x218] ;  /* 0x00008600ff08bb82 */ /* 0x000e620000000a00 */
[----:B------:R-:W-:Y:S01]  /*1e50*/  @!P2 IMAD.MOV.U32 R17, RZ, RZ, R3 ;  /* 0x000000ffff11a224 */ /* 0x000fe200078e0003 */
[----:B------:R-:W-:Y:S01]  /*1e60*/  @!P1 LDGSTS.E.BYPASS.LTC128B.128 [R201+0x10000], desc[UR16][R198.64+0x100] ;  /* 0x10000100c6c99fae */ /* 0x000fe2000b901d50 */
[----:B------:R-:W-:Y:S01]  /*1e70*/  @!P3 IMAD R0, R41, R20, RZ ;  /* 0x000000142900b224 */ /* 0x000fe200078e02ff */
[----:B------:R-:W-:Y:S01]  /*1e80*/  CS2R R136, SRZ ;  /* 0x0000000000887805 */ /* 0x000fe2000001ff00 */
[----:B------:R-:W-:Y:S01]  /*1e90*/  @!P2 IMAD.WIDE.U32 R14, R12, R18, R14 ;  /* 0x000000120c0ea225 */ /* 0x000fe200078e000e */
[----:B------:R4:W-:Y:S01]  /*1ea0*/  @P4 STS.128 [R201+0xd000], RZ ;  /* 0x00d000ffc9004388 */ /* 0x0009e20000000c00 */
[----:B------:R-:W-:-:S02]  /*1eb0*/  CS2R R134, SRZ ;  /* 0x0000000000867805 */ /* 0x000fc4000001ff00 */
[----:B------:R-:W-:Y:S01]  /*1ec0*/  CS2R R132, SRZ ;  /* 0x0000000000847805 */ /* 0x000fe2000001ff00 */
[C---:B------:R-:W-:Y:S01]  /*1ed0*/  @!P3 IMAD.WIDE.U32 R4, R220.reuse, R18, R4 ;  /* 0x00000012dc04b225 */ /* 0x040fe200078e0004 */
[----:B------:R4:W-:Y:S01]  /*1ee0*/  @P4 STS.128 [R201+0xf000], RZ ;  /* 0x00f000ffc9004388 */ /* 0x0009e20000000c00 */
[----:B------:R-:W2:Y:S01]  /*1ef0*/  @!P2 LDC.64 R18, c[0x0][0x218] ;  /* 0x00008600ff12ab82 */ /* 0x000ea20000000a00 */
[----:B------:R-:W-:Y:S01]  /*1f00*/  CS2R R126, SRZ ;  /* 0x00000000007e7805 */ /* 0x000fe2000001ff00 */
[-C--:B------:R-:W-:Y:S01]  /*1f10*/  @!P2 IMAD.WIDE.U32 R16, R13, R20.reuse, R16 ;  /* 0x000000140d10a225 */ /* 0x080fe200078e0010 */
[----:B------:R4:W-:Y:S01]  /*1f20*/  @P4 STS.128 [R201+0x11000], RZ ;  /* 0x011000ffc9004388 */ /* 0x0009e20000000c00 */
[----:B------:R-:W-:Y:S02]  /*1f30*/  CS2R R124, SRZ ;  /* 0x00000000007c7805 */ /* 0x000fe4000001ff00 */
[----:B------:R-:W-:Y:S01]  /*1f40*/  CS2R R130, SRZ ;  /* 0x0000000000827805 */ /* 0x000fe2000001ff00 */
[C---:B------:R-:W-:Y:S01]  /*1f50*/  @!P3 IMAD R28, R220.reuse, R21, R0 ;  /* 0x00000015dc1cb224 */ /* 0x040fe200078e0200 */
[----:B------:R-:W-:Y:S01]  /*1f60*/  @!PT LDS RZ, [RZ] ;  /* 0x00000000fffff984 */ /* 0x000fe20000000800 */
[----:B------:R-:W-:Y:S01]  /*1f70*/  @!PT LDS RZ, [RZ] ;  /* 0x00000000fffff984 */ /* 0x000fe20000000800 */
[----:B------:R-:W-:Y:S01]  /*1f80*/  @!PT LDS RZ, [RZ] ;  /* 0x00000000fffff984 */ /* 0x000fe20000000800 */
[----:B------:R-:W-:Y:S01]  /*1f90*/  @!P4 LDGSTS.E.BYPASS.LTC128B.128 [R201+0xd000], desc[UR16][R6.64] ;  /* 0x0d00000006c9cfae */ /* 0x000fe2000b901d50 */
[----:B------:R-:W-:Y:S01]  /*1fa0*/  @!P3 IMAD.WIDE.U32 R12, R220, R20, R2 ;  /* 0x00000014dc0cb225 */ /* 0x000fe200078e0002 */
[----:B------:R-:W-:Y:S01]  /*1fb0*/  CS2R R128, SRZ ;  /* 0x0000000000807805 */ /* 0x000fe2000001ff00 */
[----:B------:R-:W4:Y:S01]  /*1fc0*/  @!P3 LDC.64 R20, c[0x0][0x220] ;  /* 0x00008800ff14bb82 */ /* 0x000f220000000a00 */
[----:B------:R-:W-:Y:S01]  /*1fd0*/  @!P4 LDGSTS.E.BYPASS.LTC128B.128 [R201+0xf000], desc[UR16][R6.64+0x80] ;  /* 0x0f00008006c9cfae */ /* 0x000fe2000b901d50 */
[----:B------:R-:W-:Y:S01]  /*1fe0*/  VIADD R0, R236, 0x3000 ;  /* 0x00003000ec007836 */ /* 0x000fe20000000000 */
[----:B-1----:R-:W-:Y:S01]  /*1ff0*/  @!P3 LEA R8, P6, R4, R8, 0x1 ;  /* 0x000000080408b211 */ /* 0x002fe200078c08ff */
[----:B------:R-:W-:Y:S01]  /*2000*/  @!P2 IMAD.IADD R2, R15, 0x1, R26 ;  /* 0x000000010f02a824 */ /* 0x000fe200078e021a */
[----:B------:R2:W-:Y:S01]  /*2010*/  @!P4 LDGSTS.E.BYPASS.LTC128B.128 [R201+0x11000], desc[UR16][R6.64+0x100] ;  /* 0x1100010006c9cfae */ /* 0x0005e2000b901d50 */
[----:B------:R-:W-:Y:S01]  /*2020*/  @!P2 IMAD.IADD R3, R17, 0x1, R25 ;  /* 0x000000011103a824 */ /* 0x000fe200078e0219 */
[----:B------:R-:W-:Y:S01]  /*2030*/  SEL R0, R0, R236, !P0 ;  /* 0x000000ec00007207 */ /* 0x000fe20004000000 */
[----:B------:R-:W-:Y:S01]  /*2040*/  IMAD.MOV.U32 R208, RZ, RZ, R36 ;  /* 0x000000ffffd07224 */ /* 0x000fe200078e0024 */
[----:B------:R-:W-:Y:S01]  /*2050*/  CS2R R122, SRZ ;  /* 0x00000000007a7805 */ /* 0x000fe2000001ff00 */
[----:B------:R-:W-:Y:S01]  /*2060*/  IMAD.MOV.U32 R207, RZ, RZ, R37 ;  /* 0x000000ffffcf7224 */ /* 0x000fe200078e0025 */
[----:B------:R-:W-:Y:S01]  /*2070*/  LEA R195, R0, UR5, 0x1 ;  /* 0x0000000500c37c11 */ /* 0x000fe2000f8e08ff */
[----:B------:R-:W-:Y:S01]  /*2080*/  @!P3 IMAD.IADD R0, R5, 0x1, R27 ;  /* 0x000000010500b824 */ /* 0x000fe200078e021b */
[----:B------:R-:W-:-:S02]  /*2090*/  CS2R R120, SRZ ;  /* 0x0000000000787805 */ /* 0x000fc4000001ff00 */
[----:B------:R-:W-:Y:S02]  /*20a0*/  CS2R R118, SRZ ;  /* 0x0000000000767805 */ /* 0x000fe4000001ff00 */
[----:B------:R-:W-:Y:S01]  /*20b0*/  CS2R R116, SRZ ;  /* 0x0000000000747805 */ /* 0x000fe2000001ff00 */
[----:B------:R1:W-:Y:S01]  /*20c0*/  @P1 STS [R195], RZ ;  /* 0x000000ffc3001388 */ /* 0x0003e20000000800 */
[----:B------:R-:W-:Y:S01]  /*20d0*/  @!P3 LEA.HI.X R9, R4, R9, R0, 0x1, P6 ;  /* 0x000000090409b211 */ /* 0x000fe200030f0c00 */
[----:B------:R-:W-:Y:S01]  /*20e0*/  @!P3 IMAD.IADD R0, R13, 0x1, R28 ;  /* 0x000000010d00b824 */ /* 0x000fe200078e021c */
[----:B------:R-:W-:Y:S01]  /*20f0*/  CS2R R110, SRZ ;  /* 0x00000000006e7805 */ /* 0x000fe2000001ff00 */
[----:B------:R1:W-:Y:S01]  /*2100*/  @P1 STS [R195+0x4], RZ ;  /* 0x000004ffc3001388 */ /* 0x0003e20000000800 */
[----:B------:R-:W-:Y:S02]  /*2110*/  CS2R R108, SRZ ;  /* 0x00000000006c7805 */ /* 0x000fe4000001ff00 */
[----:B------:R-:W-:-:S02]  /*2120*/  CS2R R114, SRZ ;  /* 0x0000000000727805 */ /* 0x000fc4000001ff00 */
[----:B------:R-:W-:Y:S01]  /*2130*/  CS2R R112, SRZ ;  /* 0x0000000000707805 */ /* 0x000fe2000001ff00 */
[----:B------:R1:W-:Y:S01]  /*2140*/  @P1 STS [R195+0x8], RZ ;  /* 0x000008ffc3001388 */ /* 0x0003e20000000800 */
[----:B------:R-:W-:Y:S02]  /*2150*/  CS2R R106, SRZ ;  /* 0x00000000006a7805 */ /* 0x000fe4000001ff00 */
[----:B------:R-:W-:Y:S02]  /*2160*/  CS2R R104, SRZ ;  /* 0x0000000000687805 */ /* 0x000fe4000001ff00 */
[----:B------:R-:W-:Y:S01]  /*2170*/  CS2R R102, SRZ ;  /* 0x0000000000667805 */ /* 0x000fe2000001ff00 */
[----:B------:R1:W-:Y:S01]  /*2180*/  @P1 STS [R195+0xc], RZ ;  /* 0x00000cffc3001388 */ /* 0x0003e20000000800 */
[----:B------:R-:W-:Y:S02]  /*2190*/  CS2R R100, SRZ ;  /* 0x0000000000647805 */ /* 0x000fe4000001ff00 */
[----:B------:R-:W-:-:S02]  /*21a0*/  CS2R R62, SRZ ;  /* 0x00000000003e7805 */ /* 0x000fc4000001ff00 */
[----:B------:R-:W-:Y:S01]  /*21b0*/  CS2R R60, SRZ ;  /* 0x00000000003c7805 */ /* 0x000fe2000001ff00 */
[----:B------:R1:W-:Y:S01]  /*21c0*/  @P1 STS [R195+0x2000], RZ ;  /* 0x002000ffc3001388 */ /* 0x0003e20000000800 */
[C---:B--2---:R-:W-:Y:S02]  /*21d0*/  @!P2 LEA R6, P5, R14.reuse, R18, 0x1 ;  /* 0x000000120e06a211 */ /* 0x044fe400078a08ff */
[----:B------:R-:W-:Y:S02]  /*21e0*/  CS2R R66, SRZ ;  /* 0x0000000000427805 */ /* 0x000fe4000001ff00 */
[----:B------:R-:W-:Y:S01]  /*21f0*/  CS2R R64, SRZ ;  /* 0x0000000000407805 */ /* 0x000fe2000001ff00 */
[----:B------:R1:W-:Y:S01]  /*2200*/  @P1 STS [R195+0x2004], RZ ;  /* 0x002004ffc3001388 */ /* 0x0003e20000000800 */
[----:B------:R-:W-:Y:S02]  /*2210*/  @!P2 LEA.HI.X R7, R14, R19, R2, 0x1, P5 ;  /* 0x000000130e07a211 */ /* 0x000fe400028f0c02 */
        /* <DEDUP_REMOVED lines=16> */
[----:B------:R-:W-:Y:S01]  /*2320*/  CS2R R32, SRZ ;  /* 0x0000000000207805 */ /* 0x000fe2000001ff00 */
[----:B------:R-:W-:Y:S01]  /*2330*/  ULDC.U8 UR7, c[0x0][0x388] ;  /* 0x0000e20000077ab9 */ /* 0x000fe20000000000 */
[----:B------:R1:W-:Y:S01]  /*2340*/  @P1 STS [R195+0x4008], RZ ;  /* 0x004008ffc3001388 */ /* 0x0003e20000000800 */
[----:B------:R-:W-:-:S03]  /*2350*/  ULDC UR6, c[0x0][0x2ec] ;  /* 0x0000bb0000067ab9 */ /* 0x000fc60000000800 */
[----:B------:R1:W-:Y:S04]  /*2360*/  @P1 STS [R195+0x400c], RZ ;  /* 0x00400cffc3001388 */ /* 0x0003e80000000800 */
[----:B------:R-:W-:Y:S01]  /*2370*/  @!PT LDS RZ, [RZ] ;  /* 0x00000000fffff984 */ /* 0x000fe20000000800 */
[----:B------:R-:W-:Y:S01]  /*2380*/  @!PT LDS RZ, [RZ] ;  /* 0x00000000fffff984 */ /* 0x000fe20000000800 */
[----:B------:R-:W-:Y:S01]  /*2390*/  @!PT LDS RZ, [RZ] ;  /* 0x00000000fffff984 */ /* 0x000fe20000000800 */
[----:B------:R-:W-:Y:S04]  /*23a0*/  @!P1 LDGSTS.E.BYPASS.LTC128B.128 [R195], desc[UR16][R196.64] ;  /* 0x00000000c4c39fae */ /* 0x000fe8000b901d50 */
[----:B------:R-:W-:Y:S04]  /*23b0*/  @!P1 LDGSTS.E.BYPASS.LTC128B.128 [R195+0x2000], desc[UR16][R196.64+0x80] ;  /* 0x02000080c4c39fae */ /* 0x000fe8000b901d50 */
[----:B------:R-:W-:Y:S01]  /*23c0*/  @!P1 LDGSTS.E.BYPASS.LTC128B.128 [R195+0x4000], desc[UR16][R196.64+0x100] ;  /* 0x04000100c4c39fae */ /* 0x000fe2000b901d50 */
[----:B---3--:R-:W-:-:S03]  /*23d0*/  @!P2 LEA R2, P1, R16, R22, 0x1 ;  /* 0x000000161002a211 */ /* 0x008fc600078208ff */
[----:B------:R1:W-:Y:S01]  /*23e0*/  @P4 STS [R195+0x1000], RZ ;  /* 0x001000ffc3004388 */ /* 0x0003e20000000800 */
[----:B------:R-:W-:-:S03]  /*23f0*/  @!P2 LEA.HI.X R3, R16, R23, R3, 0x1, P1 ;  /* 0x000000171003a211 */ /* 0x000fc600008f0c03 */
        /* <DEDUP_REMOVED lines=27> */
[----:B------:R-:W-:Y:S04]  /*25b0*/  @!P3 LDGSTS.E.BYPASS.LTC128B.128 [R201+0x16000], desc[UR16][R8.64+0x100] ;  /* 0x1600010008c9bfae */ /* 0x000fe8000b901d50 */
        /* <DEDUP_REMOVED lines=27> */
[----:B------:R-:W-:-:S03]  /*2770*/  ISETP.GE.AND P2, PT, R213, R24, PT ;  /* 0x00000018d500720c */ /* 0x000fc60003f46270 */
[----:B------:R-:W0:Y:S04]  /*2780*/  LDGDEPBAR ;  /* 0x00000000000079af */ /* 0x000e280000000000 */
[----:B------:R-:W3:Y:S04]  /*2790*/  LDG.E.64 R4, desc[UR16][R218.64+0x8] ;  /* 0x00000810da047981 */ /* 0x000ee8000c1e1b00 */
[----:B------:R-:W4:Y:S01]  /*27a0*/  LDG.E.64 R218, desc[UR16][R218.64] ;  /* 0x00000010dada7981 */ /* 0x000f22000c1e1b00 */
[C---:B------:R-:W-:Y:S02]  /*27b0*/  VIADD R0, R213.reuse, 0x8 ;  /* 0x00000008d5007836 */ /* 0x040fe40000000000 */
[----:B--2---:R-:W-:-:S03]  /*27c0*/  IMAD.WIDE R2, R213, 0x4, R204 ;  /* 0x00000004d5027825 */ /* 0x004fc600078e02cc */
[----:B------:R-:W-:Y:S02]  /*27d0*/  ISETP.GE.AND P1, PT, R0, R24, PT ;  /* 0x000000180000720c */ /* 0x000fe40003f26270 */
[----:B------:R-:W5:Y:S01]  /*27e0*/  @!P2 LDG.E R203, desc[UR16][R2.64] ;  /* 0x0000001002cba981 */ /* 0x000f62000c1e1900 */
[----:B------:R-:W-:-:S10]  /*27f0*/  IMAD R0, R234, R40, R249 ;  /* 0x00000028ea007224 */ /* 0x000fd400078e02f9 */
[----:B------:R2:W5:Y:S01]  /*2800*/  @!P1 LDG.E R206, desc[UR16][R2.64+0x20] ;  /* 0x0000201002ce9981 */ /* 0x000562000c1e1900 */
[----:B------:R-:W-:Y:S01]  /*2810*/  IMAD.SHL.U32 R0, R0, 0x20, RZ ;  /* 0x0000002000007824 */ /* 0x000fe200078e00ff */
[----:B------:R-:W-:Y:S02]  /*2820*/  SHF.R.S32.HI R6, RZ, 0x1f, R233 ;  /* 0x0000001fff067819 */ /* 0x000fe400000114e9 */
[----:B------:R-:W-:Y:S02]  /*2830*/  CS2R R40, SRZ ;  /* 0x0000000000287805 */ /* 0x000fe4000001ff00 */
[----:B------:R-:W-:Y:S02]  /*2840*/  SEL R183, R183, R190, !P0 ;  /* 0x000000beb7b77207 */ /* 0x000fe40004000000 */
[----:B------:R-:W-:Y:S02]  /*2850*/  CS2R R36, SRZ ;  /* 0x0000000000247805 */ /* 0x000fe4000001ff00 */
[----:B------:R-:W-:-:S02]  /*2860*/  SEL R176, R176, R191, !P0 ;  /* 0x000000bfb0b07207 */ /* 0x000fc40004000000 */
[----:B------:R-:W-:Y:S02]  /*2870*/  CS2R R28, SRZ ;  /* 0x00000000001c7805 */ /* 0x000fe4000001ff00 */
[----:B------:R-:W-:Y:S02]  /*2880*/  CS2R R26, SRZ ;  /* 0x00000000001a7805 */ /* 0x000fe4000001ff00 */
[----:B------:R-:W-:Y:S02]  /*2890*/  CS2R R24, SRZ ;  /* 0x0000000000187805 */ /* 0x000fe4000001ff00 */
[----:B------:R-:W-:Y:S02]  /*28a0*/  CS2R R22, SRZ ;  /* 0x0000000000167805 */ /* 0x000fe4000001ff00 */
[----:B------:R-:W-:Y:S02]  /*28b0*/  CS2R R20, SRZ ;  /* 0x0000000000147805 */ /* 0x000fe4000001ff00 */
[----:B------:R-:W-:-:S02]  /*28c0*/  LEA R183, R183, UR5, 0x1 ;  /* 0x00000005b7b77c11 */ /* 0x000fc4000f8e08ff */
[----:B------:R-:W-:Y:S01]  /*28d0*/  LEA R176, R176, UR5, 0x1 ;  /* 0x00000005b0b07c11 */ /* 0x000fe2000f8e08ff */
[----:B--2---:R-:W-:Y:S01]  /*28e0*/  VIADD R3, R226, 0x40 ;  /* 0x00000040e2037836 */ /* 0x004fe20000000000 */
[----:B------:R-:W-:-:S04]  /*28f0*/  SHF.R.S32.HI R2, RZ, 0x1f, R0 ;  /* 0x0000001fff027819 */ /* 0x000fc80000011400 */
[----:B------:R-:W-:Y:S02]  /*2900*/  ISETP.GE.AND P3, PT, R3, R200, PT ;  /* 0x000000c80300720c */ /* 0x000fe40003f66270 */
[----:B---3--:R-:W-:-:S11]  /*2910*/  IADD3 R214, P2, P1, R0, R4, R233 ;  /* 0x0000000400d67210 */ /* 0x008fd6000795e0e9 */
[----:B------:R-:W2:Y:S01]  /*2920*/  @P3 S2R R0, SR_TID.X ;  /* 0x0000000000003919 */ /* 0x000ea20000002100 */
[----:B------:R-:W-:Y:S01]  /*2930*/  IADD3.X R224, R2, R5, R6, P2, P1 ;  /* 0x0000000502e07210 */ /* 0x000fe200017e2406 */
[----:B------:R-:W-:Y:S01]  /*2940*/  IMAD.WIDE.U32 R214, R214, -0x2daee0ad, RZ ;  /* 0xd2511f53d6d67825 */ /* 0x000fe200078e00ff */
[----:B------:R-:W-:-:S05]  /*2950*/  R2P PR, R252, 0x6 ;  /* 0x00000006fc007804 */ /* 0x000fca0000000000 */
[----:B------:R-:W-:Y:S02]  /*2960*/  SEL R185, R185, 0xffffffe0, !P1 ;  /* 0xffffffe0b9b97807 */ /* 0x000fe40004800000 */
[----:B------:R-:W-:-:S03]  /*2970*/  SEL R184, R184, 0xffffffc0, !P2 ;  /* 0xffffffc0b8b87807 */ /* 0x000fc60005000000 */
[C---:B------:R-:W-:Y:S02]  /*2980*/  IMAD.IADD R187, R186.reuse, 0x1, R185 ;  /* 0x00000001babb7824 */ /* 0x040fe400078e02b9 */
[----:B------:R-:W-:Y:S02]  /*2990*/  IMAD.IADD R188, R186, 0x1, R184 ;  /* 0x00000001babc7824 */ /* 0x000fe400078e02b8 */
[----:B------:R-:W-:Y:S02]  /*29a0*/  IMAD.IADD R189, R184, 0x1, R187 ;  /* 0x00000001b8bd7824 */ /* 0x000fe400078e02bb */
[C---:B----4-:R-:W-:Y:S02]  /*29b0*/  VIADD R248, R218.reuse, 0x9e3779b9 ;  /* 0x9e3779b9daf87836 */ /* 0x050fe40000000000 */
[----:B------:R-:W-:Y:S02]  /*29c0*/  VIADD R247, R219, 0xbb67ae85 ;  /* 0xbb67ae85dbf77836 */ /* 0x000fe40000000000 */
[----:B------:R-:W-:-:S02]  /*29d0*/  VIADD R246, R218, 0x3c6ef372 ;  /* 0x3c6ef372daf67836 */ /* 0x000fc40000000000 */
[C---:B------:R-:W-:Y:S02]  /*29e0*/  VIADD R245, R219.reuse, 0x76cf5d0a ;  /* 0x76cf5d0adbf57836 */ /* 0x040fe40000000000 */
[----:B------:R-:W-:Y:S02]  /*29f0*/  VIADD R244, R218, 0xdaa66d2b ;  /* 0xdaa66d2bdaf47836 */ /* 0x000fe40000000000 */
[----:B--2---:R-:W-:Y:S02]  /*2a00*/  @P3 IMAD.SHL.U32 R0, R0, 0x2, RZ ;  /* 0x0000000200003824 */ /* 0x004fe400078e00ff */
[C---:B------:R-:W-:Y:S02]  /*2a10*/  VIADD R243, R219.reuse, 0x32370b8f ;  /* 0x32370b8fdbf37836 */ /* 0x040fe40000000000 */
[----:B------:R-:W-:Y:S01]  /*2a20*/  VIADD R242, R218, 0x78dde6e4 ;  /* 0x78dde6e4daf27836 */ /* 0x000fe20000000000 */
[----:B------:R-:W-:Y:S01]  /*2a30*/  @P3 LOP3.LUT R223, R68, 0x6, R0, 0xf8, !PT ;  /* 0x0000000644df3812 */ /* 0x000fe200078ef800 */
[----:B------:R-:W-:-:S02]  /*2a40*/  VIADD R241, R219, 0xed9eba14 ;  /* 0xed9eba14dbf17836 */ /* 0x000fc40000000000 */
[C---:B------:R-:W-:Y:S02]  /*2a50*/  VIADD R240, R218.reuse, 0x1715609d ;  /* 0x1715609ddaf07836 */ /* 0x040fe40000000000 */
[C---:B------:R-:W-:Y:S02]  /*2a60*/  VIADD R239, R219.reuse, 0xa9066899 ;  /* 0xa9066899dbef7836 */ /* 0x040fe40000000000 */
[----:B------:R-:W-:Y:S02]  /*2a70*/  VIADD R238, R218, 0xb54cda56 ;  /* 0xb54cda56daee7836 */ /* 0x000fe40000000000 */
[----:B-1----:R-:W-:-:S07]  /*2a80*/  VIADD R237, R219, 0x646e171e ;  /* 0x646e171edbed7836 */ /* 0x002fce0000000000 */
.L_x_1248:
[----:B------:R-:W0:Y:S01]  /*2a90*/  LDGDEPBAR ;  /* 0x00000000000079af */ /* 0x000e220000000000 */
[----:B------:R-:W-:Y:S01]  /*2aa0*/  IMAD.IADD R0, R183, 0x1, R185 ;  /* 0x00000001b7007824 */ /* 0x000fe200078e02b9 */
[----:B-----5:R-:W-:Y:S01]  /*2ab0*/  FSETP.NEU.FTZ.AND P0, PT, R203, -INF , PT ;  /* 0xff800000cb00780b */ /* 0x020fe20003f1d000 */
[--C-:B------:R-:W-:Y:S01]  /*2ac0*/  IMAD.IADD R2, R183, 0x1, R184.reuse ;  /* 0x00000001b7027824 */ /* 0x100fe200078e02b8 */
[----:B------:R-:W-:Y:S01]  /*2ad0*/  FSETP.NEU.FTZ.AND P1, PT, R206, -INF , PT ;  /* 0xff800000ce00780b */ /* 0x000fe20003f3d000 */
[----:B------:R-:W-:Y:S01]  /*2ae0*/  IMAD.IADD R3, R0, 0x1, R184 ;  /* 0x0000000100037824 */ /* 0x000fe200078e02b8 */
        /* <DEDUP_REMOVED lines=65> */
[----:B------:R-:W-:Y:S04]  /*2f00*/  LDSM.16.M88.4 R80, [R2+0x4000] ;  /* 0x004000000250783b */ /* 0x000fe80000000200 */
[----:B--2---:R-:W-:Y:S01]  /*2f10*/  @P3 IMAD R0, R216, 0x40, R223 ;  /* 0x00000040d8003824 */ /* 0x004fe200078e02df */
[C---:B------:R-:W-:Y:S01]  /*2f20*/  HMMA.16816.F32 R8, R84.reuse, R90, R8 ;  /* 0x0000005a5408723c */ /* 0x040fe20000001808 */
[----:B------:R-:W2:Y:S03]  /*2f30*/  LDSM.16.M88.4 R88, [R180+0x16000] ;  /* 0x01600000b458783b */ /* 0x000ea60000000200 */
[----:B------:R-:W-:Y:S02]  /*2f40*/  @P3 ISETP.GE.AND P5, PT, R0, R200, PT ;  /* 0x000000c80000320c */ /* 0x000fe40003fa6270 */
[C---:B-1----:R-:W-:Y:S06]  /*2f50*/  HMMA.16816.F32 R12, R84.reuse, R68, R12 ;  /* 0x00000044540c723c */ /* 0x042fec000000180c */
[----:B------:R-:W-:Y:S01]  /*2f60*/  HMMA.16816.F32 R16, R84, R70, R16 ;  /* 0x000000465410723c */ /* 0x000fe20000001810 */
[----:B------:R-:W1:Y:S05]  /*2f70*/  LDSM.16.M88.4 R68, [R180+0x16800] ;  /* 0x01680000b444783b */ /* 0x000e6a0000000200 */
[C---:B------:R-:W-:Y:S01]  /*2f80*/  HMMA.16816.F32 R4, R76.reuse, R92, R4 ;  /* 0x0000005c4c04723c */ /* 0x040fe20000001804 */
[----:B------:R4:W-:Y:S05]  /*2f90*/  LDSM.16.M88.4 R84, [R3+0x4000] ;  /* 0x004000000354783b */ /* 0x0009ea0000000200 */
[C---:B------:R-:W-:Y:S01]  /*2fa0*/  HMMA.16816.F32 R8, R76.reuse, R94, R8 ;  /* 0x0000005e4c08723c */ /* 0x040fe20000001808 */
[----:B------:R-:W4:Y:S05]  /*2fb0*/  LDSM.16.M88.4 R92, [R179+0x16000] ;  /* 0x01600000b35c783b */ /* 0x000f2a0000000200 */
[C---:B---3--:R-:W-:Y:S06]  /*2fc0*/  HMMA.16816.F32 R12, R76.reuse, R72, R12 ;  /* 0x000000484c0c723c */ /* 0x048fec000000180c */
[----:B------:R-:W-:Y:S05]  /*2fd0*/  HMMA.16816.F32 R16, R76, R74, R16 ;  /* 0x0000004a4c10723c */ /* 0x000fea0000001810 */
[----:B------:R-:W-:Y:S01]  /*2fe0*/  IMAD R72, R202, 0x4, R227 ;  /* 0x00000004ca487824 */ /* 0x000fe200078e02e3 */
[C---:B--2---:R-:W-:Y:S05]  /*2ff0*/  HMMA.16816.F32 R4, R80.reuse, R88, R4 ;  /* 0x000000585004723c */ /* 0x044fea0000001804 */
[----:B------:R-:W-:Y:S01]  /*3000*/  IMAD.WIDE.U32 R72, R72, -0x326172a9, RZ ;  /* 0xcd9e8d5748487825 */ /* 0x000fe200078e00ff */
[C---:B------:R-:W-:Y:S05]  /*3010*/  HMMA.16816.F32 R8, R80.reuse, R90, R8 ;  /* 0x0000005a5008723c */ /* 0x040fea0000001808 */
[----:B------:R-:W-:Y:S01]  /*3020*/  LOP3.LUT R2, R73, R224, R218, 0x96, !PT ;  /* 0x000000e049027212 */ /* 0x000fe200078e96da */
[C---:B-1----:R-:W-:Y:S05]  /*3030*/  HMMA.16816.F32 R12, R80.reuse, R68, R12 ;  /* 0x00000044500c723c */ /* 0x042fea000000180c */
[----:B----4-:R-:W-:Y:S01]  /*3040*/  IMAD.WIDE.U32 R2, R2, -0x2daee0ad, RZ ;  /* 0xd2511f5302027825 */ /* 0x010fe200078e00ff */
[----:B------:R-:W-:Y:S05]  /*3050*/  HMMA.16816.F32 R16, R80, R70, R16 ;  /* 0x000000465010723c */ /* 0x000fea0000001810 */
[----:B------:R-:W-:Y:S01]  /*3060*/  IMAD R68, R216, 0x2, R228 ;  /* 0x00000002d8447824 */ /* 0x000fe200078e02e4 */
[C---:B------:R-:W-:Y:S05]  /*3070*/  HMMA.16816.F32 R4, R84.reuse, R92, R4 ;  /* 0x0000005c5404723c */ /* 0x040fea0000001804 */
[----:B------:R-:W-:Y:S01]  /*3080*/  LOP3.LUT R68, R215, R219, R68, 0x96, !PT ;  /* 0x000000dbd7447212 */ /* 0x000fe200078e9644 */
[C---:B------:R-:W-:Y:S05]  /*3090*/  HMMA.16816.F32 R8, R84.reuse, R94, R8 ;  /* 0x0000005e5408723c */ /* 0x040fea0000001808 */
[----:B------:R-:W-:Y:S06]  /*30a0*/  IMAD.WIDE.U32 R68, R68, -0x326172a9, RZ ;  /* 0xcd9e8d5744447825 */ /* 0x000fec00078e00ff */
[----:B------:R-:W-:Y:S02]  /*30b0*/  LOP3.LUT R74, R69, R72, R248, 0x96, !PT ;  /* 0x00000048454a7212 */ /* 0x000fe400078e96f8 */
[----:B------:R-:W-:Y:S01]  /*30c0*/  LOP3.LUT R72, R3, R214, R247, 0x96, !PT ;  /* 0x000000d603487212 */ /* 0x000fe200078e96f7 */
[----:B------:R-:W-:Y:S02]  /*30d0*/  @P3 VIADD R3, R0, 0x1 ;  /* 0x0000000100033836 */ /* 0x000fe40000000000 */
[----:B------:R-:W-:Y:S03]  /*30e0*/  IMAD.WIDE.U32 R74, R74, -0x2daee0ad, RZ ;  /* 0xd2511f534a4a7825 */ /* 0x000fe600078e00ff */
[----:B------:R-:W-:Y:S01]  /*30f0*/  @P3 ISETP.GE.AND P2, PT, R3, R200, PT ;  /* 0x000000c80300320c */ /* 0x000fe20003f46270 */
[----:B------:R-:W-:Y:S01]  /*3100*/  FMUL.FTZ R3, R203, 1.4426950216293334961 ;  /* 0x3fb8aa3bcb037820 */ /* 0x000fe20000410000 */
[----:B------:R-:W-:Y:S01]  /*3110*/  IMAD.WIDE.U32 R72, R72, -0x326172a9, RZ ;  /* 0xcd9e8d5748487825 */ /* 0x000fe200078e00ff */
[----:B------:R-:W-:Y:S02]  /*3120*/  @P3 FSEL R4, R4, -INF , !P5 ;  /* 0xff80000004043808 */ /* 0x000fe40006800000 */
[----:B------:R-:W-:Y:S01]  /*3130*/  LOP3.LUT R78, R75, R2, R245, 0x96, !PT ;  /* 0x000000024b4e7212 */ /* 0x000fe200078e96f5 */
[----:B------:R-:W-:Y:S01]  /*3140*/  @P3 VIADD R2, R0, 0x8 ;  /* 0x0000000800023836 */ /* 0x000fe20000000000 */
[----:B------:R-:W-:Y:S02]  /*3150*/  FSEL R3, R3, RZ, P0 ;  /* 0x000000ff03037208 */ /* 0x000fe40000000000 */
[----:B------:R-:W-:Y:S01]  /*3160*/  LOP3.LUT R76, R73, R68, R246, 0x96, !PT ;  /* 0x00000044494c7212 */ /* 0x000fe200078e96f6 */
[----:B------:R-:W-:Y:S01]  /*3170*/  IMAD.WIDE.U32 R78, R78, -0x326172a9, RZ ;  /* 0xcd9e8d574e4e7825 */ /* 0x000fe200078e00ff */
[----:B------:R-:W1:Y:S01]  /*3180*/  LDSM.16.M88.4 R68, [R179+0x16800] ;  /* 0x01680000b344783b */ /* 0x000e620000000200 */
[----:B------:R-:W-:Y:S02]  /*3190*/  @P3 ISETP.GE.AND P0, PT, R2, R200, PT ;  /* 0x000000c80200320c */ /* 0x000fe40003f06270 */
[--C-:B------:R-:W-:Y:S01]  /*31a0*/  FFMA.FTZ R4, R4, UR6, -R3.reuse ;  /* 0x0000000604047c23 */ /* 0x100fe20008010803 */
[----:B------:R-:W-:Y:S01]  /*31b0*/  @P3 FSEL R5, R5, -INF , !P2 ;  /* 0xff80000005053808 */ /* 0x000fe20005000000 */
[----:B------:R-:W-:Y:S01]  /*31c0*/  FMUL.FTZ R2, R206, 1.4426950216293334961 ;  /* 0x3fb8aa3bce027820 */ /* 0x000fe20000410000 */
[----:B------:R-:W-:Y:S01]  /*31d0*/  @P3 FSEL R6, R6, -INF , !P5 ;  /* 0xff80000006063808 */ /* 0x000fe20006800000 */
[----:B------:R2:W3:Y:S01]  /*31e0*/  MUFU.EX2 R164, R4 ;  /* 0x0000000400a47308 */ /* 0x0004e20000000800 */
[----:B------:R-:W-:Y:S02]  /*31f0*/  @P3 VIADD R73, R0, 0x9 ;  /* 0x0000000900493836 */ /* 0x000fe40000000000 */
[----:B------:R-:W-:Y:S01]  /*3200*/  FFMA.FTZ R5, R5, UR6, -R3 ;  /* 0x0000000605057c23 */ /* 0x000fe20008010803 */
[----:B------:R-:W-:Y:S01]  /*3210*/  FSEL R2, R2, RZ, P1 ;  /* 0x000000ff02027208 */ /* 0x000fe20000800000 */
[----:B------:R-:W-:Y:S01]  /*3220*/  IMAD.WIDE.U32 R76, R76, -0x2daee0ad, RZ ;  /* 0xd2511f534c4c7825 */ /* 0x000fe200078e00ff */
[----:B------:R-:W-:Y:S02]  /*3230*/  @P3 FSEL R7, R7, -INF , !P2 ;  /* 0xff80000007073808 */ /* 0x000fe40005000000 */
[----:B------:R-:W-:Y:S02]  /*3240*/  LOP3.LUT R72, R79, R72, R244, 0x96, !PT ;  /* 0x000000484f487212 */ /* 0x000fe400078e96f4 */
[----:B------:R4:W3:Y:S01]  /*3250*/  MUFU.EX2 R163, R5 ;  /* 0x0000000500a37308 */ /* 0x0008e20000000800 */
[--C-:B------:R-:W-:Y:S01]  /*3260*/  FFMA.FTZ R6, R6, UR6, -R2.reuse ;  /* 0x0000000606067c23 */ /* 0x100fe20008010802 */
[----:B------:R-:W-:Y:S01]  /*3270*/  @P3 ISETP.GE.AND P4, PT, R73, R200, PT ;  /* 0x000000c84900320c */ /* 0x000fe20003f86270 */
[----:B------:R-:W-:Y:S01]  /*3280*/  FFMA.FTZ R7, R7, UR6, -R2 ;  /* 0x0000000607077c23 */ /* 0x000fe20008010802 */
[----:B------:R-:W-:Y:S01]  /*3290*/  @P3 FSEL R8, R8, -INF , !P0 ;  /* 0xff80000008083808 */ /* 0x000fe20004000000 */
[----:B------:R-:W-:Y:S01]  /*32a0*/  IMAD.WIDE.U32 R72, R72, -0x2daee0ad, RZ ;  /* 0xd2511f5348487825 */ /* 0x000fe200078e00ff */
[----:B------:R-:W-:Y:S04]  /*32b0*/  LOP3.LUT R75, R77, R74, R243, 0x96, !PT ;  /* 0x0000004a4d4b7212 */ /* 0x000fe800078e96f3 */
[----:B------:R3:W3:Y:S01]  /*32c0*/  MUFU.EX2 R166, R6 ;  /* 0x0000000600a67308 */ /* 0x0006e20000000800 */
[----:B--2---:R-:W-:Y:S02]  /*32d0*/  @P3 VIADD R4, R0, 0x10 ;  /* 0x0000001000043836 */ /* 0x004fe40000000000 */
[----:B------:R-:W-:Y:S01]  /*32e0*/  FFMA.FTZ R8, R8, UR6, -R3 ;  /* 0x0000000608087c23 */ /* 0x000fe20008010803 */
[----:B------:R-:W-:Y:S01]  /*32f0*/  LOP3.LUT R74, R73, R76, R241, 0x96, !PT ;  /* 0x0000004c494a7212 */ /* 0x000fe200078e96f1 */
[----:B------:R-:W-:Y:S01]  /*3300*/  @P3 VIADD R73, R0, 0x11 ;  /* 0x0000001100493836 */ /* 0x000fe20000000000 */
[----:B------:R-:W-:Y:S02]  /*3310*/  @P3 FSEL R9, R9, -INF , !P4 ;  /* 0xff80000009093808 */ /* 0x000fe40006000000 */
[----:B------:R-:W-:Y:S02]  /*3320*/  @P3 ISETP.GE.AND P1, PT, R4, R200, PT ;  /* 0x000000c80400320c */ /* 0x000fe40003f26270 */
[----:B------:R2:W2:Y:S01]  /*3330*/  MUFU.EX2 R165, R7 ;  /* 0x0000000700a57308 */ /* 0x0004a20000000800 */
[----:B----4-:R-:W-:Y:S01]  /*3340*/  IMAD.WIDE.U32 R4, R75, -0x326172a9, RZ ;  /* 0xcd9e8d574b047825 */ /* 0x010fe200078e00ff */
[----:B------:R-:W-:Y:S03]  /*3350*/  @P3 FSEL R10, R10, -INF , !P0 ;  /* 0xff8000000a0a3808 */ /* 0x000fe60004000000 */
[----:B------:R-:W-:Y:S01]  /*3360*/  FFMA.FTZ R9, R9, UR6, -R3 ;  /* 0x0000000609097c23 */ /* 0x000fe20008010803 */
[----:B------:R-:W-:Y:S01]  /*3370*/  IMAD.WIDE.U32 R74, R74, -0x326172a9, RZ ;  /* 0xcd9e8d574a4a7825 */ /* 0x000fe200078e00ff */
[----:B------:R-:W-:Y:S03]  /*3380*/  LOP3.LUT R5, R5, R78, R242, 0x96, !PT ;  /* 0x0000004e05057212 */ /* 0x000fe600078e96f2 */
[----:B------:R4:W4:Y:S01]  /*3390*/  MUFU.EX2 R160, R8 ;  /* 0x0000000800a07308 */ /* 0x0009220000000800 */
[----:B------:R-:W-:Y:S01]  /*33a0*/  FFMA.FTZ R10, R10, UR6, -R2 ;  /* 0x000000060a0a7c23 */ /* 0x000fe20008010802 */
[C---:B-1----:R-:W-:Y:S03]  /*33b0*/  HMMA.16816.F32 R12, R84.reuse, R68, R12 ;  /* 0x00000044540c723c */ /* 0x042fe6000000180c */
[----:B------:R-:W-:Y:S01]  /*33c0*/  @P3 ISETP.GE.AND P6, PT, R73, R200, PT ;  /* 0x000000c84900320c */ /* 0x000fe20003fc6270 */
[----:B---3--:R-:W-:Y:S01]  /*33d0*/  @P3 VIADD R6, R0, 0x18 ;  /* 0x0000001800063836 */ /* 0x008fe20000000000 */
[----:B------:R-:W-:Y:S01]  /*33e0*/  LOP3.LUT R73, R75, R4, R240, 0x96, !PT ;  /* 0x000000044b497212 */ /* 0x000fe200078e96f0 */
[----:B------:R-:W-:Y:S02]  /*33f0*/  HMMA.16816.F32 R16, R84, R70, R16 ;  /* 0x000000465410723c */ /* 0x000fe40000001810 */
[----:B------:R1:W3:Y:S01]  /*3400*/  MUFU.EX2 R159, R9 ;  /* 0x00000009009f7308 */ /* 0x0002e20000000800 */
[----:B------:R-:W-:Y:S02]  /*3410*/  @P3 ISETP.GE.AND P2, PT, R6, R200, PT ;  /* 0x000000c80600320c */ /* 0x000fe40003f46270 */
[----:B------:R-:W-:Y:S01]  /*3420*/  IMAD.WIDE.U32 R4, R5, -0x2daee0ad, RZ ;  /* 0xd2511f5305047825 */ /* 0x000fe200078e00ff */
[----:B------:R-:W-:Y:S06]  /*3430*/  @P3 FSEL R11, R11, -INF , !P4 ;  /* 0xff8000000b0b3808 */ /* 0x000fec0006000000 */
[----:B------:R3:W3:Y:S01]  /*3440*/  MUFU.EX2 R162, R10 ;  /* 0x0000000a00a27308 */ /* 0x0006e20000000800 */
[----:B--2---:R-:W-:Y:S01]  /*3450*/  IMAD.WIDE.U32 R6, R73, -0x2daee0ad, RZ ;  /* 0xd2511f5349067825 */ /* 0x004fe200078e00ff */
[----:B------:R-:W-:Y:S03]  /*3460*/  LOP3.LUT R5, R5, R72, R239, 0x96, !PT ;  /* 0x0000004805057212 */ /* 0x000fe600078e96ef */
[----:B------:R-:W-:Y:S01]  /*3470*/  FFMA.FTZ R11, R11, UR6, -R2 ;  /* 0x000000060b0b7c23 */ /* 0x000fe20008010802 */
[----:B------:R-:W-:Y:S01]  /*3480*/  @P3 VIADD R0, R0, 0x19 ;  /* 0x0000001900003836 */ /* 0x000fe20000000000 */
[----:B----4-:R-:W-:Y:S01]  /*3490*/  LOP3.LUT R8, R7, R4, R237, 0x96, !PT ;  /* 0x0000000407087212 */ /* 0x010fe200078e96ed */
[----:B------:R-:W-:Y:S01]  /*34a0*/  IMAD.WIDE.U32 R4, R5, -0x326172a9, RZ ;  /* 0xcd9e8d5705047825 */ /* 0x000fe200078e00ff */
[----:B------:R-:W-:Y:S01]  /*34b0*/  LOP3.LUT R69, R6, 0xff, RZ, 0xc0, !PT ;  /* 0x000000ff06457812 */ /* 0x000fe200078ec0ff */
[----:B------:R-:W2:Y:S01]  /*34c0*/  MUFU.EX2 R161, R11 ;  /* 0x0000000b00a17308 */ /* 0x000ea20000000800 */
[----:B------:R-:W-:Y:S02]  /*34d0*/  @P3 ISETP.GE.AND P5, PT, R0, R200, PT ;  /* 0x000000c80000320c */ /* 0x000fe40003fa6270 */
[----:B------:R-:W-:Y:S02]  /*34e0*/  LOP3.LUT R0, R5, R74, R238, 0x96, !PT ;  /* 0x0000004a05007212 */ /* 0x000fe400078e96ee */
[--C-:B------:R-:W-:Y:S02]  /*34f0*/  SHF.R.U32.HI R68, RZ, 0x18, R6.reuse ;  /* 0x00000018ff447819 */ /* 0x100fe40000011606 */
[----:B------:R-:W-:Y:S02]  /*3500*/  LOP3.LUT R73, R6, 0xffff, RZ, 0xc0, !PT ;  /* 0x0000ffff06497812 */ /* 0x000fe400078ec0ff */
[----:B------:R-:W-:Y:S02]  /*3510*/  SHF.R.U32.HI R72, RZ, 0x10, R6 ;  /* 0x00000010ff487819 */ /* 0x000fe40000011606 */
[C---:B-1----:R-:W-:Y:S02]  /*3520*/  LOP3.LUT R9, R4.reuse, 0xff, RZ, 0xc0, !PT ;  /* 0x000000ff04097812 */ /* 0x042fe400078ec0ff */
[--C-:B---3--:R-:W-:Y:S02]  /*3530*/  SHF.R.U32.HI R10, RZ, 0x18, R4.reuse ;  /* 0x00000018ff0a7819 */ /* 0x108fe40000011604 */
[----:B------:R-:W-:Y:S02]  /*3540*/  LOP3.LUT R6, R4, 0xffff, RZ, 0xc0, !PT ;  /* 0x0000ffff04067812 */ /* 0x000fe400078ec0ff */
[----:B------:R-:W-:Y:S02]  /*3550*/  SHF.R.U32.HI R7, RZ, 0x10, R4 ;  /* 0x00000010ff077819 */ /* 0x000fe40000011604 */
[C---:B------:R-:W-:Y:S02]  /*3560*/  LOP3.LUT R4, R0.reuse, 0xffff, RZ, 0xc0, !PT ;  /* 0x0000ffff00047812 */ /* 0x040fe400078ec0ff */
[----:B------:R-:W-:Y:S02]  /*3570*/  LOP3.LUT R5, R0, 0xff, RZ, 0xc0, !PT ;  /* 0x000000ff00057812 */ /* 0x000fe400078ec0ff */
[----:B------:R-:W-:Y:S02]  /*3580*/  SHF.R.U32.HI R4, RZ, 0x8, R4 ;  /* 0x00000008ff047819 */ /* 0x000fe40000011604 */
[----:B------:R-:W-:Y:S02]  /*3590*/  @P3 FSEL R12, R12, -INF , !P1 ;  /* 0xff8000000c0c3808 */ /* 0x000fe40004800000 */
[----:B------:R-:W-:Y:S02]  /*35a0*/  @P3 FSEL R14, R14, -INF , !P1 ;  /* 0xff8000000e0e3808 */ /* 0x000fe40004800000 */
[----:B------:R-:W-:Y:S01]  /*35b0*/  ISETP.LE.U32.AND P1, PT, R5, UR7, PT ;  /* 0x0000000705007c0c */ /* 0x000fe2000bf23070 */
[--C-:B------:R-:W-:Y:S01]  /*35c0*/  FFMA.FTZ R12, R12, UR6, -R3.reuse ;  /* 0x000000060c0c7c23 */ /* 0x100fe20008010803 */
[----:B------:R-:W-:Y:S01]  /*35d0*/  LOP3.LUT R4, R4, 0xffff, RZ, 0xc0, !PT ;  /* 0x0000ffff04047812 */ /* 0x000fe200078ec0ff */
[----:B------:R-:W-:Y:S01]  /*35e0*/  FFMA.FTZ R14, R14, UR6, -R2 ;  /* 0x000000060e0e7c23 */ /* 0x000fe20008010802 */
[----:B------:R-:W-:Y:S01]  /*35f0*/  SHF.R.U32.HI R5, RZ, 0x10, R0 ;  /* 0x00000010ff057819 */ /* 0x000fe20000011600 */
[----:B------:R-:W1:Y:S01]  /*3600*/  MUFU.EX2 R155, R12 ;  /* 0x0000000c009b7308 */ /* 0x000e620000000800 */
[----:B------:R-:W-:Y:S02]  /*3610*/  @P3 FSEL R13, R13, -INF , !P6 ;  /* 0xff8000000d0d3808 */ /* 0x000fe40007000000 */
[----:B------:R-:W-:Y:S02]  /*3620*/  @P3 FSEL R15, R15, -INF , !P6 ;  /* 0xff8000000f0f3808 */ /* 0x000fe40007000000 */
[----:B------:R-:W-:Y:S01]  /*3630*/  ISETP.LE.U32.AND P6, PT, R4, UR7, PT ;  /* 0x0000000704007c0c */ /* 0x000fe2000bfc3070 */
[--C-:B------:R-:W-:Y:S01]  /*3640*/  FFMA.FTZ R13, R13, UR6, -R3.reuse ;  /* 0x000000060d0d7c23 */ /* 0x100fe20008010803 */
[----:B------:R-:W-:Y:S01]  /*3650*/  LOP3.LUT R4, R5, 0xff, RZ, 0xc0, !PT ;  /* 0x000000ff05047812 */ /* 0x000fe200078ec0ff */
[----:B------:R-:W-:Y:S01]  /*3660*/  @!P1 FADD.FTZ R164, -R164, -RZ ;  /* 0x800000ffa4a49221 */ /* 0x000fe20000010100 */
[----:B------:R-:W-:Y:S01]  /*3670*/  @P3 FSEL R16, R16, -INF , !P2 ;  /* 0xff80000010103808 */ /* 0x000fe20005000000 */
[----:B------:R-:W-:Y:S01]  /*3680*/  FFMA.FTZ R15, R15, UR6, -R2 ;  /* 0x000000060f0f7c23 */ /* 0x000fe20008010802 */
[----:B------:R-:W-:Y:S01]  /*3690*/  @P3 FSEL R18, R18, -INF , !P2 ;  /* 0xff80000012123808 */ /* 0x000fe20005000000 */
[----:B------:R-:W3:Y:S01]  /*36a0*/  MUFU.EX2 R154, R13 ;  /* 0x0000000d009a7308 */ /* 0x000ee20000000800 */
[----:B------:R-:W-:Y:S01]  /*36b0*/  ISETP.LE.U32.AND P2, PT, R4, UR7, PT ;  /* 0x0000000704007c0c */ /* 0x000fe2000bf43070 */
[--C-:B------:R-:W-:Y:S01]  /*36c0*/  FFMA.FTZ R16, R16, UR6, -R3.reuse ;  /* 0x0000000610107c23 */ /* 0x100fe20008010803 */
[----:B------:R-:W-:Y:S01]  /*36d0*/  SHF.R.U32.HI R0, RZ, 0x18, R0 ;  /* 0x00000018ff007819 */ /* 0x000fe20000011600 */
[----:B------:R-:W-:Y:S01]  /*36e0*/  FFMA.FTZ R18, R18, UR6, -R2 ;  /* 0x0000000612127c23 */ /* 0x000fe20008010802 */
[----:B------:R-:W-:Y:S01]  /*36f0*/  @P3 FSEL R17, R17, -INF , !P5 ;  /* 0xff80000011113808 */ /* 0x000fe20006800000 */
[----:B------:R-:W-:Y:S01]  /*3700*/  @!P6 FADD.FTZ R163, -R163, -RZ ;  /* 0x800000ffa3a3e221 */ /* 0x000fe20000010100 */
[----:B------:R-:W-:Y:S03]  /*3710*/  @P3 FSEL R19, R19, -INF , !P5 ;  /* 0xff80000013133808 */ /* 0x000fe60006800000 */
[----:B------:R-:W-:Y:S01]  /*3720*/  MUFU.EX2 R158, R14 ;  /* 0x0000000e009e7308 */ /* 0x000fe20000000800 */
[----:B------:R-:W-:Y:S01]  /*3730*/  ISETP.LE.U32.AND P5, PT, R0, UR7, PT ;  /* 0x0000000700007c0c */ /* 0x000fe2000bfa3070 */
[----:B------:R-:W-:Y:S01]  /*3740*/  FFMA.FTZ R3, R17, UR6, -R3 ;  /* 0x0000000611037c23 */ /* 0x000fe20008010803 */
[----:B------:R-:W-:Y:S01]  /*3750*/  SHF.R.U32.HI R0, RZ, 0x8, R6 ;  /* 0x00000008ff007819 */ /* 0x000fe20000011606 */
[----:B------:R-:W-:Y:S01]  /*3760*/  FFMA.FTZ R2, R19, UR6, -R2 ;  /* 0x0000000613027c23 */ /* 0x000fe20008010802 */
[----:B------:R-:W-:Y:S01]  /*3770*/  ISETP.LE.U32.AND P1, PT, R9, UR7, PT ;  /* 0x0000000709007c0c */ /* 0x000fe2000bf23070 */
[----:B------:R-:W-:Y:S01]  /*3780*/  @!P2 FADD.FTZ R166, -R166, -RZ ;  /* 0x800000ffa6a6a221 */ /* 0x000fe20000010100 */
[----:B------:R-:W-:Y:S03]  /*3790*/  LOP3.LUT R0, R0, 0xffff, RZ, 0xc0, !PT ;  /* 0x0000ffff00007812 */ /* 0x000fe600078ec0ff */
[----:B------:R4:W-:Y:S01]  /*37a0*/  MUFU.EX2 R151, R3 ;  /* 0x0000000300977308 */ /* 0x0009e20000000800 */
[----:B------:R-:W-:Y:S02]  /*37b0*/  LOP3.LUT R4, R7, 0xff, RZ, 0xc0, !PT ;  /* 0x000000ff07047812 */ /* 0x000fe400078ec0ff */
[----:B------:R-:W-:Y:S02]  /*37c0*/  ISETP.LE.U32.AND P2, PT, R0, UR7, PT ;  /* 0x0000000700007c0c */ /* 0x000fe4000bf43070 */
[----:B------:R-:W-:Y:S01]  /*37d0*/  LOP3.LUT R0, R8, 0xffff, RZ, 0xc0, !PT ;  /* 0x0000ffff08007812 */ /* 0x000fe200078ec0ff */
[----:B------:R-:W-:Y:S01]  /*37e0*/  @!P5 FADD.FTZ R165, -R165, -RZ ;  /* 0x800000ffa5a5d221 */ /* 0x000fe20000010100 */
[----:B------:R-:W-:Y:S03]  /*37f0*/  ISETP.LE.U32.AND P5, PT, R4, UR7, PT ;  /* 0x0000000704007c0c */ /* 0x000fe6000bfa3070 */
[----:B------:R-:W-:Y:S01]  /*3800*/  MUFU.EX2 R153, R2 ;  /* 0x0000000200997308 */ /* 0x000fe20000000800 */
[----:B------:R-:W-:Y:S01]  /*3810*/  LOP3.LUT R4, R8, 0xff, RZ, 0xc0, !PT ;  /* 0x000000ff08047812 */ /* 0x000fe200078ec0ff */
[----:B------:R-:W-:Y:S01]  /*3820*/  @!P1 FADD.FTZ R160, -R160, -RZ ;  /* 0x800000ffa0a09221 */ /* 0x000fe20000010100 */
[----:B------:R-:W-:Y:S02]  /*3830*/  SHF.R.U32.HI R0, RZ, 0x8, R0 ;  /* 0x00000008ff007819 */ /* 0x000fe40000011600 */
[----:B------:R-:W-:Y:S02]  /*3840*/  ISETP.LE.U32.AND P6, PT, R10, UR7, PT ;  /* 0x000000070a007c0c */ /* 0x000fe4000bfc3070 */
[----:B------:R-:W-:Y:S01]  /*3850*/  LOP3.LUT R0, R0, 0xffff, RZ, 0xc0, !PT ;  /* 0x0000ffff00007812 */ /* 0x000fe200078ec0ff */
[----:B------:R-:W-:Y:S01]  /*3860*/  @!P2 FADD.FTZ R159, -R159, -RZ ;  /* 0x800000ff9f9fa221 */ /* 0x000fe20000010100 */
[----:B------:R-:W-:Y:S01]  /*3870*/  ISETP.LE.U32.AND P1, PT, R4, UR7, PT ;  /* 0x0000000704007c0c */ /* 0x000fe2000bf23070 */
[----:B------:R-:W3:Y:S01]  /*3880*/  MUFU.EX2 R157, R15 ;  /* 0x0000000f009d7308 */ /* 0x000ee20000000800 */
[----:B------:R-:W-:Y:S01]  /*3890*/  ISETP.LE.U32.AND P2, PT, R0, UR7, PT ;  /* 0x0000000700007c0c */ /* 0x000fe2000bf43070 */
[----:B------:R-:W-:Y:S01]  /*38a0*/  @!P5 FADD.FTZ R162, -R162, -RZ ;  /* 0x800000ffa2a2d221 */ /* 0x000fe20000010100 */
[--C-:B----4-:R-:W-:Y:S02]  /*38b0*/  SHF.R.U32.HI R3, RZ, 0x18, R8.reuse ;  /* 0x00000018ff037819 */ /* 0x110fe40000011608 */
[----:B------:R-:W-:Y:S02]  /*38c0*/  SHF.R.U32.HI R0, RZ, 0x10, R8 ;  /* 0x00000010ff007819 */ /* 0x000fe40000011608 */
[----:B------:R-:W-:Y:S01]  /*38d0*/  ISETP.LE.U32.AND P5, PT, R3, UR7, PT ;  /* 0x0000000703007c0c */ /* 0x000fe2000bfa3070 */
[----:B--2---:R-:W-:Y:S01]  /*38e0*/  @!P6 FADD.FTZ R161, -R161, -RZ ;  /* 0x800000ffa1a1e221 */ /* 0x004fe20000010100 */
[----:B------:R-:W-:Y:S01]  /*38f0*/  LOP3.LUT R0, R0, 0xff, RZ, 0xc0, !PT ;  /* 0x000000ff00007812 */ /* 0x000fe200078ec0ff */
[----:B------:R-:W2:Y:S01]  /*3900*/  MUFU.EX2 R156, R18 ;  /* 0x00000012009c7308 */ /* 0x000ea20000000800 */
[----:B------:R-:W-:Y:S01]  /*3910*/  SHF.R.U32.HI R4, RZ, 0x8, R73 ;  /* 0x00000008ff047819 */ /* 0x000fe20000011649 */
[----:B-1----:R-:W-:Y:S01]  /*3920*/  @!P1 FADD.FTZ R155, -R155, -RZ ;  /* 0x800000ff9b9b9221 */ /* 0x002fe20000010100 */
[----:B------:R-:W-:Y:S01]  /*3930*/  LOP3.LUT R3, R72, 0xff, RZ, 0xc0, !PT ;  /* 0x000000ff48037812 */ /* 0x000fe200078ec0ff */
[----:B---3--:R-:W-:Y:S01]  /*3940*/  @!P2 FADD.FTZ R154, -R154, -RZ ;  /* 0x800000ff9a9aa221 */ /* 0x008fe20000010100 */
[----:B------:R-:W-:Y:S02]  /*3950*/  ISETP.LE.U32.AND P6, PT, R0, UR7, PT ;  /* 0x0000000700007c0c */ /* 0x000fe4000bfc3070 */
[----:B------:R-:W-:Y:S03]  /*3960*/  LOP3.LUT R0, R4, 0xffff, RZ, 0xc0, !PT ;  /* 0x0000ffff04007812 */ /* 0x000fe600078ec0ff */
[----:B------:R-:W1:Y:S01]  /*3970*/  MUFU.EX2 R152, R16 ;  /* 0x0000001000987308 */ /* 0x000e620000000800 */
[----:B------:R-:W-:Y:S01]  /*3980*/  ISETP.LE.U32.AND P1, PT, R3, UR7, PT ;  /* 0x0000000703007c0c */ /* 0x000fe2000bf23070 */
[----:B------:R-:W-:Y:S01]  /*3990*/  @!P5 FADD.FTZ R157, -R157, -RZ ;  /* 0x800000ff9d9dd221 */ /* 0x000fe20000010100 */
[----:B------:R-:W-:Y:S02]  /*39a0*/  F2FP.RELU.F16.F32.PACK_AB R3, R163, R164 ;  /* 0x000000a4a303723e */ /* 0x000fe400000008ff */
[----:B------:R-:W-:Y:S02]  /*39b0*/  F2FP.RELU.F16.F32.PACK_AB R2, R165, R166 ;  /* 0x000000a6a502723e */ /* 0x000fe400000008ff */
[----:B------:R-:W-:Y:S01]  /*39c0*/  ISETP.LE.U32.AND P2, PT, R0, UR7, PT ;  /* 0x0000000700007c0c */ /* 0x000fe2000bf43070 */
[----:B------:R3:W-:Y:S01]  /*39d0*/  STS [R209+0x20000], R3 ;  /* 0x02000003d1007388 */ /* 0x0007e20000000800 */
[----:B------:R-:W-:Y:S01]  /*39e0*/  F2FP.RELU.F16.F32.PACK_AB R0, R159, R160 ;  /* 0x000000a09f00723e */ /* 0x000fe200000008ff */
[----:B------:R-:W-:Y:S01]  /*39f0*/  @!P6 FADD.FTZ R158, -R158, -RZ ;  /* 0x800000ff9e9ee221 */ /* 0x000fe20000010100 */
[----:B------:R-:W-:Y:S02]  /*3a00*/  ISETP.LE.U32.AND P0, PT, R68, UR7, PT ;  /* 0x0000000744007c0c */ /* 0x000fe4000bf03070 */
[----:B------:R4:W-:Y:S01]  /*3a10*/  STS [R209+0x20400], R2 ;  /* 0x02040002d1007388 */ /* 0x0009e20000000800 */
[----:B------:R-:W-:Y:S01]  /*3a20*/  ISETP.LE.U32.AND P4, PT, R69, UR7, PT ;  /* 0x0000000745007c0c */ /* 0x000fe2000bf83070 */
[----:B--2---:R-:W-:Y:S01]  /*3a30*/  @!P1 FADD.FTZ R156, -R156, -RZ ;  /* 0x800000ff9c9c9221 */ /* 0x004fe20000010100 */
[----:B------:R-:W-:Y:S02]  /*3a40*/  F2FP.RELU.F16.F32.PACK_AB R5, R154, R155 ;  /* 0x0000009b9a05723e */ /* 0x000fe400000008ff */
[----:B------:R2:W-:Y:S01]  /*3a50*/  STS [R212+0x20000], R0 ;  /* 0x02000000d4007388 */ /* 0x0005e20000000800 */
[----:B------:R-:W-:Y:S02]  /*3a60*/  F2FP.RELU.F16.F32.PACK_AB R4, R157, R158 ;  /* 0x0000009e9d04723e */ /* 0x000fe400000008ff */
[----:B------:R-:W-:Y:S01]  /*3a70*/  FSETP.GE.FTZ.AND P1, PT, R164, RZ, PT ;  /* 0x000000ffa400720b */ /* 0x000fe20003f36000 */
[----:B------:R-:W-:Y:S01]  /*3a80*/  @!P2 FADD.FTZ R151, -R151, -RZ ;  /* 0x800000ff9797a221 */ /* 0x000fe20000010100 */
[----:B------:R-:W-:Y:S02]  /*3a90*/  FSETP.GE.FTZ.AND P2, PT, R159, RZ, PT ;  /* 0x000000ff9f00720b */ /* 0x000fe40003f56000 */
[----:B------:R-:W-:Y:S01]  /*3aa0*/  FSETP.GE.FTZ.AND P5, PT, R166, RZ, PT ;  /* 0x000000ffa600720b */ /* 0x000fe20003fb6000 */
[----:B------:R-:W-:Y:S01]  /*3ab0*/  @!P0 FADD.FTZ R153, -R153, -RZ ;  /* 0x800000ff99998221 */ /* 0x000fe20000010100 */
[----:B-1----:R-:W-:Y:S01]  /*3ac0*/  @!P4 FADD.FTZ R152, -R152, -RZ ;  /* 0x800000ff9898c221 */ /* 0x002fe20000010100 */
[----:B------:R-:W-:Y:S04]  /*3ad0*/  FSETP.GE.FTZ.AND P4, PT, R160, RZ, PT ;  /* 0x000000ffa000720b */ /* 0x000fe80003f96000 */
[----:B---3--:R-:W-:Y:S02]  /*3ae0*/  F2FP.RELU.F16.F32.PACK_AB R3, R151, R152 ;  /* 0x000000989703723e */ /* 0x008fe400000008ff */
[----:B----4-:R-:W-:Y:S02]  /*3af0*/  F2FP.RELU.F16.F32.PACK_AB R2, R153, R156 ;  /* 0x0000009c9902723e */ /* 0x010fe400000008ff */
[----:B--2---:R-:W-:Y:S05]  /*3b00*/  F2FP.RELU.F16.F32.PACK_AB R0, R161, R162 ;  /* 0x000000a2a100723e */ /* 0x004fea00000008ff */
[----:B------:R1:W-:Y:S05]  /*3b10*/  STS [R212+0x20400], R0 ;  /* 0x02040000d4007388 */ /* 0x0003ea0000000800 */
[----:B------:R-:W-:Y:S05]  /*3b20*/  STS [R210+0x20000], R5 ;  /* 0x02000005d2007388 */ /* 0x000fea0000000800 */
[----:B------:R-:W-:Y:S05]  /*3b30*/  STS [R210+0x20400], R4 ;  /* 0x02040004d2007388 */ /* 0x000fea0000000800 */
[----:B------:R2:W-:Y:S05]  /*3b40*/  STS [R211+0x20400], R2 ;  /* 0x02040002d3007388 */ /* 0x0005ea0000000800 */
[----:B------:R3:W-:Y:S05]  /*3b50*/  STS [R211+0x20000], R3 ;  /* 0x02000003d3007388 */ /* 0x0007ea0000000800 */
[----:B------:R-:W-:Y:S01]  /*3b60*/  LDSM.16.M88.4 R8, [R177+0x18000] ;  /* 0x01800000b108783b */ /* 0x000fe20000000200 */
[----:B-1----:R-:W-:Y:S04]  /*3b70*/  LEA R0, R190, UR5, 0x1 ;  /* 0x00000005be007c11 */ /* 0x002fe8000f8e08ff */
[----:B------:R-:W-:Y:S05]  /*3b80*/  LDSM.16.M88.4 R68, [R177+0x18800] ;  /* 0x01880000b144783b */ /* 0x000fea0000000200 */
[----:B------:R-:W1:Y:S05]  /*3b90*/  LDSM.16.M88.4 R16, [R0+0xc000] ;  /* 0x00c000000010783b */ /* 0x000e6a0000000200 */
[----:B------:R-:W-:Y:S01]  /*3ba0*/  LDSM.16.M88.4 R76, [R178+0x18000] ;  /* 0x01800000b24c783b */ /* 0x000fe20000000200 */
[----:B--2---:R-:W-:Y:S02]  /*3bb0*/  IMAD.MOV.U32 R2, RZ, RZ, R208 ;  /* 0x000000ffff027224 */ /* 0x004fe400078e00d0 */
[----:B---3--:R-:W-:Y:S03]  /*3bc0*/  IMAD.MOV.U32 R3, RZ, RZ, R207 ;  /* 0x000000ffff037224 */ /* 0x008fe600078e00cf */
[----:B------:R-:W-:Y:S01]  /*3bd0*/  LEA R92, P0, R213, R2, 0x2 ;  /* 0x00000002d55c7211 */ /* 0x000fe200078010ff */
[--C-:B------:R-:W-:Y:S01]  /*3be0*/  IMAD.IADD R2, R185, 0x1, R0.reuse ;  /* 0x00000001b9027824 */ /* 0x100fe200078e0200 */
[----:B------:R-:W-:Y:S02]  /*3bf0*/  LDSM.16.M88.4 R80, [R178+0x18800] ;  /* 0x01880000b250783b */ /* 0x000fe40000000200 */
[----:B------:R-:W-:Y:S01]  /*3c00*/  LEA.HI.X.SX32 R93, R213, R3, 0x2, P0 ;  /* 0x00000003d55d7211 */ /* 0x000fe200000f16ff */
[C---:B------:R-:W-:Y:S01]  /*3c10*/  IMAD.IADD R3, R184.reuse, 0x1, R0 ;  /* 0x00000001b8037824 */ /* 0x040fe200078e0200 */
[----:B------:R-:W-:Y:S01]  /*3c20*/  FSETP.GE.FTZ.AND P0, PT, R163, RZ, PT ;  /* 0x000000ffa300720b */ /* 0x000fe20003f16000 */
[----:B------:R-:W2:Y:S01]  /*3c30*/  LDSM.16.M88.4 R72, [R2+0xc000] ;  /* 0x00c000000248783b */ /* 0x000ea20000000200 */
[----:B------:R-:W-:Y:S04]  /*3c40*/  IMAD.IADD R148, R184, 0x1, R2 ;  /* 0x00000001b8947824 */ /* 0x000fe800078e0202 */
[----:B------:R-:W3:Y:S05]  /*3c50*/  LDG.E R150, desc[UR16][R92.64] ;  /* 0x000000105c967981 */ /* 0x000eea000c1e1900 */
[----:B------:R-:W-:Y:S05]  /*3c60*/  LDSM.16.M88.4 R84, [R3+0xc000] ;  /* 0x00c000000354783b */ /* 0x000fea0000000200 */
[----:B------:R4:W3:Y:S05]  /*3c70*/  LDG.E R149, desc[UR16][R92.64+0x20] ;  /* 0x000020105c957981 */ /* 0x0008ea000c1e1900 */
[----:B------:R-:W2:Y:S01]  /*3c80*/  LDSM.16.M88.4 R88, [R180+0x18000] ;  /* 0x01800000b458783b */ /* 0x000ea20000000200 */
[C---:B-1----:R-:W-:Y:S04]  /*3c90*/  HMMA.16816.F32 R4, R16.reuse, R8, RZ ;  /* 0x000000081004723c */ /* 0x042fe800000018ff */
[----:B------:R-:W-:Y:S02]  /*3ca0*/  LDSM.16.M88.4 R96, [R179+0x18000] ;  /* 0x01800000b360783b */ /* 0x000fe40000000200 */
[C---:B------:R-:W-:Y:S06]  /*3cb0*/  HMMA.16816.F32 R8, R16.reuse, R10, RZ ;  /* 0x0000000a1008723c */ /* 0x040fec00000018ff */
[C---:B------:R-:W-:Y:S01]  /*3cc0*/  HMMA.16816.F32 R12, R16.reuse, R68, RZ ;  /* 0x00000044100c723c */ /* 0x040fe200000018ff */
[----:B----4-:R-:W-:Y:S05]  /*3cd0*/  LDSM.16.M88.4 R92, [R148+0xc000] ;  /* 0x00c00000945c783b */ /* 0x010fea0000000200 */
[----:B------:R-:W-:Y:S01]  /*3ce0*/  HMMA.16816.F32 R16, R16, R70, RZ ;  /* 0x000000461010723c */ /* 0x000fe200000018ff */
[----:B------:R-:W1:Y:S05]  /*3cf0*/  LDSM.16.M88.4 R68, [R180+0x18800] ;  /* 0x01880000b444783b */ /* 0x000e6a0000000200 */
[C---:B--2---:R-:W-:Y:S06]  /*3d00*/  HMMA.16816.F32 R4, R72.reuse, R76, R4 ;  /* 0x0000004c4804723c */ /* 0x044fec0000001804 */
[C---:B------:R-:W-:Y:S01]  /*3d10*/  HMMA.16816.F32 R8, R72.reuse, R78, R8 ;  /* 0x0000004e4808723c */ /* 0x040fe20000001808 */
[----:B------:R-:W-:Y:S05]  /*3d20*/  LDSM.16.M88.4 R76, [R0+0xe000] ;  /* 0x00e00000004c783b */ /* 0x000fea0000000200 */
[C---:B------:R-:W-:Y:S06]  /*3d30*/  HMMA.16816.F32 R12, R72.reuse, R80, R12 ;  /* 0x00000050480c723c */ /* 0x040fec000000180c */
[----:B------:R-:W-:Y:S01]  /*3d40*/  HMMA.16816.F32 R16, R72, R82, R16 ;  /* 0x000000524810723c */ /* 0x000fe20000001810 */
[----:B------:R-:W2:Y:S05]  /*3d50*/  LDSM.16.M88.4 R72, [R179+0x18800] ;  /* 0x01880000b348783b */ /* 0x000eaa0000000200 */
[C---:B------:R-:W-:Y:S01]  /*3d60*/  HMMA.16816.F32 R4, R84.reuse, R88, R4 ;  /* 0x000000585404723c */ /* 0x040fe20000001804 */
[----:B------:R-:W4:Y:S05]  /*3d70*/  LDSM.16.M88.4 R80, [R177+0x1a000] ;  /* 0x01a00000b150783b */ /* 0x000f2a0000000200 */
[C---:B------:R-:W-:Y:S01]  /*3d80*/  HMMA.16816.F32 R8, R84.reuse, R90, R8 ;  /* 0x0000005a5408723c */ /* 0x040fe20000001808 */
[----:B------:R-:W-:Y:S05]  /*3d90*/  LDSM.16.M88.4 R88, [R178+0x1a000] ;  /* 0x01a00000b258783b */ /* 0x000fea0000000200 */
[C---:B-1----:R-:W-:Y:S06]  /*3da0*/  HMMA.16816.F32 R12, R84.reuse, R68, R12 ;  /* 0x00000044540c723c */ /* 0x042fec000000180c */
[----:B------:R-:W-:Y:S01]  /*3db0*/  HMMA.16816.F32 R16, R84, R70, R16 ;  /* 0x000000465410723c */ /* 0x000fe20000001810 */
[----:B------:R-:W1:Y:S05]  /*3dc0*/  LDSM.16.M88.4 R68, [R177+0x1a800] ;  /* 0x01a80000b144783b */ /* 0x000e6a0000000200 */
[C---:B------:R-:W-:Y:S01]  /*3dd0*/  HMMA.16816.F32 R4, R92.reuse, R96, R4 ;  /* 0x000000605c04723c */ /* 0x040fe20000001804 */
[----:B------:R-:W1:Y:S05]  /*3de0*/  LDSM.16.M88.4 R84, [R2+0xe000] ;  /* 0x00e000000254783b */ /* 0x000e6a0000000200 */
[C---:B------:R-:W-:Y:S01]  /*3df0*/  HMMA.16816.F32 R8, R92.reuse, R98, R8 ;  /* 0x000000625c08723c */ /* 0x040fe20000001808 */
[----:B------:R-:W-:Y:S05]  /*3e00*/  LDSM.16.M88.4 R96, [R180+0x1a000] ;  /* 0x01a00000b460783b */ /* 0x000fea0000000200 */
[C---:B--2---:R-:W-:Y:S06]  /*3e10*/  HMMA.16816.F32 R12, R92.reuse, R72, R12 ;  /* 0x000000485c0c723c */ /* 0x044fec000000180c */
[----:B------:R-:W-:Y:S01]  /*3e20*/  HMMA.16816.F32 R16, R92, R74, R16 ;  /* 0x0000004a5c10723c */ /* 0x000fe20000001810 */
[----:B------:R-:W2:Y:S05]  /*3e30*/  LDSM.16.M88.4 R72, [R178+0x1a800] ;  /* 0x01a80000b248783b */ /* 0x000eaa0000000200 */
[C---:B----4-:R-:W-:Y:S01]  /*3e40*/  HMMA.16816.F32 R4, R76.reuse, R80, R4 ;  /* 0x000000504c04723c */ /* 0x050fe20000001804 */
        /* <DEDUP_REMOVED lines=36> */
[C---:B------:R-:W-:Y:S06]  /*4090*/  HMMA.16816.F32 R8, R92.reuse, R98, R8 ;  /* 0x000000625c08723c */ /* 0x040fec0000001808 */
[C---:B--2---:R-:W-:Y:S06]  /*40a0*/  HMMA.16816.F32 R12, R92.reuse, R72, R12 ;  /* 0x000000485c0c723c */ /* 0x044fec000000180c */
[----:B------:R-:W-:Y:S01]  /*40b0*/  HMMA.16816.F32 R16, R92, R74, R16 ;  /* 0x0000004a5c10723c */ /* 0x000fe20000001810 */
[----:B------:R-:W2:Y:S05]  /*40c0*/  LDSM.16.M88.4 R72, [R179+0x1c800] ;  /* 0x01c80000b348783b */ /* 0x000eaa0000000200 */
[C---:B----4-:R-:W-:Y:S06]  /*40d0*/  HMMA.16816.F32 R4, R76.reuse, R80, R4 ;  /* 0x000000504c04723c */ /* 0x050fec0000001804 */
[C---:B------:R-:W-:Y:S06]  /*40e0*/  HMMA.16816.F32 R8, R76.reuse, R82, R8 ;  /* 0x000000524c08723c */ /* 0x040fec0000001808 */
[C---:B-1----:R-:W-:Y:S06]  /*40f0*/  HMMA.16816.F32 R12, R76.reuse, R68, R12 ;  /* 0x000000444c0c723c */ /* 0x042fec000000180c */
[----:B------:R-:W-:Y:S06]  /*4100*/  HMMA.16816.F32 R16, R76, R70, R16 ;  /* 0x000000464c10723c */ /* 0x000fec0000001810 */
[C---:B------:R-:W-:Y:S06]  /*4110*/  HMMA.16816.F32 R4, R84.reuse, R88, R4 ;  /* 0x000000585404723c */ /* 0x040fec0000001804 */
[C---:B------:R-:W-:Y:S06]  /*4120*/  HMMA.16816.F32 R8, R84.reuse, R90, R8 ;  /* 0x0000005a5408723c */ /* 0x040fec0000001808 */
[C---:B--2---:R-:W-:Y:S06]  /*4130*/  HMMA.16816.F32 R12, R84.reuse, R72, R12 ;  /* 0x00000048540c723c */ /* 0x044fec000000180c */
[----:B------:R-:W-:Y:S06]  /*4140*/  HMMA.16816.F32 R16, R84, R74, R16 ;  /* 0x0000004a5410723c */ /* 0x000fec0000001810 */
[C---:B---3--:R-:W-:Y:S01]  /*4150*/  FADD.FTZ R0, -R150.reuse, R5 ;  /* 0x0000000596007221 */ /* 0x048fe20000010100 */
[----:B------:R-:W-:Y:S01]  /*4160*/  FADD.FTZ R2, -R150, R4 ;  /* 0x0000000496027221 */ /* 0x000fe20000010100 */
[----:B------:R-:W-:Y:S03]  /*4170*/  FADD.FTZ R6, -R149, R6 ;  /* 0x0000000695067221 */ /* 0x000fe60000010100 */
[-C--:B------:R-:W-:Y:S01]  /*4180*/  FSEL R0, R0, R150.reuse, P0 ;  /* 0x0000009600007208 */ /* 0x080fe20000000000 */
[C---:B------:R-:W-:Y:S01]  /*4190*/  FADD.FTZ R9, -R150.reuse, R9 ;  /* 0x0000000996097221 */ /* 0x040fe20000010100 */
[----:B------:R-:W-:Y:S01]  /*41a0*/  FSETP.GE.FTZ.AND P0, PT, R151, RZ, PT ;  /* 0x000000ff9700720b */ /* 0x000fe20003f16000 */
[----:B------:R-:W-:Y:S01]  /*41b0*/  FADD.FTZ R8, -R150, R8 ;  /* 0x0000000896087221 */ /* 0x000fe20000010100 */
[----:B------:R-:W-:Y:S01]  /*41c0*/  FSEL R2, R2, R150, P1 ;  /* 0x0000009602027208 */ /* 0x000fe20000800000 */
[----:B------:R-:W-:Y:S01]  /*41d0*/  FMUL.FTZ R4, R163, R0 ;  /* 0x00000000a3047220 */ /* 0x000fe20000410000 */
[----:B------:R-:W-:Y:S01]  /*41e0*/  FSETP.GE.FTZ.AND P1, PT, R155, RZ, PT ;  /* 0x000000ff9b00720b */ /* 0x000fe20003f36000 */
[C---:B------:R-:W-:Y:S01]  /*41f0*/  FADD.FTZ R12, -R150.reuse, R12 ;  /* 0x0000000c960c7221 */ /* 0x040fe20000010100 */
[----:B------:R-:W-:Y:S01]  /*4200*/  FSEL R9, R9, R150, P2 ;  /* 0x0000009609097208 */ /* 0x000fe20001000000 */
[----:B------:R-:W-:Y:S01]  /*4210*/  FADD.FTZ R13, -R150, R13 ;  /* 0x0000000d960d7221 */ /* 0x000fe20000010100 */
[----:B------:R-:W-:Y:S01]  /*4220*/  FSETP.GE.FTZ.AND P2, PT, R154, RZ, PT ;  /* 0x000000ff9a00720b */ /* 0x000fe20003f56000 */
[----:B------:R-:W-:Y:S01]  /*4230*/  FMUL.FTZ R2, R164, R2 ;  /* 0x00000002a4027220 */ /* 0x000fe20000410000 */
[-C--:B------:R-:W-:Y:S01]  /*4240*/  FSEL R12, R12, R150.reuse, P1 ;  /* 0x000000960c0c7208 */ /* 0x080fe20000800000 */
[----:B------:R-:W-:Y:S01]  /*4250*/  FADD.FTZ R16, -R150, R16 ;  /* 0x0000001096107221 */ /* 0x000fe20000010100 */
[----:B------:R-:W-:Y:S01]  /*4260*/  FSETP.GE.FTZ.AND P1, PT, R152, RZ, PT ;  /* 0x000000ff9800720b */ /* 0x000fe20003f36000 */
[----:B------:R-:W-:Y:S01]  /*4270*/  FADD.FTZ R7, -R149, R7 ;  /* 0x0000000795077221 */ /* 0x000fe20000010100 */
[----:B------:R-:W-:Y:S01]  /*4280*/  FSEL R8, R8, R150, P4 ;  /* 0x0000009608087208 */ /* 0x000fe20002000000 */
[----:B------:R-:W-:Y:S01]  /*4290*/  FMUL.FTZ R12, R155, R12 ;  /* 0x0000000c9b0c7220 */ /* 0x000fe20000410000 */
[-C--:B------:R-:W-:Y:S02]  /*42a0*/  FSEL R13, R13, R150.reuse, P2 ;  /* 0x000000960d0d7208 */ /* 0x080fe40001000000 */
[----:B------:R-:W-:Y:S01]  /*42b0*/  FSEL R16, R16, R150, P1 ;  /* 0x0000009610107208 */ /* 0x000fe20000800000 */
[----:B------:R-:W-:Y:S01]  /*42c0*/  @P0 FADD.FTZ R150, -R150, R17 ;  /* 0x0000001196960221 */ /* 0x000fe20000010100 */
[----:B------:R-:W-:Y:S01]  /*42d0*/  ISETP.GE.AND P0, PT, R202, 0x1, PT ;  /* 0x00000001ca00780c */ /* 0x000fe20003f06270 */
[----:B------:R-:W-:Y:S01]  /*42e0*/  FMUL.FTZ R0, R160, R8 ;  /* 0x00000008a0007220 */ /* 0x000fe20000410000 */
[----:B------:R-:W-:Y:S01]  /*42f0*/  F2FP.F16.F32.PACK_AB R4, R4, R2 ;  /* 0x000000020404723e */ /* 0x000fe200000000ff */
[----:B------:R-:W-:Y:S01]  /*4300*/  FMUL.FTZ R8, R159, R9 ;  /* 0x000000099f087220 */ /* 0x000fe20000410000 */
[----:B------:R-:W-:Y:S01]  /*4310*/  FSETP.GE.FTZ.AND P4, PT, R165, RZ, PT ;  /* 0x000000ffa500720b */ /* 0x000fe20003f96000 */
[----:B------:R-:W-:Y:S01]  /*4320*/  FMUL.FTZ R5, R154, R13 ;  /* 0x0000000d9a057220 */ /* 0x000fe20000410000 */
[----:B------:R-:W-:Y:S01]  /*4330*/  FMUL.FTZ R16, R152, R16 ;  /* 0x0000001098107220 */ /* 0x000fe20000410000 */
[----:B------:R-:W-:Y:S01]  /*4340*/  FMUL.FTZ R150, R151, R150 ;  /* 0x0000009697967220 */ /* 0x000fe20000410000 */
[----:B------:R-:W-:Y:S02]  /*4350*/  F2FP.F16.F32.PACK_AB R8, R8, R0 ;  /* 0x000000000808723e */ /* 0x000fe400000000ff */
[----:B------:R-:W-:Y:S03]  /*4360*/  F2FP.F16.F32.PACK_AB R5, R5, R12 ;  /* 0x0000000c0505723e */ /* 0x000fe600000000ff */
[----:B------:R-:W-:Y:S05]  /*4370*/  @!P0 BRA `(.L_x_1246) ;  /* 0x0000000000648947 */ /* 0x000fea0003800000 */
        /* <DEDUP_REMOVED lines=8> */
[C---:B-1----:R-:W-:Y:S05]  /*4400*/  IMAD.U32 R2, R9.reuse, -0x40, RZ ;  /* 0xffffffc009027824 */ /* 0x042fea00078e00ff */
[C---:B------:R-:W-:Y:S04]  /*4410*/  LEA R3, P1, R2.reuse, R196, 0x1 ;  /* 0x000000c402037211 */ /* 0x040fe800078208ff */
        /* <DEDUP_REMOVED lines=15> */
.L_x_1246:
[----:B------:R2:W-:Y:S01]  /*4510*/  STS [R209+0x1e000], R4 ;  /* 0x01e00004d1007388 */ /* 0x0005e20000000800 */
[-C--:B-1----:R-:W-:Y:S01]  /*4520*/  FSEL R3, R6, R149.reuse, P5 ;  /* 0x0000009506037208 */ /* 0x082fe20002800000 */
[----:B------:R-:W-:Y:S01]  /*4530*/  FADD.FTZ R0, -R149, R10 ;  /* 0x0000000a95007221 */ /* 0x000fe20000010100 */
[-C--:B------:R-:W-:Y:S01]  /*4540*/  FSEL R2, R7, R149.reuse, P4 ;  /* 0x0000009507027208 */ /* 0x080fe20002000000 */
[C---:B------:R-:W-:Y:S01]  /*4550*/  FADD.FTZ R11, -R149.reuse, R11 ;  /* 0x0000000b950b7221 */ /* 0x040fe20000010100 */
[----:B------:R-:W-:Y:S01]  /*4560*/  FSETP.GE.FTZ.AND P1, PT, R162, RZ, PT ;  /* 0x000000ffa200720b */ /* 0x000fe20003f36000 */
[----:B------:R-:W-:Y:S01]  /*4570*/  FADD.FTZ R14, -R149, R14 ;  /* 0x0000000e950e7221 */ /* 0x000fe20000010100 */
[----:B------:R-:W-:Y:S01]  /*4580*/  FSETP.GE.FTZ.AND P2, PT, R161, RZ, PT ;  /* 0x000000ffa100720b */ /* 0x000fe20003f56000 */
[C---:B------:R-:W-:Y:S01]  /*4590*/  FADD.FTZ R15, -R149.reuse, R15 ;  /* 0x0000000f950f7221 */ /* 0x040fe20000010100 */
[-C--:B------:R-:W-:Y:S01]  /*45a0*/  FSEL R0, R0, R149.reuse, P1 ;  /* 0x0000009500007208 */ /* 0x080fe20000800000 */
[----:B------:R-:W-:Y:S01]  /*45b0*/  FADD.FTZ R18, -R149, R18 ;  /* 0x0000001295127221 */ /* 0x000fe20000010100 */
[----:B------:R-:W-:Y:S01]  /*45c0*/  FSETP.GE.FTZ.AND P1, PT, R153, RZ, PT ;  /* 0x000000ff9900720b */ /* 0x000fe20003f36000 */
[----:B------:R-:W-:Y:S01]  /*45d0*/  IMAD R194, R225, UR4, RZ ;  /* 0x00000004e1c27c24 */ /* 0x000fe2000f8e02ff */
[----:B------:R-:W-:Y:S01]  /*45e0*/  FSETP.GE.FTZ.AND P5, PT, R158, RZ, PT ;  /* 0x000000ff9e00720b */ /* 0x000fe20003fb6000 */
[----:B------:R-:W-:Y:S01]  /*45f0*/  FMUL.FTZ R7, R162, R0 ;  /* 0x00000000a2077220 */ /* 0x000fe20000410000 */
[-C--:B------:R-:W-:Y:S02]  /*4600*/  FSEL R0, R11, R149.reuse, P2 ;  /* 0x000000950b007208 */ /* 0x080fe40001000000 */
[----:B------:R-:W-:Y:S02]  /*4610*/  FSETP.GE.FTZ.AND P4, PT, R157, RZ, PT ;  /* 0x000000ff9d00720b */ /* 0x000fe40003f96000 */
[----:B------:R-:W-:Y:S02]  /*4620*/  FSETP.GE.FTZ.AND P2, PT, R156, RZ, PT ;  /* 0x000000ff9c00720b */ /* 0x000fe40003f56000 */
[-C--:B------:R-:W-:Y:S02]  /*4630*/  FSEL R15, R15, R149.reuse, P4 ;  /* 0x000000950f0f7208 */ /* 0x080fe40002000000 */
[----:B------:R-:W-:Y:S01]  /*4640*/  FSEL R18, R18, R149, P2 ;  /* 0x0000009512127208 */ /* 0x000fe20001000000 */
[----:B--2---:R-:W-:Y:S01]  /*4650*/  FMUL.FTZ R4, R166, R3 ;  /* 0x00000003a6047220 */ /* 0x004fe20000410000 */
[----:B------:R-:W-:Y:S01]  /*4660*/  FMUL.FTZ R3, R165, R2 ;  /* 0x00000002a5037220 */ /* 0x000fe20000410000 */
[----:B------:R-:W-:Y:S01]  /*4670*/  FMUL.FTZ R2, R161, R0 ;  /* 0x00000000a1027220 */ /* 0x000fe20000410000 */
[----:B------:R-:W-:Y:S01]  /*4680*/  FSEL R0, R14, R149, P5 ;  /* 0x000000950e007208 */ /* 0x000fe20002800000 */
[----:B------:R-:W-:Y:S01]  /*4690*/  @P1 FADD.FTZ R149, -R149, R19 ;  /* 0x0000001395951221 */ /* 0x000fe20000010100 */
[----:B------:R-:W-:Y:S01]  /*46a0*/  FMUL.FTZ R18, R156, R18 ;  /* 0x000000129c127220 */ /* 0x000fe20000410000 */
[----:B------:R-:W-:Y:S02]  /*46b0*/  F2FP.F16.F32.PACK_AB R3, R3, R4 ;  /* 0x000000040303723e */ /* 0x000fe400000000ff */
[----:B------:R-:W-:Y:S01]  /*46c0*/  FMUL.FTZ R6, R158, R0 ;  /* 0x000000009e067220 */ /* 0x000fe20000410000 */
[----:B------:R-:W-:Y:S01]  /*46d0*/  FMUL.FTZ R0, R157, R15 ;  /* 0x0000000f9d007220 */ /* 0x000fe20000410000 */
[----:B------:R-:W-:Y:S01]  /*46e0*/  F2FP.F16.F32.PACK_AB R2, R2, R7 ;  /* 0x000000070202723e */ /* 0x000fe200000000ff */
[----:B------:R1:W-:Y:S01]  /*46f0*/  STS [R209+0x1e400], R3 ;  /* 0x01e40003d1007388 */ /* 0x0003e20000000800 */
[----:B------:R-:W-:Y:S01]  /*4700*/  FMUL.FTZ R149, R153, R149 ;  /* 0x0000009599957220 */ /* 0x000fe20000410000 */
[----:B------:R-:W-:Y:S02]  /*4710*/  F2FP.F16.F32.PACK_AB R4, R150, R16 ;  /* 0x000000109604723e */ /* 0x000fe400000000ff */
[----:B------:R-:W-:Y:S01]  /*4720*/  F2FP.F16.F32.PACK_AB R0, R0, R6 ;  /* 0x000000060000723e */ /* 0x000fe200000000ff */
[----:B------:R-:W-:Y:S04]  /*4730*/  STS [R212+0x1e000], R8 ;  /* 0x01e00008d4007388 */ /* 0x000fe80000000800 */
[----:B------:R2:W-:Y:S04]  /*4740*/  STS [R212+0x1e400], R2 ;  /* 0x01e40002d4007388 */ /* 0x0005e80000000800 */
[----:B------:R-:W-:Y:S04]  /*4750*/  STS [R210+0x1e000], R5 ;  /* 0x01e00005d2007388 */ /* 0x000fe80000000800 */
[----:B------:R3:W-:Y:S04]  /*4760*/  STS [R210+0x1e400], R0 ;  /* 0x01e40000d2007388 */ /* 0x0007e80000000800 */
[----:B------:R-:W-:Y:S01]  /*4770*/  STS [R211+0x1e000], R4 ;  /* 0x01e00004d3007388 */ /* 0x000fe20000000800 */
[----:B-1----:R-:W-:Y:S05]  /*4780*/  F2FP.F16.F32.PACK_AB R3, R149, R18 ;  /* 0x000000129503723e */ /* 0x002fea00000000ff */
[----:B------:R-:W-:Y:S01]  /*4790*/  STS [R211+0x1e400], R3 ;  /* 0x01e40003d3007388 */ /* 0x000fe20000000800 */
[----:B------:R-:W-:Y:S01]  /*47a0*/  BAR.SYNC.DEFER_BLOCKING 0x0 ;  /* 0x0000000000007b1d */ /* 0x000fe20000010000 */
[----:B--2---:R-:W-:Y:S05]  /*47b0*/  IMAD.U32 R2, R194, -0x40, RZ ;  /* 0xffffffc0c2027824 */ /* 0x004fea00078e00ff */
[C---:B------:R-:W-:Y:S02]  /*47c0*/  LEA R192, P1, R2.reuse, R192, 0x2 ;  /* 0x000000c002c07211 */ /* 0x040fe400078210ff */
[----:B---3--:R-:W-:Y:S02]  /*47d0*/  LEA R0, R191, UR5, 0x1 ;  /* 0x00000005bf007c11 */ /* 0x008fe4000f8e08ff */
[----:B------:R-:W-:Y:S01]  /*47e0*/  LEA.HI.X.SX32 R193, R2, R193, 0x2, P1 ;  /* 0x000000c102c17211 */ /* 0x000fe200008f16ff */
[----:B------:R-:W-:Y:S04]  /*47f0*/  LDSM.16.MT88.4 R4, [R181+0x20000] ;  /* 0x02000000b504783b */ /* 0x000fe80000004200 */
        /* <DEDUP_REMOVED lines=90> */
.L_x_1247:
[----:B------:R-:W-:Y:S01]  /*4da0*/  LDSM.16.M88.4 R96, [R186] ;  /* 0x00000000ba60783b */ /* 0x000fe20000000200 */
[----:B-1----:R-:W-:Y:S03]  /*4db0*/  @P0 IADD3 R2, P1, R204, -0x100, RZ ;  /* 0xffffff00cc020810 */ /* 0x002fe60007f3e0ff */
[----:B------:R-:W1:Y:S02]  /*4dc0*/  LDSM.16.MT88.4 R16, [R0+0x12000] ;  /* 0x012000000010783b */ /* 0x000e640000004200 */
[----:B------:R-:W-:Y:S02]  /*4dd0*/  @P0 IMAD.MOV.U32 R204, RZ, RZ, R2 ;  /* 0x000000ffffcc0224 */ /* 0x000fe400078e0002 */
        /* <DEDUP_REMOVED lines=9> */
[-C--:B-1----:R-:W-:Y:S06]  /*4e70*/  HMMA.16816.F32 R4, R96, R16.reuse, RZ ;  /* 0x000000106004723c */ /* 0x082fec00000018ff */
[C---:B--2---:R-:W-:Y:S06]  /*4e80*/  HMMA.16816.F32 R8, R92.reuse, R16, RZ ;  /* 0x000000105c08723c */ /* 0x044fec00000018ff */
        /* <DEDUP_REMOVED lines=41> */
[----:B------:R3:W4:Y:S05]  /*5120*/  LDSM.16.MT88.4 R164, [R0+0x17800] ;  /* 0x0178000000a4783b */ /* 0x00072a0000004200 */
[----:B------:R-:W-:Y:S06]  /*5130*/  HMMA.16816.F32 R96, R148, R162, R96 ;  /* 0x000000a29460723c */ /* 0x000fec0000001860 */
[-C--:B-1----:R-:W-:Y:S05]  /*5140*/  HMMA.16816.F32 R4, R152, R156.reuse, R4 ;  /* 0x0000009c9804723c */ /* 0x082fea0000001804 */
[C---:B------:R-:W-:Y:S01]  /*5150*/  IMAD.SHL.U32 R149, R194.reuse, 0x20, RZ ;  /* 0x00000020c2957824 */ /* 0x040fe200078e00ff */
[C---:B------:R-:W-:Y:S06]  /*5160*/  HMMA.16816.F32 R8, R168.reuse, R156, R8 ;  /* 0x0000009ca808723c */ /* 0x040fec0000001808 */
[-C--:B------:R-:W-:Y:S05]  /*5170*/  HMMA.16816.F32 R12, R168, R158.reuse, R12 ;  /* 0x0000009ea80c723c */ /* 0x080fea000000180c */
[----:B---3--:R-:W-:Y:S01]  /*5180*/  @P0 IADD3.X R0, R205, -0x1, RZ, P1, !PT ;  /* 0xffffffffcd000810 */ /* 0x008fe20000ffe4ff */
        /* <DEDUP_REMOVED lines=9> */
[C---:B------:R-:W-:Y:S01]  /*5220*/  IMAD.SHL.U32 R156, R194.reuse, 0x10, RZ ;  /* 0x00000010c29c7824 */ /* 0x040fe200078e00ff */
[C---:B------:R-:W-:Y:S01]  /*5230*/  HMMA.16816.F32 R80, R152.reuse, R174, R80 ;  /* 0x000000ae9850723c */ /* 0x040fe20000001850 */
[----:B------:R2:W-:Y:S04]  /*5240*/  REDG.E.ADD.F32.FTZ.RN.STRONG.GPU desc[UR16][R192.64], R4 ;  /* 0x00000004c00079a6 */ /* 0x0005e8000c10f390 */
[----:B------:R-:W-:Y:S01]  /*5250*/  IMAD R0, R194, 0x18, RZ ;  /* 0x00000018c2007824 */ /* 0x000fe200078e02ff */
[-C--:B----4-:R-:W-:Y:S05]  /*5260*/  HMMA.16816.F32 R84, R152, R164.reuse, R84 ;  /* 0x000000a49854723c */ /* 0x090fea0000001854 */
[CC--:B------:R-:W-:Y:S01]  /*5270*/  LEA R150, P2, R156.reuse, R192.reuse, 0x2 ;  /* 0x000000c09c967211 */ /* 0x0c0fe200078410ff */
[C---:B------:R-:W-:Y:S05]  /*5280*/  HMMA.16816.F32 R88, R168.reuse, R164, R88 ;  /* 0x000000a4a858723c */ /* 0x040fea0000001858 */
[-C--:B------:R-:W-:Y:S01]  /*5290*/  LEA.HI.X.SX32 R151, R156, R193.reuse, 0x2, P2 ;  /* 0x000000c19c977211 */ /* 0x080fe200010f16ff */
[-C--:B------:R-:W-:Y:S05]  /*52a0*/  HMMA.16816.F32 R92, R168, R166.reuse, R92 ;  /* 0x000000a6a85c723c */ /* 0x080fea000000185c */
[CC--:B-1----:R-:W-:Y:S01]  /*52b0*/  LEA R2, P1, R157.reuse, R192.reuse, 0x2 ;  /* 0x000000c09d027211 */ /* 0x0c2fe200078210ff */
[----:B------:R-:W-:Y:S05]  /*52c0*/  HMMA.16816.F32 R96, R152, R166, R96 ;  /* 0x000000a69860723c */ /* 0x000fea0000001860 */
[-C--:B------:R-:W-:Y:S02]  /*52d0*/  LEA.HI.X.SX32 R3, R157, R193.reuse, 0x2, P1 ;  /* 0x000000c19d037211 */ /* 0x080fe400008f16ff */
[-C--:B--2---:R-:W-:Y:S01]  /*52e0*/  LEA R4, P1, R0, R192.reuse, 0x2 ;  /* 0x000000c000047211 */ /* 0x084fe200078210ff */
[----:B------:R-:W-:Y:S02]  /*52f0*/  IMAD R152, R194, 0x28, RZ ;  /* 0x00000028c2987824 */ /* 0x000fe400078e02ff */
[----:B------:R1:W-:Y:S01]  /*5300*/  REDG.E.ADD.F32.FTZ.RN.STRONG.GPU desc[UR16][R2.64], R5 ;  /* 0x00000005020079a6 */ /* 0x0003e2000c10f390 */
[CC--:B------:R-:W-:Y:S03]  /*5310*/  LEA R148, P2, R149.reuse, R192.reuse, 0x2 ;  /* 0x000000c095947211 */ /* 0x0c0fe600078410ff */
[----:B------:R2:W-:Y:S01]  /*5320*/  REDG.E.ADD.F32.FTZ.RN.STRONG.GPU desc[UR16][R150.64], R6 ;  /* 0x00000006960079a6 */ /* 0x0005e2000c10f390 */
[-C--:B------:R-:W-:Y:S02]  /*5330*/  LEA.HI.X.SX32 R149, R149, R193.reuse, 0x2, P2 ;  /* 0x000000c195957211 */ /* 0x080fe400010f16ff */
[-C--:B-1----:R-:W-:Y:S01]  /*5340*/  LEA.HI.X.SX32 R5, R0, R193.reuse, 0x2, P1 ;  /* 0x000000c100057211 */ /* 0x082fe200008f16ff */
[C---:B------:R-:W-:Y:S02]  /*5350*/  IMAD R0, R194.reuse, 0x30, RZ ;  /* 0x00000030c2007824 */ /* 0x040fe400078e02ff */
[----:B------:R-:W-:Y:S01]  /*5360*/  IMAD R194, R194, 0x38, RZ ;  /* 0x00000038c2c27824 */ /* 0x000fe200078e02ff */
[CC--:B--2---:R-:W-:Y:S01]  /*5370*/  LEA R6, P1, R152.reuse, R192.reuse, 0x2 ;  /* 0x000000c098067211 */ /* 0x0c4fe200078210ff */
[----:B------:R1:W-:Y:S04]  /*5380*/  REDG.E.ADD.F32.FTZ.RN.STRONG.GPU desc[UR16][R4.64], R7 ;  /* 0x00000007040079a6 */ /* 0x0003e8000c10f390 */
[----:B------:R2:W-:Y:S01]  /*5390*/  REDG.E.ADD.F32.FTZ.RN.STRONG.GPU desc[UR16][R148.64], R8 ;  /* 0x00000008940079a6 */ /* 0x0005e2000c10f390 */
[-C--:B-1----:R-:W-:Y:S02]  /*53a0*/  LEA.HI.X.SX32 R7, R152, R193.reuse, 0x2, P1 ;  /* 0x000000c198077211 */ /* 0x082fe400008f16ff */
[-C--:B------:R-:W-:Y:S02]  /*53b0*/  LEA R4, P2, R0, R192.reuse, 0x2 ;  /* 0x000000c000047211 */ /* 0x080fe400078410ff */
[-C--:B--2---:R-:W-:Y:S01]  /*53c0*/  LEA R8, P1, R194, R192.reuse, 0x2 ;  /* 0x000000c0c2087211 */ /* 0x084fe200078210ff */
[----:B------:R1:W-:Y:S01]  /*53d0*/  REDG.E.ADD.F32.FTZ.RN.STRONG.GPU desc[UR16][R6.64], R9 ;  /* 0x00000009060079a6 */ /* 0x0003e2000c10f390 */
[-C--:B------:R-:W-:Y:S05]  /*53e0*/  LEA.HI.X.SX32 R5, R0, R193.reuse, 0x2, P2 ;  /* 0x000000c100057211 */ /* 0x080fea00010f16ff */
[----:B------:R2:W-:Y:S01]  /*53f0*/  REDG.E.ADD.F32.FTZ.RN.STRONG.GPU desc[UR16][R4.64], R10 ;  /* 0x0000000a040079a6 */ /* 0x0005e2000c10f390 */
[-C--:B-1----:R-:W-:Y:S01]  /*5400*/  LEA.HI.X.SX32 R9, R194, R193.reuse, 0x2, P1 ;  /* 0x000000c1c2097211 */ /* 0x082fe200008f16ff */
[----:B------:R-:W-:Y:S04]  /*5410*/  VIADD R7, R156, 0x20 ;  /* 0x000000209c077836 */ /* 0x000fe80000000000 */
[----:B------:R1:W-:Y:S01]  /*5420*/  REDG.E.ADD.F32.FTZ.RN.STRONG.GPU desc[UR16][R8.64], R11 ;  /* 0x0000000b080079a6 */ /* 0x0003e2000c10f390 */
[-C--:B------:R-:W-:Y:S01]  /*5430*/  LEA R6, P1, R7, R192.reuse, 0x2 ;  /* 0x000000c007067211 */ /* 0x080fe200078210ff */
[----:B------:R-:W-:Y:S02]  /*5440*/  IMAD.IADD R0, R157, 0x1, R7 ;  /* 0x000000019d007824 */ /* 0x000fe400078e0207 */
[----:B------:R-:W-:Y:S01]  /*5450*/  REDG.E.ADD.F32.FTZ.RN.STRONG.GPU desc[UR16][R192.64+0x80], R16 ;  /* 0x00008010c00079a6 */ /* 0x000fe2000c10f390 */
[-C--:B------:R-:W-:Y:S01]  /*5460*/  LEA.HI.X.SX32 R7, R7, R193.reuse, 0x2, P1 ;  /* 0x000000c107077211 */ /* 0x080fe200008f16ff */
[C---:B--2---:R-:W-:Y:S01]  /*5470*/  IMAD.IADD R5, R157.reuse, 0x1, R0 ;  /* 0x000000019d057824 */ /* 0x044fe200078e0200 */
[CC--:B------:R-:W-:Y:S01]  /*5480*/  LEA R148, P1, R0.reuse, R192.reuse, 0x2 ;  /* 0x000000c000947211 */ /* 0x0c0fe200078210ff */
[----:B------:R-:W-:Y:S02]  /*5490*/  REDG.E.ADD.F32.FTZ.RN.STRONG.GPU desc[UR16][R2.64+0x80], R17 ;  /* 0x00008011020079a6 */ /* 0x000fe4000c10f390 */
[C---:B------:R-:W-:Y:S01]  /*54a0*/  IMAD.IADD R4, R157.reuse, 0x1, R5 ;  /* 0x000000019d047824 */ /* 0x040fe200078e0205 */
[-C--:B------:R-:W-:Y:S01]  /*54b0*/  LEA.HI.X.SX32 R149, R0, R193.reuse, 0x2, P1 ;  /* 0x000000c100957211 */ /* 0x080fe200008f16ff */
[----:B------:R2:W-:Y:S02]  /*54c0*/  REDG.E.ADD.F32.FTZ.RN.STRONG.GPU desc[UR16][R6.64], R18 ;  /* 0x00000012060079a6 */ /* 0x0005e4000c10f390 */
[----:B------:R-:W-:Y:S01]  /*54d0*/  IMAD.IADD R0, R157, 0x1, R4 ;  /* 0x000000019d007824 */ /* 0x000fe200078e0204 */
[CC--:B------:R-:W-:Y:S01]  /*54e0*/  LEA R10, P1, R4.reuse, R192.reuse, 0x2 ;  /* 0x000000c0040a7211 */ /* 0x0c0fe200078210ff */
[----:B------:R-:W-:Y:S04]  /*54f0*/  REDG.E.ADD.F32.FTZ.RN.STRONG.GPU desc[UR16][R148.64], R19 ;  /* 0x00000013940079a6 */ /* 0x000fe8000c10f390 */
[----:B------:R-:W-:Y:S01]  /*5500*/  LDSM.16.MT88.4 R16, [R176+0x2000] ;  /* 0x00200000b010783b */ /* 0x000fe20000004200 */
[CC--:B-1----:R-:W-:Y:S02]  /*5510*/  LEA R8, P2, R5.reuse, R192.reuse, 0x2 ;  /* 0x000000c005087211 */ /* 0x0c2fe400078410ff */
[-C--:B------:R-:W-:Y:S02]  /*5520*/  LEA.HI.X.SX32 R11, R4, R193.reuse, 0x2, P1 ;  /* 0x000000c1040b7211 */ /* 0x080fe400008f16ff */
[-C--:B------:R-:W-:Y:S01]  /*5530*/  LEA.HI.X.SX32 R9, R5, R193.reuse, 0x2, P2 ;  /* 0x000000c105097211 */ /* 0x080fe200010f16ff */
[----:B------:R-:W-:Y:S04]  /*5540*/  IMAD.IADD R5, R157, 0x1, R0 ;  /* 0x000000019d057824 */ /* 0x000fe800078e0200 */
[----:B------:R1:W-:Y:S01]  /*5550*/  REDG.E.ADD.F32.FTZ.RN.STRONG.GPU desc[UR16][R8.64], R12 ;  /* 0x0000000c080079a6 */ /* 0x0003e2000c10f390 */
[CC--:B--2---:R-:W-:Y:S03]  /*5560*/  LEA R6, P1, R0.reuse, R192.reuse, 0x2 ;  /* 0x000000c000067211 */ /* 0x0c4fe600078210ff */
[----:B------:R-:W-:Y:S01]  /*5570*/  REDG.E.ADD.F32.FTZ.RN.STRONG.GPU desc[UR16][R10.64], R13 ;  /* 0x0000000d0a0079a6 */ /* 0x000fe2000c10f390 */
[-C--:B------:R-:W-:Y:S02]  /*5580*/  LEA.HI.X.SX32 R7, R0, R193.reuse, 0x2, P1 ;  /* 0x000000c100077211 */ /* 0x080fe400008f16ff */
[CC--:B------:R-:W-:Y:S03]  /*5590*/  LEA R4, P1, R5.reuse, R192.reuse, 0x2 ;  /* 0x000000c005047211 */ /* 0x0c0fe600078210ff */
[----:B------:R2:W-:Y:S01]  /*55a0*/  REDG.E.ADD.F32.FTZ.RN.STRONG.GPU desc[UR16][R6.64], R14 ;  /* 0x0000000e060079a6 */ /* 0x0005e2000c10f390 */
[-C--:B------:R-:W-:Y:S05]  /*55b0*/  LEA.HI.X.SX32 R5, R5, R193.reuse, 0x2, P1 ;  /* 0x000000c105057211 */ /* 0x080fea00008f16ff */
[----:B------:R3:W-:Y:S04]  /*55c0*/  REDG.E.ADD.F32.FTZ.RN.STRONG.GPU desc[UR16][R4.64], R15 ;  /* 0x0000000f040079a6 */ /* 0x0007e8000c10f390 */
[----:B------:R-:W-:Y:S04]  /*55d0*/  REDG.E.ADD.F32.FTZ.RN.STRONG.GPU desc[UR16][R192.64+0x100], R68 ;  /* 0x00010044c00079a6 */ /* 0x000fe8000c10f390 */
[----:B------:R-:W-:Y:S01]  /*55e0*/  REDG.E.ADD.F32.FTZ.RN.STRONG.GPU desc[UR16][R2.64+0x100], R69 ;  /* 0x00010045020079a6 */ /* 0x000fe2000c10f390 */
[----:B-1----:R-:W-:Y:S04]  /*55f0*/  VIADD R8, R156, 0x40 ;  /* 0x000000409c087836 */ /* 0x002fe80000000000 */
[C---:B------:R-:W-:Y:S01]  /*5600*/  IMAD.IADD R0, R157.reuse, 0x1, R8 ;  /* 0x000000019d007824 */ /* 0x040fe200078e0208 */
[CC--:B--2---:R-:W-:Y:S04]  /*5610*/  LEA R6, P1, R8.reuse, R192.reuse, 0x2 ;  /* 0x000000c008067211 */ /* 0x0c4fe800078210ff */
[-C--:B------:R-:W-:Y:S01]  /*5620*/  LEA.HI.X.SX32 R7, R8, R193.reuse, 0x2, P1 ;  /* 0x000000c108077211 */ /* 0x080fe200008f16ff */
[C---:B---3--:R-:W-:Y:S01]  /*5630*/  IMAD.IADD R5, R157.reuse, 0x1, R0 ;  /* 0x000000019d057824 */ /* 0x048fe200078e0200 */
[CC--:B------:R-:W-:Y:S03]  /*5640*/  LEA R12, P1, R0.reuse, R192.reuse, 0x2 ;  /* 0x000000c0000c7211 */ /* 0x0c0fe600078210ff */
[----:B------:R1:W-:Y:S01]  /*5650*/  REDG.E.ADD.F32.FTZ.RN.STRONG.GPU desc[UR16][R6.64], R70 ;  /* 0x00000046060079a6 */ /* 0x0003e2000c10f390 */
[----:B------:R-:W-:Y:S01]  /*5660*/  IMAD.IADD R4, R157, 0x1, R5 ;  /* 0x000000019d047824 */ /* 0x000fe200078e0205 */
[-C--:B------:R-:W-:Y:S02]  /*5670*/  LEA.HI.X.SX32 R13, R0, R193.reuse, 0x2, P1 ;  /* 0x000000c1000d7211 */ /* 0x080fe400008f16ff */
[-C--:B------:R-:W-:Y:S01]  /*5680*/  LEA R8, P2, R5, R192.reuse, 0x2 ;  /* 0x000000c005087211 */ /* 0x080fe200078410ff */
[----:B------:R-:W-:Y:S01]  /*5690*/  IMAD.IADD R0, R157, 0x1, R4 ;  /* 0x000000019d007824 */ /* 0x000fe200078e0204 */
[CC--:B------:R-:W-:Y:S01]  /*56a0*/  LEA R10, P1, R4.reuse, R192.reuse, 0x2 ;  /* 0x000000c0040a7211 */ /* 0x0c0fe200078210ff */
[----:B------:R-:W-:Y:S01]  /*56b0*/  REDG.E.ADD.F32.FTZ.RN.STRONG.GPU desc[UR16][R12.64], R71 ;  /* 0x000000470c0079a6 */ /* 0x000fe2000c10f390 */
[-C--:B------:R-:W-:Y:S01]  /*56c0*/  LEA.HI.X.SX32 R9, R5, R193.reuse, 0x2, P2 ;  /* 0x000000c105097211 */ /* 0x080fe200010f16ff */
[----:B------:R-:W-:Y:S01]  /*56d0*/  IMAD.IADD R5, R157, 0x1, R0 ;  /* 0x000000019d057824 */ /* 0x000fe200078e0200 */
[-C--:B------:R-:W-:Y:S01]  /*56e0*/  LEA.HI.X.SX32 R11, R4, R193.reuse, 0x2, P1 ;  /* 0x000000c1040b7211 */ /* 0x080fe200008f16ff */
[----:B------:R-:W-:Y:S04]  /*56f0*/  LDSM.16.MT88.4 R68, [R176+0x4000] ;  /* 0x00400000b044783b */ /* 0x000fe80000004200 */
[----:B------:R2:W-:Y:S04]  /*5700*/  REDG.E.ADD.F32.FTZ.RN.STRONG.GPU desc[UR16][R8.64], R72 ;  /* 0x00000048080079a6 */ /* 0x0005e8000c10f390 */
[----:B------:R-:W-:Y:S01]  /*5710*/  REDG.E.ADD.F32.FTZ.RN.STRONG.GPU desc[UR16][R10.64], R73 ;  /* 0x000000490a0079a6 */ /* 0x000fe2000c10f390 */
[CC--:B-1----:R-:W-:Y:S04]  /*5720*/  LEA R6, P1, R0.reuse, R192.reuse, 0x2 ;  /* 0x000000c000067211 */ /* 0x0c2fe800078210ff */
[-C--:B------:R-:W-:Y:S02]  /*5730*/  LEA.HI.X.SX32 R7, R0, R193.reuse, 0x2, P1 ;  /* 0x000000c100077211 */ /* 0x080fe400008f16ff */
[CC--:B------:R-:W-:Y:S03]  /*5740*/  LEA R4, P1, R5.reuse, R192.reuse, 0x2 ;  /* 0x000000c005047211 */ /* 0x0c0fe600078210ff */
[----:B------:R1:W-:Y:S01]  /*5750*/  REDG.E.ADD.F32.FTZ.RN.STRONG.GPU desc[UR16][R6.64], R74 ;  /* 0x0000004a060079a6 */ /* 0x0003e2000c10f390 */
[-C--:B------:R-:W-:Y:S05]  /*5760*/  LEA.HI.X.SX32 R5, R5, R193.reuse, 0x2, P1 ;  /* 0x000000c105057211 */ /* 0x080fea00008f16ff */
[----:B------:R3:W-:Y:S01]  /*5770*/  REDG.E.ADD.F32.FTZ.RN.STRONG.GPU desc[UR16][R4.64], R75 ;  /* 0x0000004b040079a6 */ /* 0x0007e2000c10f390 */
[----:B--2---:R-:W-:Y:S03]  /*5780*/  VIADD R8, R156, 0x60 ;  /* 0x000000609c087836 */ /* 0x004fe60000000000 */
[----:B------:R-:W-:Y:S01]  /*5790*/  REDG.E.ADD.F32.FTZ.RN.STRONG.GPU desc[UR16][R192.64+0x180], R80 ;  /* 0x00018050c00079a6 */ /* 0x000fe2000c10f390 */
[C---:B------:R-:W-:Y:S03]  /*57a0*/  IMAD.IADD R0, R157.reuse, 0x1, R8 ;  /* 0x000000019d007824 */ /* 0x040fe600078e0208 */
[----:B------:R-:W-:Y:S04]  /*57b0*/  REDG.E.ADD.F32.FTZ.RN.STRONG.GPU desc[UR16][R2.64+0x180], R81 ;  /* 0x00018051020079a6 */ /* 0x000fe8000c10f390 */
[----:B------:R-:W-:Y:S01]  /*57c0*/  LDSM.16.MT88.4 R72, [R181+0x1e800] ;  /* 0x01e80000b548783b */ /* 0x000fe20000004200 */
[CC--:B-1----:R-:W-:Y:S04]  /*57d0*/  LEA R6, P1, R8.reuse, R192.reuse, 0x2 ;  /* 0x000000c008067211 */ /* 0x0c2fe800078210ff */
        /* <DEDUP_REMOVED lines=45> */
[-C--:B------:R-:W-:Y:S01]  /*5ab0*/  LEA.HI.X.SX32 R7, R0, R193.reuse, 0x2, P1 ;  /* 0x000000c100077211 */ /* 0x080fe200008f16ff */
[----:B------:R-:W-:Y:S01]  /*5ac0*/  VIADD R0, R156, 0xa0 ;  /* 0x000000a09c007836 */ /* 0x000fe20000000000 */
[CC--:B------:R-:W-:Y:S03]  /*5ad0*/  LEA R4, P1, R5.reuse, R192.reuse, 0x2 ;  /* 0x000000c005047211 */ /* 0x0c0fe600078210ff */
[----:B------:R1:W-:Y:S01]  /*5ae0*/  REDG.E.ADD.F32.FTZ.RN.STRONG.GPU desc[UR16][R6.64], R90 ;  /* 0x0000005a060079a6 */ /* 0x0003e2000c10f390 */
[-C--:B------:R-:W-:Y:S05]  /*5af0*/  LEA.HI.X.SX32 R5, R5, R193.reuse, 0x2, P1 ;  /* 0x000000c105057211 */ /* 0x080fea00008f16ff */
[----:B------:R3:W-:Y:S01]  /*5b00*/  REDG.E.ADD.F32.FTZ.RN.STRONG.GPU desc[UR16][R4.64], R91 ;  /* 0x0000005b040079a6 */ /* 0x0007e2000c10f390 */
[C---:B--2---:R-:W-:Y:S03]  /*5b10*/  IMAD.IADD R8, R157.reuse, 0x1, R0 ;  /* 0x000000019d087824 */ /* 0x044fe600078e0200 */
[----:B------:R-:W-:Y:S04]  /*5b20*/  REDG.E.ADD.F32.FTZ.RN.STRONG.GPU desc[UR16][R192.64+0x280], R96 ;  /* 0x00028060c00079a6 */ /* 0x000fe8000c10f390 */
[----:B------:R2:W-:Y:S04]  /*5b30*/  REDG.E.ADD.F32.FTZ.RN.STRONG.GPU desc[UR16][R2.64+0x280], R97 ;  /* 0x00028061020079a6 */ /* 0x0005e8000c10f390 */
        /* <DEDUP_REMOVED lines=13> */
[----:B--2---:R-:W-:Y:S01]  /*5c10*/  IMAD.IADD R3, R157, 0x1, R0 ;  /* 0x000000019d037824 */ /* 0x004fe200078e0200 */
[-C--:B------:R-:W-:Y:S01]  /*5c20*/  LEA.HI.X.SX32 R9, R4, R193.reuse, 0x2, P4 ;  /* 0x000000c104097211 */ /* 0x080fe200020f16ff */
[----:B------:R-:W-:Y:S01]  /*5c30*/  LDSM.16.MT88.4 R12, [R182+0x1e000] ;  /* 0x01e00000b60c783b */ /* 0x000fe20000004200 */
[----:B------:R-:W-:Y:S02]  /*5c40*/  ISETP.GT.AND P4, PT, R202, RZ, PT ;  /* 0x000000ffca00720c */ /* 0x000fe40003f84270 */
[CC--:B------:R-:W-:Y:S01]  /*5c50*/  LEA R2, P1, R3.reuse, R192.reuse, 0x2 ;  /* 0x000000c003027211 */ /* 0x0c0fe200078210ff */
[----:B------:R-:W-:Y:S03]  /*5c60*/  REDG.E.ADD.F32.FTZ.RN.STRONG.GPU desc[UR16][R10.64], R92 ;  /* 0x0000005c0a0079a6 */ /* 0x000fe6000c10f390 */
[-C--:B------:R-:W-:Y:S01]  /*5c70*/  LEA.HI.X.SX32 R3, R3, R193.reuse, 0x2, P1 ;  /* 0x000000c103037211 */ /* 0x080fe200008f16ff */
[----:B------:R-:W-:Y:S04]  /*5c80*/  REDG.E.ADD.F32.FTZ.RN.STRONG.GPU desc[UR16][R8.64], R93 ;  /* 0x0000005d080079a6 */ /* 0x000fe8000c10f390 */
[----:B------:R-:W-:Y:S01]  /*5c90*/  LDSM.16.MT88.4 R8, [R176] ;  /* 0x00000000b008783b */ /* 0x000fe20000004200 */
[C---:B-1----:R-:W-:Y:S04]  /*5ca0*/  LEA R6, P2, R0.reuse, R192, 0x2 ;  /* 0x000000c000067211 */ /* 0x042fe800078410ff */
[----:B------:R-:W-:Y:S02]  /*5cb0*/  LEA.HI.X.SX32 R7, R0, R193, 0x2, P2 ;  /* 0x000000c100077211 */ /* 0x000fe400010f16ff */
[----:B------:R-:W-:Y:S02]  /*5cc0*/  LOP3.LUT R0, R202, 0x1, RZ, 0xc0, !PT ;  /* 0x00000001ca007812 */ /* 0x000fe400078ec0ff */
[----:B------:R-:W-:Y:S01]  /*5cd0*/  @P0 IADD3 R208, P2, R208, -0x100, RZ ;  /* 0xffffff00d0d00810 */ /* 0x000fe20007f5e0ff */
[----:B------:R-:W-:Y:S01]  /*5ce0*/  REDG.E.ADD.F32.FTZ.RN.STRONG.GPU desc[UR16][R6.64], R94 ;  /* 0x0000005e060079a6 */ /* 0x000fe2000c10f390 */
[----:B------:R-:W-:Y:S01]  /*5cf0*/  ISETP.NE.U32.AND P1, PT, R0, 0x1, PT ;  /* 0x000000010000780c */ /* 0x000fe20003f25070 */
[C---:B------:R-:W-:Y:S01]  /*5d00*/  VIADD R0, R176.reuse, 0xffffa000 ;  /* 0xffffa000b0007836 */ /* 0x040fe20000000000 */
[----:B------:R-:W-:Y:S01]  /*5d10*/  @P0 IADD3.X R207, R207, -0x1, RZ, P2, !PT ;  /* 0xffffffffcfcf0810 */ /* 0x000fe200017fe4ff */
[----:B------:R-:W1:Y:S04]  /*5d20*/  LDSM.16.MT88.4 R4, [R181+0x1e000] ;  /* 0x01e00000b504783b */ /* 0x000e680000004200 */
[----:B------:R2:W-:Y:S04]  /*5d30*/  REDG.E.ADD.F32.FTZ.RN.STRONG.GPU desc[UR16][R2.64], R95 ;  /* 0x0000005f020079a6 */ /* 0x0005e8000c10f390 */
[----:B------:R-:W-:Y:S02]  /*5d40*/  LDSM.16.MT88.4 R92, [R176+0x3800] ;  /* 0x00380000b05c783b */ /* 0x000fe40000004200 */
[----:B------:R-:W-:Y:S02]  /*5d50*/  @P1 VIADD R0, R176, 0x6000 ;  /* 0x00006000b0001836 */ /* 0x000fe40000000000 */
[----:B--2---:R-:W-:Y:S04]  /*5d60*/  VIADD R2, R202, 0xffffffff ;  /* 0xffffffffca027836 */ /* 0x004fe80000000000 */
[----:B------:R-:W-:Y:S01]  /*5d70*/  IMAD.MOV.U32 R202, RZ, RZ, R2 ;  /* 0x000000ffffca7224 */ /* 0x000fe200078e0002 */
        /* <DEDUP_REMOVED lines=32> */
[----:B------:R4:W3:Y:S05]  /*5f80*/  LDSM.16.MT88.4 R72, [R176+0x5800] ;  /* 0x00580000b048783b */ /* 0x0008ea0000004200 */
[-C--:B-1----:R-:W-:Y:S06]  /*5f90*/  HMMA.16816.F32 R100, R4, R8.reuse, R100 ;  /* 0x000000080464723c */ /* 0x082fec0000001864 */
[C---:B------:R-:W-:Y:S06]  /*5fa0*/  HMMA.16816.F32 R104, R12.reuse, R8, R104 ;  /* 0x000000080c68723c */ /* 0x040fec0000001868 */
[-C--:B------:R-:W-:Y:S06]  /*5fb0*/  HMMA.16816.F32 R108, R12, R10.reuse, R108 ;  /* 0x0000000a0c6c723c */ /* 0x080fec000000186c */
[C---:B------:R-:W-:Y:S05]  /*5fc0*/  HMMA.16816.F32 R112, R4.reuse, R10, R112 ;  /* 0x0000000a0470723c */ /* 0x040fea0000001870 */
[----:B----4-:R-:W-:Y:S01]  /*5fd0*/  IMAD.MOV.U32 R176, RZ, RZ, R0 ;  /* 0x000000ffffb07224 */ /* 0x010fe200078e0000 */
        /* <DEDUP_REMOVED lines=119> */
[----:B------:R1:W-:Y:S01]  /*6750*/  STS [R222+0x1000], R26 ;  /* 0x0010001ade007388 */ /* 0x0003e20000000800 */
[----:B------:R-:W-:Y:S01]  /*6760*/  F2FP.F16.F32.PACK_AB R14, R14, R136 ;  /* 0x000000880e0e723e */ /* 0x000fe200000000ff */
[----:B------:R-:W-:Y:S01]  /*6770*/  FMUL.FTZ R74, R38, UR6 ;  /* 0x00000006264a7c20 */ /* 0x000fe20008410000 */
[----:B------:R-:W-:Y:S01]  /*6780*/  F2FP.F16.F32.PACK_AB R13, R13, R138 ;  /* 0x0000008a0d0d723e */ /* 0x000fe200000000ff */
[----:B------:R-:W-:Y:S01]  /*6790*/  STS [R222+0x1400], R25 ;  /* 0x00140019de007388 */ /* 0x000fe20000000800 */
[----:B------:R-:W-:Y:S01]  /*67a0*/  FMUL.FTZ R73, R39, UR6 ;  /* 0x0000000627497c20 */ /* 0x000fe20008410000 */
[----:B------:R-:W-:Y:S01]  /*67b0*/  FMUL.FTZ R70, R42, UR6 ;  /* 0x000000062a467c20 */ /* 0x000fe20008410000 */
[----:B------:R-:W-:Y:S01]  /*67c0*/  FMUL.FTZ R69, R43, UR6 ;  /* 0x000000062b457c20 */ /* 0x000fe20008410000 */
[----:B------:R-:W-:Y:S01]  /*67d0*/  STS [R221+0x2000], R24 ;  /* 0x00200018dd007388 */ /* 0x000fe20000000800 */
        /* <DEDUP_REMOVED lines=13> */
[----:B------:R-:W-:Y:S01]  /*68b0*/  F2FP.F16.F32.PACK_AB R4, R4, R79 ;  /* 0x0000004f0404723e */ /* 0x000fe200000000ff */
[----:B------:R-:W-:Y:S01]  /*68c0*/  FMUL.FTZ R49, R44, UR6 ;  /* 0x000000062c317c20 */ /* 0x000fe20008410000 */
[----:B------:R-:W-:Y:S01]  /*68d0*/  STS [R221+0x3000], R22 ;  /* 0x00300016dd007388 */ /* 0x000fe20000000800 */
[----:B------:R-:W-:Y:S01]  /*68e0*/  F2FP.F16.F32.PACK_AB R3, R3, R78 ;  /* 0x0000004e0303723e */ /* 0x000fe200000000ff */
[----:B------:R-:W-:Y:S01]  /*68f0*/  FMUL.FTZ R41, R45, UR6 ;  /* 0x000000062d297c20 */ /* 0x000fe20008410000 */
[----:B------:R-:W-:Y:S01]  /*6900*/  FMUL.FTZ R48, R46, UR6 ;  /* 0x000000062e307c20 */ /* 0x000fe20008410000 */
        /* <DEDUP_REMOVED lines=27> */
[----:B-1----:R-:W1:Y:S01]  /*6ac0*/  @P0 LDC.64 R26, c[0x0][0x458] ;  /* 0x00011600ff1a0b82 */ /* 0x002e620000000a00 */
        /* <DEDUP_REMOVED lines=18> */
[----:B------:R-:W-:Y:S01]  /*6bf0*/  F2FP.F16.F32.PACK_AB R37, R37, R56 ;  /* 0x000000382525723e */ /* 0x000fe200000000ff */
[----:B------:R-:W-:Y:S01]  /*6c00*/  STS [R221+0x6400], R7 ;  /* 0x00640007dd007388 */ /* 0x000fe20000000800 */
[----:B------:R-:W-:Y:S02]  /*6c10*/  F2FP.F16.F32.PACK_AB R36, R36, R58 ;  /* 0x0000003a2424723e */ /* 0x000fe400000000ff */
[----:B------:R-:W-:Y:S01]  /*6c20*/  F2FP.F16.F32.PACK_AB R60, R61, R60 ;  /* 0x0000003c3d3c723e */ /* 0x000fe200000000ff */
[----:B------:R3:W-:Y:S01]  /*6c30*/  STS [R222+0x6000], R4 ;  /* 0x00600004de007388 */ /* 0x0007e20000000800 */
[----:B------:R-:W-:-:S03]  /*6c40*/  F2FP.F16.F32.PACK_AB R62, R63, R62 ;  /* 0x0000003e3f3e723e */ /* 0x000fc600000000ff */
[----:B------:R-:W-:Y:S04]  /*6c50*/  STS [R222+0x6400], R3 ;  /* 0x00640003de007388 */ /* 0x000fe80000000800 */
[----:B------:R-:W-:Y:S01]  /*6c60*/  STS [R221+0x7000], R6 ;  /* 0x00700006dd007388 */ /* 0x000fe20000000800 */
[----:B--2---:R-:W2:Y:S03]  /*6c70*/  @P0 LDC.64 R10, c[0x0][0x450] ;  /* 0x00011400ff0a0b82 */ /* 0x004ea60000000a00 */
[----:B------:R-:W-:Y:S04]  /*6c80*/  STS [R221+0x7400], R5 ;  /* 0x00740005dd007388 */ /* 0x000fe80000000800 */
[----:B------:R4:W-:Y:S04]  /*6c90*/  STS [R222+0x7000], R2 ;  /* 0x00700002de007388 */ /* 0x0009e80000000800 */
[----:B------:R2:W-:Y:S04]  /*6ca0*/  STS [R222+0x7400], R0 ;  /* 0x00740000de007388 */ /* 0x0005e80000000800 */
[----:B------:R1:W-:Y:S01]  /*6cb0*/  STS [R221+0x8000], R33 ;  /* 0x00800021dd007388 */ /* 0x0003e20000000800 */
[----:B---3--:R-:W-:-:S03]  /*6cc0*/  @P0 IADD3 R4, R217, R229, RZ ;  /* 0x000000e5d9040210 */ /* 0x008fc60007ffe0ff */
[----:B------:R3:W-:Y:S04]  /*6cd0*/  STS [R221+0x8400], R46 ;  /* 0x0084002edd007388 */ /* 0x0007e80000000800 */
[----:B------:R3:W-:Y:S04]  /*6ce0*/  STS [R222+0x8000], R43 ;  /* 0x0080002bde007388 */ /* 0x0007e80000000800 */
[----:B------:R3:W-:Y:S04]  /*6cf0*/  STS [R222+0x8400], R42 ;  /* 0x0084002ade007388 */ /* 0x0007e80000000800 */
[----:B------:R3:W-:Y:S01]  /*6d00*/  STS [R221+0x9000], R45 ;  /* 0x0090002ddd007388 */ /* 0x0007e20000000800 */
[----:B----4-:R-:W-:-:S03]  /*6d10*/  @P0 IADD3 R2, R217, R229, RZ ;  /* 0x000000e5d9020210 */ /* 0x010fc60007ffe0ff */
[----:B------:R3:W-:Y:S01]  /*6d20*/  STS [R221+0x9400], R44 ;  /* 0x0094002cdd007388 */ /* 0x0007e20000000800 */
[----:B--2---:R-:W-:Y:S02]  /*6d30*/  @P0 IMAD R0, R4, R11, RZ ;  /* 0x0000000b04000224 */ /* 0x004fe400078e02ff */
[C---:B-1----:R-:W-:Y:S01]  /*6d40*/  @P0 IMAD R6, R2.reuse, R27, RZ ;  /* 0x0000001b02060224 */ /* 0x042fe200078e02ff */
[----:B------:R3:W-:Y:S01]  /*6d50*/  STS [R222+0x9000], R41 ;  /* 0x00900029de007388 */ /* 0x0007e20000000800 */
[----:B------:R-:W-:-:S03]  /*6d60*/  @P0 IMAD.WIDE.U32 R2, R2, R26, RZ ;  /* 0x0000001a02020225 */ /* 0x000fc600078e00ff */
[----:B------:R3:W-:Y:S01]  /*6d70*/  STS [R222+0x9400], R40 ;  /* 0x00940028de007388 */ /* 0x0007e20000000800 */
[----:B------:R-:W-:Y:S01]  /*6d80*/  @P0 IMAD.WIDE.U32 R4, R4, R10, RZ ;  /* 0x0000000a04040225 */ /* 0x000fe200078e00ff */
[----:B------:R-:W-:Y:S02]  /*6d90*/  @P0 IADD3 R52, R3, R6, RZ ;  /* 0x0000000603340210 */ /* 0x000fe40007ffe0ff */
[----:B------:R3:W-:Y:S01]  /*6da0*/  STS [R221+0xa000], R39 ;  /* 0x00a00027dd007388 */ /* 0x0007e20000000800 */
[----:B------:R-:W-:Y:S02]  /*6db0*/  @P0 MOV R25, R2 ;  /* 0x0000000200190202 */ /* 0x000fe40000000f00 */
[----:B------:R-:W-:Y:S01]  /*6dc0*/  @P0 IADD3 R8, R5, R0, RZ ;  /* 0x0000000005080210 */ /* 0x000fe20007ffe0ff */
[----:B------:R3:W-:Y:S01]  /*6dd0*/  STS [R221+0xa400], R38 ;  /* 0x00a40026dd007388 */ /* 0x0007e20000000800 */
[----:B------:R-:W-:-:S03]  /*6de0*/  @P0 MOV R7, R4 ;  /* 0x0000000400070202 */ /* 0x000fc60000000f00 */
[----:B------:R3:W-:Y:S04]  /*6df0*/  STS [R222+0xa000], R35 ;  /* 0x00a00023de007388 */ /* 0x0007e80000000800 */
[----:B------:R3:W-:Y:S04]  /*6e00*/  STS [R222+0xa400], R34 ;  /* 0x00a40022de007388 */ /* 0x0007e80000000800 */
        /* <DEDUP_REMOVED lines=15> */
.L_x_1249:
        /* <DEDUP_REMOVED lines=13> */
.L_x_1250:
[----:B------:R1:W-:Y:S01]  /*6fd0*/  STS [R222+0xb000], R60 ;  /* 0x00b0003cde007388 */ /* 0x0003e20000000800 */
[----:B------:R-:W-:Y:S01]  /*6fe0*/  SHF.R.S32.HI R5, RZ, 0x1f, R230 ;  /* 0x0000001fff057819 */ /* 0x000fe200000114e6 */
[----:B------:R-:W-:Y:S01]  /*6ff0*/  IMAD R0, R232, R10, RZ ;  /* 0x0000000ae8007224 */ /* 0x000fe200078e02ff */
[----:B------:R-:W-:Y:S01]  /*7000*/  MOV R4, R230 ;  /* 0x000000e600047202 */ /* 0x000fe20000000f00 */
[----:B------:R1:W-:Y:S01]  /*7010*/  STS [R222+0xb400], R62 ;  /* 0x00b4003ede007388 */ /* 0x0003e20000000800 */
[----:B------:R-:W-:Y:S01]  /*7020*/  ULDC.64 UR6, c[0x0][0x468] ;  /* 0x00011a0000067ab9 */ /* 0x000fe20000000a00 */
[C---:B------:R-:W-:Y:S01]  /*7030*/  IMAD R6, R226.reuse, R11, R0 ;  /* 0x0000000be2067224 */ /* 0x040fe200078e0200 */
[----:B------:R-:W-:Y:S01]  /*7040*/  BSSY B0, `(.L_x_1251) ;  /* 0x0000027000007945 */ /* 0x000fe20003800000 */
[----:B------:R-:W-:Y:S01]  /*7050*/  BAR.SYNC.DEFER_BLOCKING 0x0 ;  /* 0x0000000000007b1d */ /* 0x000fe20000010000 */
[----:B------:R-:W-:Y:S01]  /*7060*/  IMAD.WIDE.U32 R2, R226, R10, R4 ;  /* 0x0000000ae2027225 */ /* 0x000fe200078e0004 */
[----:B------:R-:W-:-:S03]  /*7070*/  SHF.R.S32.HI R53, RZ, 0x1f, R220 ;  /* 0x0000001fff357819 */ /* 0x000fc600000114dc */
[----:B------:R-:W-:Y:S01]  /*7080*/  IMAD R0, R216, -0x40, R200 ;  /* 0xffffffc0d8007824 */ /* 0x000fe200078e02c8 */
[----:B------:R-:W-:Y:S02]  /*7090*/  IADD3 R2, P0, R7, R2, RZ ;  /* 0x0000000207027210 */ /* 0x000fe40007f1e0ff */
[C---:B------:R-:W-:Y:S02]  /*70a0*/  IADD3 R7, R220.reuse, 0x20, RZ ;  /* 0x00000020dc077810 */ /* 0x040fe40007ffe0ff */
[-C--:B------:R-:W-:Y:S02]  /*70b0*/  ISETP.GE.AND P2, PT, R220, R0.reuse, PT ;  /* 0x00000000dc00720c */ /* 0x080fe40003f46270 */
[----:B------:R-:W-:Y:S01]  /*70c0*/  IADD3.X R3, R8, R3, R6, P0, !PT ;  /* 0x0000000308037210 */ /* 0x000fe200007fe406 */
[----:B------:R-:W-:Y:S01]  /*70d0*/  IMAD R6, R250, UR6, RZ ;  /* 0x00000006fa067c24 */ /* 0x000fe2000f8e02ff */
[----:B------:R-:W-:-:S03]  /*70e0*/  ISETP.GE.AND P1, PT, R7, R0, PT ;  /* 0x000000000700720c */ /* 0x000fc60003f26270 */
[C---:B------:R-:W-:Y:S02]  /*70f0*/  IMAD R0, R249.reuse, UR7, R6 ;  /* 0x00000007f9007c24 */ /* 0x040fe4000f8e0206 */
[----:B------:R-:W-:Y:S01]  /*7100*/  IMAD.WIDE.U32 R6, R249, UR6, R2 ;  /* 0x00000006f9067c25 */ /* 0x000fe2000f8e0002 */
[----:B---3--:R1:W2:Y:S04]  /*7110*/  LDS.128 R36, [R201+0x13000] ;  /* 0x01300000c9247984 */ /* 0x0082a80000000c00 */
        /* <DEDUP_REMOVED lines=12> */
[----:B------:R-:W-:Y:S01]  /*71e0*/  IMAD R0, R53, R10, RZ ;  /* 0x0000000a35007224 */ /* 0x000fe200078e02ff */
        /* <DEDUP_REMOVED lines=12> */
.L_x_1252:
[----:B------:R-:W-:Y:S05]  /*72b0*/  BSYNC B0 ;  /* 0x0000000000007941 */ /* 0x000fea0003800000 */
.L_x_1251:
[----:B------:R-:W-:Y:S04]  /*72c0*/  BSSY B0, `(.L_x_1253) ;  /* 0x0000010000007945 */ /* 0x000fe80003800000 */
[----:B------:R-:W-:Y:S05]  /*72d0*/  @P1 BRA `(.L_x_1254) ;  /* 0x0000000000381947 */ /* 0x000fea0003800000 */
[----:B------:R-:W-:Y:S01]  /*72e0*/  IADD3 R0, P0, R220, 0x20, RZ ;  /* 0x00000020dc007810 */ /* 0x000fe20007f1e0ff */
[----:B------:R-:W-:Y:S01]  /*72f0*/  ULDC.64 UR6, c[0x0][0x3f0] ;  /* 0x0000fc0000067ab9 */ /* 0x000fe20000000a00 */
[----:B--2---:R-:W-:-:S03]  /*7300*/  MOV R3, R24 ;  /* 0x0000001800037202 */ /* 0x004fc60000000f00 */
[----:B------:R-:W-:-:S04]  /*7310*/  IMAD.X R2, RZ, RZ, R53, P0 ;  /* 0x000000ffff027224 */ /* 0x000fc800000e0635 */
[----:B------:R-:W-:Y:S02]  /*7320*/  IMAD R8, R2, R10, RZ ;  /* 0x0000000a02087224 */ /* 0x000fe400078e02ff */
[----:B------:R-:W-:-:S04]  /*7330*/  IMAD.MOV.U32 R2, RZ, RZ, R6 ;  /* 0x000000ffff027224 */ /* 0x000fc800078e0006 */
        /* <DEDUP_REMOVED lines=8> */
.L_x_1254:
[----:B------:R-:W-:Y:S05]  /*73c0*/  BSYNC B0 ;  /* 0x0000000000007941 */ /* 0x000fea0003800000 */
.L_x_1253:
[-C--:B--2---:R-:W-:Y:S01]  /*73d0*/  IMAD.WIDE.U32 R2, R226, R26.reuse, R4 ;  /* 0x0000001ae2027225 */ /* 0x084fe200078e0004 */
[----:B------:R-:W-:Y:S01]  /*73e0*/  ULDC.64 UR6, c[0x0][0x470] ;  /* 0x00011c0000067ab9 */ /* 0x000fe20000000a00 */
[----:B------:R-:W-:Y:S02]  /*73f0*/  BSSY B0, `(.L_x_1255) ;  /* 0x0000016000007945 */ /* 0x000fe40003800000 */
[----:B------:R-:W-:Y:S01]  /*7400*/  IMAD R0, R232, R26, RZ ;  /* 0x0000001ae8007224 */ /* 0x000fe200078e02ff */
[----:B------:R-:W-:-:S03]  /*7410*/  IADD3 R2, P0, R25, R2, RZ ;  /* 0x0000000219027210 */ /* 0x000fc60007f1e0ff */
[----:B------:R-:W-:-:S05]  /*7420*/  IMAD R0, R226, R27, R0 ;  /* 0x0000001be2007224 */ /* 0x000fca00078e0200 */
[----:B------:R-:W-:Y:S01]  /*7430*/  IADD3.X R3, R52, R3, R0, P0, !PT ;  /* 0x0000000334037210 */ /* 0x000fe200007fe400 */
[----:B------:R-:W-:-:S04]  /*7440*/  IMAD R0, R250, UR6, RZ ;  /* 0x00000006fa007c24 */ /* 0x000fc8000f8e02ff */
[C---:B------:R-:W-:Y:S02]  /*7450*/  IMAD R0, R249.reuse, UR7, R0 ;  /* 0x00000007f9007c24 */ /* 0x040fe4000f8e0200 */
[----:B------:R-:W-:-:S05]  /*7460*/  IMAD.WIDE.U32 R4, R249, UR6, R2 ;  /* 0x00000006f9047c25 */ /* 0x000fca000f8e0002 */
[----:B------:R-:W-:Y:S01]  /*7470*/  IADD3 R8, R5, R0, RZ ;  /* 0x0000000005087210 */ /* 0x000fe20007ffe0ff */
[----:B------:R-:W-:Y:S06]  /*7480*/  @P2 BRA `(.L_x_1256) ;  /* 0x0000000000302947 */ /* 0x000fec0003800000 */
[----:B------:R-:W-:Y:S01]  /*7490*/  MOV R2, R4 ;  /* 0x0000000400027202 */ /* 0x000fe20000000f00 */
[----:B------:R-:W-:Y:S01]  /*74a0*/  IMAD R0, R53, R26, RZ ;  /* 0x0000001a35007224 */ /* 0x000fe200078e02ff */
        /* <DEDUP_REMOVED lines=10> */
.L_x_1256:
[----:B------:R-:W-:Y:S05]  /*7550*/  BSYNC B0 ;  /* 0x0000000000007941 */ /* 0x000fea0003800000 */
.L_x_1255:
        /* <DEDUP_REMOVED lines=12> */
[----:B-1----:R1:W-:Y:S04]  /*7620*/  STG.E.128 desc[UR16][R2.64], R64 ;  /* 0x0000004002007986 */ /* 0x0023e8000c101d10 */
[----:B------:R1:W-:Y:S04]  /*7630*/  STG.E.128 desc[UR16][R2.64+0x80], R60 ;  /* 0x0000803c02007986 */ /* 0x0003e8000c101d10 */
[----:B------:R1:W-:Y:S01]  /*7640*/  STG.E.128 desc[UR16][R2.64+0x100], R56 ;  /* 0x0001003802007986 */ /* 0x0003e2000c101d10 */
[----:B------:R-:W-:Y:S05]  /*7650*/  BRA `(.L_x_1257) ;  /* 0x0000000400f07947 */ /* 0x000fea0003800000 */
.L_x_1245:
        /* <DEDUP_REMOVED lines=26> */
.L_x_1258:
        /* <DEDUP_REMOVED lines=13> */
.L_x_1259:
[-C--:B------:R-:W-:Y:S01]  /*78d0*/  IMAD R0, R232, R8.reuse, RZ ;  /* 0x00000008e8007224 */ /* 0x080fe200078e02ff */
[----:B------:R-:W-:Y:S01]  /*78e0*/  ULDC.64 UR6, c[0x0][0x468] ;  /* 0x00011a0000067ab9 */ /* 0x000fe20000000a00 */
[C---:B------:R-:W-:Y:S01]  /*78f0*/  IMAD.WIDE.U32 R2, R226.reuse, R8, R230 ;  /* 0x00000008e2027225 */ /* 0x040fe200078e00e6 */
[----:B------:R-:W-:Y:S01]  /*7900*/  BSSY B0, `(.L_x_1260) ;  /* 0x000001a000007945 */ /* 0x000fe20003800000 */
[----:B------:R-:W-:Y:S02]  /*7910*/  SHF.R.S32.HI R15, RZ, 0x1f, R220 ;  /* 0x0000001fff0f7819 */ /* 0x000fe400000114dc */
[----:B------:R-:W-:Y:S01]  /*7920*/  IMAD R5, R226, R9, R0 ;  /* 0x00000009e2057224 */ /* 0x000fe200078e0200 */
[----:B------:R-:W-:Y:S01]  /*7930*/  IADD3 R4, P0, R6, R2, RZ ;  /* 0x0000000206047210 */ /* 0x000fe20007f1e0ff */
[----:B------:R-:W-:Y:S01]  /*7940*/  IMAD R0, R216, -0x40, R200 ;  /* 0xffffffc0d8007824 */ /* 0x000fe200078e02c8 */
[----:B------:R-:W-:Y:S01]  /*7950*/  IADD3 R2, R220, 0x20, RZ ;  /* 0x00000020dc027810 */ /* 0x000fe20007ffe0ff */
[----:B------:R-:W-:Y:S01]  /*7960*/  IMAD R10, R250, UR6, RZ ;  /* 0x00000006fa0a7c24 */ /* 0x000fe2000f8e02ff */
[----:B------:R-:W-:-:S02]  /*7970*/  IADD3.X R5, R7, R3, R5, P0, !PT ;  /* 0x0000000307057210 */ /* 0x000fc400007fe405 */
[-C--:B------:R-:W-:Y:S01]  /*7980*/  ISETP.GE.AND P2, PT, R220, R0.reuse, PT ;  /* 0x00000000dc00720c */ /* 0x080fe20003f46270 */
[C---:B------:R-:W-:Y:S01]  /*7990*/  IMAD R10, R249.reuse, UR7, R10 ;  /* 0x00000007f90a7c24 */ /* 0x040fe2000f8e020a */
[----:B------:R-:W-:Y:S01]  /*79a0*/  ISETP.GE.AND P1, PT, R2, R0, PT ;  /* 0x000000000200720c */ /* 0x000fe20003f26270 */
[----:B------:R-:W-:-:S05]  /*79b0*/  IMAD.WIDE.U32 R4, R249, UR6, R4 ;  /* 0x00000006f9047c25 */ /* 0x000fca000f8e0004 */
[----:B------:R-:W-:-:S05]  /*79c0*/  IADD3 R10, R10, R5, RZ ;  /* 0x000000050a0a7210 */ /* 0x000fca0007ffe0ff */
[----:B------:R-:W-:Y:S05]  /*79d0*/  @P2 BRA `(.L_x_1261) ;  /* 0x0000000000302947 */ /* 0x000fea0003800000 */
        /* <DEDUP_REMOVED lines=12> */
.L_x_1261:
[----:B------:R-:W-:Y:S05]  /*7aa0*/  BSYNC B0 ;  /* 0x0000000000007941 */ /* 0x000fea0003800000 */
.L_x_1260:
[----:B------:R-:W-:Y:S04]  /*7ab0*/  BSSY B0, `(.L_x_1262) ;  /* 0x000000f000007945 */ /* 0x000fe80003800000 */
[----:B------:R-:W-:Y:S05]  /*7ac0*/  @P1 BRA `(.L_x_1263) ;  /* 0x0000000000341947 */ /* 0x000fea0003800000 */
[----:B------:R-:W-:Y:S01]  /*7ad0*/  IADD3 R0, P0, R220, 0x20, RZ ;  /* 0x00000020dc007810 */ /* 0x000fe20007f1e0ff */
[----:B------:R-:W-:Y:S01]  /*7ae0*/  ULDC.64 UR6, c[0x0][0x3f0] ;  /* 0x0000fc0000067ab9 */ /* 0x000fe20000000a00 */
[----:B------:R-:W-:Y:S02]  /*7af0*/  MOV R5, R10 ;  /* 0x0000000a00057202 */ /* 0x000fe40000000f00 */
[----:B-1----:R-:W-:Y:S01]  /*7b00*/  IADD3.X R2, RZ, R15, RZ, P0, !PT ;  /* 0x0000000fff027210 */ /* 0x002fe200007fe4ff */
[----:B------:R-:W-:-:S04]  /*7b10*/  IMAD.WIDE.U32 R4, R0, R8, R4 ;  /* 0x0000000800047225 */ /* 0x000fc800078e0004 */
[----:B------:R-:W-:-:S04]  /*7b20*/  IMAD R2, R2, R8, RZ ;  /* 0x0000000802027224 */ /* 0x000fc800078e02ff */
[----:B------:R-:W-:Y:S01]  /*7b30*/  IMAD R0, R0, R9, R2 ;  /* 0x0000000900007224 */ /* 0x000fe200078e0202 */
[----:B------:R-:W-:-:S04]  /*7b40*/  LEA R2, P0, R4, UR6, 0x1 ;  /* 0x0000000604027c11 */ /* 0x000fc8000f8008ff */
[----:B------:R-:W-:-:S04]  /*7b50*/  IADD3 R0, R0, R5, RZ ;  /* 0x0000000500007210 */ /* 0x000fc80007ffe0ff */
[----:B------:R-:W-:-:S05]  /*7b60*/  LEA.HI.X R3, R4, UR7, R0, 0x1, P0 ;  /* 0x0000000704037c11 */ /* 0x000fca00080f0c00 */
[----:B------:R2:W-:Y:S04]  /*7b70*/  STG.E.128 desc[UR16][R2.64], RZ ;  /* 0x000000ff02007986 */ /* 0x0005e8000c101d10 */
[----:B------:R2:W-:Y:S04]  /*7b80*/  STG.E.128 desc[UR16][R2.64+0x80], RZ ;  /* 0x000080ff02007986 */ /* 0x0005e8000c101d10 */
[----:B------:R2:W-:Y:S02]  /*7b90*/  STG.E.128 desc[UR16][R2.64+0x100], RZ ;  /* 0x000100ff02007986 */ /* 0x0005e4000c101d10 */
.L_x_1263:
[----:B------:R-:W-:Y:S05]  /*7ba0*/  BSYNC B0 ;  /* 0x0000000000007941 */ /* 0x000fea0003800000 */
.L_x_1262:
[-C--:B-12---:R-:W-:Y:S01]  /*7bb0*/  IMAD.WIDE.U32 R2, R226, R12.reuse, R230 ;  /* 0x0000000ce2027225 */ /* 0x086fe200078e00e6 */
        /* <DEDUP_REMOVED lines=23> */
.L_x_1265:
[----:B------:R-:W-:Y:S05]  /*7d30*/  BSYNC B0 ;  /* 0x0000000000007941 */ /* 0x000fea0003800000 */
.L_x_1264:
        /* <DEDUP_REMOVED lines=14> */
.L_x_1257:
[----:B------:R-:W-:Y:S05]  /*7e20*/  BSYNC B1 ;  /* 0x0000000000017941 */ /* 0x000fea0003800000 */
.L_x_1240:
[----:B------:R-:W3:Y:S02]  /*7e30*/  LDC R0, c[0x0][0xc] ;  /* 0x00000300ff007b82 */ /* 0x000ee40000000800 */
[----:B---3--:R-:W-:-:S04]  /*7e40*/  IADD3 R216, R0, R216, RZ ;  /* 0x000000d800d87210 */ /* 0x008fc80007ffe0ff */
[----:B------:R-:W-:-:S13]  /*7e50*/  ISETP.GE.AND P0, PT, R216, UR14, PT ;  /* 0x0000000ed8007c0c */ /* 0x000fda000bf06270 */
[----:B------:R-:W-:Y:S05]  /*7e60*/  @P0 BRA `(.L_x_1266) ;  /* 0x0000000000040947 */ /* 0x000fea0003800000 */
[----:B------:R-:W-:Y:S05]  /*7e70*/  BRA `(.L_x_1267) ;  /* 0xffffff8800907947 */ /* 0x000fea000383ffff */
.L_x_1266:
[----:B------:R-:W-:Y:S05]  /*7e80*/  EXIT ;  /* 0x000000000000794d */ /* 0x000fea0003800000 */
.L_x_1268:
        /* <DEDUP_REMOVED lines=15> */
.L_x_1614:


//--------------------- .text._ZN5flash44flash_bwd_dq_dk_dv_loop_seqk_parallel_kernelI23Flash_bwd_kernel_traitsILi192ELi64ELi64ELi8ELi4ELi2ELi2ELb0ELb0EN7cutlass6half_tE19Flash_kernel_traitsILi192ELi64ELi64ELi8ES3_EELb0ELb0ELb0ELb0ELb0ELb1ELb1EEEvNS_16Flash_bwd_paramsE --------------------------
	.section	.text._ZN5flash44flash_bwd_dq_dk_dv_loop_seqk_parallel_kernelI23Flash_bwd_kernel_traitsILi192ELi64ELi64ELi8ELi4ELi2ELi2ELb0ELb0EN7cutlass6half_tE19Flash_kernel_traitsILi192ELi64ELi64ELi8ES3_EELb0ELb0ELb0ELb0ELb0ELb1ELb1EEEvNS_16Flash_bwd_paramsE,"ax",@progbits
	.align	128
        .global         _ZN5flash44flash_bwd_dq_dk_dv_loop_seqk_parallel_kernelI23Flash_bwd_kernel_traitsILi192ELi64ELi64ELi8ELi4ELi2ELi2ELb0ELb0EN7cutlass6half_tE19Flash_kernel_traitsILi192ELi64ELi64ELi8ES3_EELb0ELb0ELb0ELb0ELb0ELb1ELb1EEEvNS_16Flash_bwd_paramsE
        .type           _ZN5flash44flash_bwd_dq_dk_dv_loop_seqk_parallel_kernelI23Flash_bwd_kernel_traitsILi192ELi64ELi64ELi8ELi4ELi2ELi2ELb0ELb0EN7cutlass6half_tE19Flash_kernel_traitsILi192ELi64ELi64ELi8ES3_EELb0ELb0ELb0ELb0ELb0ELb1ELb1EEEvNS_16Flash_bwd_paramsE,@function
        .size           _ZN5flash44flash_bwd_dq_dk_dv_loop_seqk_parallel_kernelI23Flash_bwd_kernel_traitsILi192ELi64ELi64ELi8ELi4ELi2ELi2ELb0ELb0EN7cutlass6half_tE19Flash_kernel_traitsILi192ELi64ELi64ELi8ES3_EELb0ELb0ELb0ELb0ELb0ELb1ELb1EEEvNS_16Flash_bwd_paramsE,(.L_x_1615 - _ZN5flash44flash_bwd_dq_dk_dv_loop_seqk_parallel_kernelI23Flash_bwd_kernel_traitsILi192ELi64ELi64ELi8ELi4ELi2ELi2ELb0ELb0EN7cutlass6half_tE19Flash_kernel_traitsILi192ELi64ELi64ELi8ES3_EELb0ELb0ELb0ELb0ELb0ELb1ELb1EEEvNS_16Flash_bwd_paramsE)
        .other          _ZN5flash44flash_bwd_dq_dk_dv_loop_seqk_parallel_kernelI23Flash_bwd_kernel_traitsILi192ELi64ELi64ELi8ELi4ELi2ELi2ELb0ELb0EN7cutlass6half_tE19Flash_kernel_traitsILi192ELi64ELi64ELi8ES3_EELb0ELb0ELb0ELb0ELb0ELb1ELb1EEEvNS_16Flash_bwd_paramsE,@"STO_CUDA_ENTRY STV_DEFAULT"
_ZN5flash44flash_bwd_dq_dk_dv_loop_seqk_parallel_kernelI23Flash_bwd_kernel_traitsILi192ELi64ELi64ELi8ELi4ELi2ELi2ELb0ELb0EN7cutlass6half_tE19Flash_kernel_traitsILi192ELi64ELi64ELi8ES3_EELb0ELb0ELb0ELb0ELb0ELb1ELb1EEEvNS_16Flash_bwd_paramsE:
.text._ZN5flash44flash_bwd_dq_dk_dv_loop_seqk_parallel_kernelI23Flash_bwd_kernel_traitsILi192ELi64ELi64ELi8ELi4ELi2ELi2ELb0ELb0EN7cutlass6half_tE19Flash_kernel_traitsILi192ELi64ELi64ELi8ES3_EELb0ELb0ELb0ELb0ELb0ELb1ELb1EEEvNS_16Flash_bwd_paramsE:
        /* <DEDUP_REMOVED lines=147> */
.L_x_1297:
        /* <DEDUP_REMOVED lines=46> */
.L_x_1269:
        /* <DEDUP_REMOVED lines=127> */
.L_x_1271:
        /* <DEDUP_REMOVED lines=13> */
.L_x_1272:
        /* <DEDUP_REMOVED lines=10> */
.L_x_1273:
[----:B------:R-:W-:-:S04]  /*1570*/  IMAD R6, R206, R20, R221 ;  /* 0x00000014ce067224 */ /* 0x000fc800078e02dd */
[----:B------:R-:W-:-:S07]  /*1580*/  IMAD R27, R6, R27, RZ ;  /* 0x0000001b061b7224 */ /* 0x000fce00078e02ff */
.L_x_1274:
        /* <DEDUP_REMOVED lines=74> */
[----:B------:R-:W-:Y:S01]  /*1a30*/  ISETP.GE.AND P2, PT, R213, R20, PT ;  /* 0x00000014d500720c */ /* 0x000fe20003f46270 */
[----:B------:R-:W-:-:S02]  /*1a40*/  ULDC UR4, c[0x0][0x2dc] ;  /* 0x0000b70000047ab9 */ /* 0x000fc40000000800 */
[----:B------:R-:W-:Y:S01]  /*1a50*/  IMAD.WIDE.U32 R22, R6, 0x40, RZ ;  /* 0x0000004006167825 */ /* 0x000fe200078e00ff */
[----:B------:R-:W-:Y:S02]  /*1a60*/  IADD3 R24, P0, R18, R24, RZ ;  /* 0x0000001812187210 */ /* 0x000fe40007f1e0ff */
[----:B------:R-:W-:Y:S01]  /*1a70*/  @!P3 IADD3 R18, P4, R250, R26, RZ ;  /* 0x0000001afa12b210 */ /* 0x000fe20007f9e0ff */
[----:B------:R-:W-:Y:S01]  /*1a80*/  IMAD R6, R229, R2, RZ ;  /* 0x00000002e5067224 */ /* 0x000fe200078e02ff */
[----:B------:R-:W-:Y:S01]  /*1a90*/  @!P3 IADD3 R22, P5, R248, R22, RZ ;  /* 0x00000016f816b210 */ /* 0x000fe20007fbe0ff */
[----:B------:R-:W-:Y:S02]  /*1aa0*/  IMAD.SHL.U32 R9, R9, 0x40, RZ ;  /* 0x0000004009097824 */ /* 0x000fe400078e00ff */
[----:B------:R-:W-:Y:S02]  /*1ab0*/  IMAD R11, R241, R3, R6 ;  /* 0x00000003f10b7224 */ /* 0x000fe400078e0206 */
[----:B------:R-:W-:Y:S01]  /*1ac0*/  IMAD.SHL.U32 R7, R7, 0x40, RZ ;  /* 0x0000004007077824 */ /* 0x000fe200078e00ff */
[----:B------:R-:W-:Y:S01]  /*1ad0*/  @!P3 IADD3.X R19, R251, R27, R9, P4, !PT ;  /* 0x0000001bfb13b210 */ /* 0x000fe200027fe409 */
[----:B------:R-:W-:Y:S01]  /*1ae0*/  IMAD R17, R10, UR8, RZ ;  /* 0x000000080a117c24 */ /* 0x000fe2000f8e02ff */
[----:B------:R-:W-:Y:S01]  /*1af0*/  LEA.HI R9, R240, R240, RZ, 0x1 ;  /* 0x000000f0f0097211 */ /* 0x000fe200078f08ff */
[----:B------:R-:W-:Y:S01]  /*1b00*/  IMAD.WIDE.U32 R32, R14, UR8, R32 ;  /* 0x000000080e207c25 */ /* 0x000fe2000f8e0020 */
[----:B------:R-:W-:-:S02]  /*1b10*/  IADD3.X R25, R16, R25, R11, P0, !PT ;  /* 0x0000001910197210 */ /* 0x000fc400007fe40b */
[----:B------:R-:W-:Y:S01]  /*1b20*/  @!P1 IADD3 R6, P0, R213, 0x20, RZ ;  /* 0x00000020d5069810 */ /* 0x000fe20007f1e0ff */
[----:B------:R-:W-:Y:S01]  /*1b30*/  VIADD R239, R212, 0x3000 ;  /* 0x00003000d4ef7836 */ /* 0x000fe20000000000 */
[----:B------:R-:W-:Y:S01]  /*1b40*/  LOP3.LUT R9, R9, 0xfffffffe, RZ, 0xc0, !PT ;  /* 0xfffffffe09097812 */ /* 0x000fe200078ec0ff */
[----:B------:R-:W-:Y:S01]  /*1b50*/  IMAD.WIDE.U32 R24, R14, UR6, R24 ;  /* 0x000000060e187c25 */ /* 0x000fe2000f8e0018 */
[----:B------:R-:W-:Y:S02]  /*1b60*/  @!P3 IADD3.X R23, R249, R23, R7, P5, !PT ;  /* 0x00000017f917b210 */ /* 0x000fe40002ffe407 */
[CC--:B------:R-:W-:Y:S01]  /*1b70*/  ISETP.GE.AND P4, PT, R213.reuse, R15.reuse, PT ;  /* 0x0000000fd500720c */ /* 0x0c0fe20003f86270 */
[----:B------:R-:W-:Y:S01]  /*1b80*/  @!P1 IMAD.X R11, RZ, RZ, R217, P0 ;  /* 0x000000ffff0b9224 */ /* 0x000fe200000e06d9 */
[----:B------:R-:W-:Y:S01]  /*1b90*/  @!P1 IADD3 R7, P0, R213, 0x20, RZ ;  /* 0x00000020d5079810 */ /* 0x000fe20007f1e0ff */
[----:B------:R-:W-:Y:S01]  /*1ba0*/  IMAD.IADD R8, R240, 0x1, -R9 ;  /* 0x00000001f0087824 */ /* 0x000fe200078e0a09 */
[----:B------:R-:W-:Y:S01]  /*1bb0*/  ISETP.GE.AND P5, PT, R220, R15, PT ;  /* 0x0000000fdc00720c */ /* 0x000fe20003fa6270 */
[----:B------:R-:W-:-:S02]  /*1bc0*/  IMAD R15, R10, UR6, RZ ;  /* 0x000000060a0f7c24 */ /* 0x000fc4000f8e02ff */
[----:B------:R-:W-:Y:S02]  /*1bd0*/  IMAD.SHL.U32 R235, R208, 0x4, RZ ;  /* 0x00000004d0eb7824 */ /* 0x000fe400078e00ff */
[----:B------:R-:W-:Y:S02]  /*1be0*/  IMAD.MOV.U32 R231, RZ, RZ, R233 ;  /* 0x000000ffffe77224 */ /* 0x000fe400078e00e9 */
[----:B------:R-:W-:Y:S02]  /*1bf0*/  IMAD.MOV.U32 R237, RZ, RZ, 0x7f800000 ;  /* 0x7f800000ffed7424 */ /* 0x000fe400078e00ff */
[----:B------:R-:W-:Y:S01]  /*1c00*/  IMAD.MOV.U32 R238, RZ, RZ, 0x7f800000 ;  /* 0x7f800000ffee7424 */ /* 0x000fe200078e00ff */
[----:B------:R2:W-:Y:S01]  /*1c10*/  @P4 STS.128 [R222+0xc000], RZ ;  /* 0x00c000ffde004388 */ /* 0x0005e20000000c00 */
[----:B------:R-:W-:Y:S01]  /*1c20*/  @!P1 IMAD.X R9, RZ, RZ, R217, P0 ;  /* 0x000000ffff099224 */ /* 0x000fe200000e06d9 */
[----:B------:R-:W-:Y:S01]  /*1c30*/  ISETP.NE.AND P0, PT, R8, 0x1, PT ;  /* 0x000000010800780c */ /* 0x000fe20003f05270 */
[C---:B------:R-:W-:Y:S01]  /*1c40*/  IMAD R8, R14.reuse, UR9, R17 ;  /* 0x000000090e087c24 */ /* 0x040fe2000f8e0211 */
[----:B------:R2:W-:Y:S01]  /*1c50*/  @P4 STS.128 [R222+0xe000], RZ ;  /* 0x00e000ffde004388 */ /* 0x0005e20000000c00 */
[----:B------:R-:W-:Y:S01]  /*1c60*/  IMAD R16, R14, UR7, R15 ;  /* 0x000000070e107c24 */ /* 0x000fe2000f8e020f */
[----:B------:R-:W-:Y:S01]  /*1c70*/  SEL R239, R239, R212, !P0 ;  /* 0x000000d4efef7207 */ /* 0x000fe20004000000 */
[----:B------:R-:W-:Y:S01]  /*1c80*/  @!P1 IMAD R11, R11, R4, RZ ;  /* 0x000000040b0b9224 */ /* 0x000fe200078e02ff */
[----:B------:R2:W-:Y:S01]  /*1c90*/  @P4 STS.128 [R222+0x10000], RZ ;  /* 0x010000ffde004388 */ /* 0x0005e20000000c00 */
[----:B------:R-:W-:Y:S01]  /*1ca0*/  @!P1 IMAD R20, R9, R2, RZ ;  /* 0x0000000209149224 */ /* 0x000fe200078e02ff */
[----:B------:R-:W-:Y:S01]  /*1cb0*/  LEA R239, R239, UR5, 0x1 ;  /* 0x00000005efef7c11 */ /* 0x000fe2000f8e08ff */
[----:B------:R-:W-:Y:S01]  /*1cc0*/  IMAD.IADD R33, R33, 0x1, R8 ;  /* 0x0000000121217824 */ /* 0x000fe200078e0208 */
[----:B------:R-:W-:Y:S01]  /*1cd0*/  @!PT LDS RZ, [RZ] ;  /* 0x00000000fffff984 */ /* 0x000fe20000000800 */
[----:B------:R-:W-:Y:S01]  /*1ce0*/  @!PT LDS RZ, [RZ] ;  /* 0x00000000fffff984 */ /* 0x000fe20000000800 */
[----:B------:R-:W-:Y:S01]  /*1cf0*/  @!PT LDS RZ, [RZ] ;  /* 0x00000000fffff984 */ /* 0x000fe20000000800 */
[----:B------:R-:W-:Y:S01]  /*1d00*/  @!P4 LDGSTS.E.BYPASS.LTC128B.128 [R222+0xc000], desc[UR16][R248.64] ;  /* 0x0c000000f8decfae */ /* 0x000fe2000b901d50 */
[----:B------:R-:W-:Y:S01]  /*1d10*/  IMAD.IADD R27, R25, 0x1, R16 ;  /* 0x00000001191b7824 */ /* 0x000fe200078e0210 */
[----:B------:R-:W3:Y:S01]  /*1d20*/  @!P2 LDC.64 R8, c[0x0][0x218] ;  /* 0x00008600ff08ab82 */ /* 0x000ee20000000a00 */
[----:B------:R-:W-:Y:S01]  /*1d30*/  @!P1 IMAD R15, R6, R5, R11 ;  /* 0x00000005060f9224 */ /* 0x000fe200078e020b */
[----:B------:R-:W-:Y:S01]  /*1d40*/  @!P4 LDGSTS.E.BYPASS.LTC128B.128 [R222+0xe000], desc[UR16][R248.64+0x80] ;  /* 0x0e000080f8decfae */ /* 0x000fe2000b901d50 */
[----:B------:R-:W-:-:S02]  /*1d50*/  @!P1 IMAD R11, R7, R3, R20 ;  /* 0x00000003070b9224 */ /* 0x000fc400078e0214 */
[----:B------:R-:W-:Y:S01]  /*1d60*/  IMAD.MOV.U32 R194, RZ, RZ, 0x20 ;  /* 0x00000020ffc27424 */ /* 0x000fe200078e00ff */
[----:B------:R-:W-:Y:S01]  /*1d70*/  @!P4 LDGSTS.E.BYPASS.LTC128B.128 [R222+0x10000], desc[UR16][R248.64+0x100] ;  /* 0x10000100f8decfae */ /* 0x000fe2000b901d50 */
[----:B------:R-:W-:Y:S02]  /*1d80*/  @!P1 IMAD.MOV.U32 R16, RZ, RZ, R32 ;  /* 0x000000ffff109224 */ /* 0x000fe400078e0020 */
[----:B------:R-:W-:Y:S01]  /*1d90*/  IMAD.MOV.U32 R193, RZ, RZ, 0x40 ;  /* 0x00000040ffc17424 */ /* 0x000fe200078e00ff */
[----:B------:R2:W-:Y:S01]  /*1da0*/  @P3 STS.128 [R222+0xd000], RZ ;  /* 0x00d000ffde003388 */ /* 0x0005e20000000c00 */
        /* <DEDUP_REMOVED lines=11> */
[----:B------:R-:W-:Y:S01]  /*1e60*/  @!PT LDS RZ, [RZ] ;  /* 0x00000000fffff984 */ /* 0x000fe20000000800 */
[----:B------:R-:W-:Y:S01]  /*1e70*/  @!PT LDS RZ, [RZ] ;  /* 0x00000000fffff984 */ /* 0x000fe20000000800 */
[----:B------:R-:W-:Y:S01]  /*1e80*/  @!PT LDS RZ, [RZ] ;  /* 0x00000000fffff984 */ /* 0x000fe20000000800 */
[----:B------:R-:W-:Y:S01]  /*1e90*/  @!P3 LDGSTS.E.BYPASS.LTC128B.128 [R222+0xd000], desc[UR16][R22.64] ;  /* 0x0d00000016debfae */ /* 0x000fe2000b901d50 */
[----:B------:R-:W4:Y:S01]  /*1ea0*/  @!P2 LDC.64 R6, c[0x0][0x220] ;  /* 0x00008800ff06ab82 */ /* 0x000f220000000a00 */
[----:B------:R-:W-:Y:S01]  /*1eb0*/  CS2R R138, SRZ ;  /* 0x00000000008a7805 */ /* 0x000fe2000001ff00 */
[-C--:B------:R-:W-:Y:S01]  /*1ec0*/  @!P2 IMAD R14, R217, R2.reuse, RZ ;  /* 0x00000002d90ea224 */ /* 0x080fe200078e02ff */
        /* <DEDUP_REMOVED lines=8> */
[----:B------:R2:W-:Y:S01]  /*1f50*/  @P4 STS [R239], RZ ;  /* 0x000000ffef004388 */ /* 0x0005e20000000800 */
[-C--:B------:R-:W-:Y:S01]  /*1f60*/  @!P2 IMAD R10, R217, R4.reuse, RZ ;  /* 0x00000004d90aa224 */ /* 0x080fe200078e02ff */
[----:B------:R-:W-:Y:S01]  /*1f70*/  CS2R R132, SRZ ;  /* 0x0000000000847805 */ /* 0x000fe2000001ff00 */
[----:B------:R-:W-:Y:S01]  /*1f80*/  @!P2 IMAD.WIDE.U32 R24, R213, R4, R32 ;  /* 0x00000004d518a225 */ /* 0x000fe200078e0020 */
[----:B------:R2:W-:Y:S01]  /*1f90*/  @P4 STS [R239+0x4], RZ ;  /* 0x000004ffef004388 */ /* 0x0005e20000000800 */
        /* <DEDUP_REMOVED lines=55> */
[C---:B---3--:R-:W-:Y:S02]  /*2310*/  @!P2 LEA R8, P4, R24.reuse, R8, 0x1 ;  /* 0x000000081808a211 */ /* 0x048fe400078808ff */
[----:B------:R-:W-:Y:S02]  /*2320*/  CS2R R36, SRZ ;  /* 0x0000000000247805 */ /* 0x000fe4000001ff00 */
[----:B------:R-:W-:Y:S01]  /*2330*/  CS2R R30, SRZ ;  /* 0x00000000001e7805 */ /* 0x000fe2000001ff00 */
[----:B------:R3:W-:Y:S01]  /*2340*/  @P3 STS [R239+0x1000], RZ ;  /* 0x001000ffef003388 */ /* 0x0007e20000000800 */
[----:B------:R-:W-:-:S02]  /*2350*/  @!P2 LEA.HI.X R9, R24, R9, R10, 0x1, P4 ;  /* 0x000000091809a211 */ /* 0x000fc400020f0c0a */
[----:B------:R-:W-:Y:S02]  /*2360*/  CS2R R28, SRZ ;  /* 0x00000000001c7805 */ /* 0x000fe4000001ff00 */
[C---:B--2---:R-:W-:Y:S01]  /*2370*/  @!P1 LEA R4, P4, R16.reuse, R4, 0x1 ;  /* 0x0000000410049211 */ /* 0x044fe200078808ff */
[----:B------:R3:W-:Y:S01]  /*2380*/  @P3 STS [R239+0x1004], RZ ;  /* 0x001004ffef003388 */ /* 0x0007e20000000800 */
[----:B------:R-:W-:Y:S01]  /*2390*/  CS2R R34, SRZ ;  /* 0x0000000000227805 */ /* 0x000fe2000001ff00 */
[----:B------:R-:W-:Y:S01]  /*23a0*/  ULDC UR7, c[0x0][0x39c] ;  /* 0x0000e70000077ab9 */ /* 0x000fe20000000800 */
[----:B------:R-:W-:Y:S01]  /*23b0*/  @!P1 LEA.HI.X R5, R16, R5, R15, 0x1, P4 ;  /* 0x0000000510059211 */ /* 0x000fe200020f0c0f */
[----:B------:R3:W-:Y:S01]  /*23c0*/  @P3 STS [R239+0x1008], RZ ;  /* 0x001008ffef003388 */ /* 0x0007e20000000800 */
[----:B------:R-:W-:-:S03]  /*23d0*/  ULDC UR6, c[0x0][0x2ec] ;  /* 0x0000bb0000067ab9 */ /* 0x000fc60000000800 */
        /* <DEDUP_REMOVED lines=79> */
.L_x_1278:
[----:B------:R-:W0:Y:S01]  /*28d0*/  LDGDEPBAR ;  /* 0x00000000000079af */ /* 0x000e220000000000 */
[C---:B------:R-:W-:Y:S01]  /*28e0*/  IADD3 R150, R196.reuse, R194, RZ ;  /* 0x000000c2c4967210 */ /* 0x040fe20007ffe0ff */
[C---:B-----5:R-:W-:Y:S01]  /*28f0*/  FMUL.FTZ R176, R237.reuse, 1.4426950216293334961 ;  /* 0x3fb8aa3bedb07820 */ /* 0x060fe20000410000 */
[-C--:B------:R-:W-:Y:S02]  /*2900*/  IADD3 R149, R196, R193.reuse, RZ ;  /* 0x000000c1c4957210 */ /* 0x080fe40007ffe0ff */
[----:B------:R-:W-:Y:S02]  /*2910*/  IADD3 R148, R150, R193, RZ ;  /* 0x000000c196947210 */ /* 0x000fe40007ffe0ff */
[----:B------:R-:W-:Y:S02]  /*2920*/  @P3 LEA R168, R216, R207, 0x6 ;  /* 0x000000cfd8a83211 */ /* 0x000fe400078e30ff */
[----:B------:R-:W-:Y:S02]  /*2930*/  FSETP.NEU.FTZ.AND P0, PT, R237, -INF , PT ;  /* 0xff800000ed00780b */ /* 0x000fe40003f1d000 */
[----:B------:R-:W-:Y:S02]  /*2940*/  @P3 IADD3 R186, R168, 0x18, RZ ;  /* 0x00000018a8ba3810 */ /* 0x000fe40007ffe0ff */
[----:B------:R-:W-:Y:S02]  /*2950*/  FSEL R176, R176, RZ, P0 ;  /* 0x000000ffb0b07208 */ /* 0x000fe40000000000 */
[----:B------:R-:W-:Y:S02]  /*2960*/  FSETP.NEU.FTZ.AND P0, PT, R238, -INF , PT ;  /* 0xff800000ee00780b */ /* 0x000fe40003f1d000 */
[C---:B------:R-:W-:Y:S02]  /*2970*/  @P3 IADD3 R178, R168.reuse, 0x10, RZ ;  /* 0x00000010a8b23810 */ /* 0x040fe40007ffe0ff */
[CC--:B------:R-:W-:Y:S02]  /*2980*/  @P3 ISETP.GE.AND P1, PT, R168.reuse, R243.reuse, PT ;  /* 0x000000f3a800320c */ /* 0x0c0fe40003f26270 */
[----:B------:R-:W-:Y:S02]  /*2990*/  @P3 IADD3 R170, R168, 0x1, RZ ;  /* 0x00000001a8aa3810 */ /* 0x000fe40007ffe0ff */
[----:B------:R-:W-:Y:S01]  /*29a0*/  ISETP.GE.AND P4, PT, R240, 0x1, PT ;  /* 0x00000001f000780c */ /* 0x000fe20003f86270 */
[----:B------:R-:W-:Y:S04]  /*29b0*/  DEPBAR.LE SB0, 0x0 ;  /* 0x000080000000791a */ /* 0x000fe80000000000 */
[----:B------:R-:W-:Y:S01]  /*29c0*/  BAR.SYNC.DEFER_BLOCKING 0x0 ;  /* 0x0000000000007b1d */ /* 0x000fe20000010000 */
[----:B------:R-:W-:Y:S05]  /*29d0*/  @P3 ISETP.GE.AND P2, PT, R170, R243, PT ;  /* 0x000000f3aa00320c */ /* 0x000fea0003f46270 */
[----:B------:R-:W-:Y:S05]  /*29e0*/  LDSM.16.M88.4 R68, [R196] ;  /* 0x00000000c444783b */ /* 0x000fea0000000200 */
[----:B------:R-:W1:Y:S05]  /*29f0*/  LDSM.16.M88.4 R72, [R202+UR5+0x12000] ;  /* 0x01200005ca48783b */ /* 0x000e6a0008000200 */
[----:B------:R-:W2:Y:S05]  /*2a00*/  LDSM.16.M88.4 R76, [R202+UR5+0x12800] ;  /* 0x01280005ca4c783b */ /* 0x000eaa0008000200 */
[----:B------:R-:W-:Y:S05]  /*2a10*/  LDSM.16.M88.4 R80, [R150] ;  /* 0x000000009650783b */ /* 0x000fea0000000200 */
[----:B------:R-:W3:Y:S05]  /*2a20*/  LDSM.16.M88.4 R84, [R201] ;  /* 0x00000000c954783b */ /* 0x000eea0000000200 */
[----:B------:R-:W4:Y:S05]  /*2a30*/  LDSM.16.M88.4 R88, [R201+0x800] ;  /* 0x00080000c958783b */ /* 0x000f2a0000000200 */
[----:B------:R-:W-:Y:S05]  /*2a40*/  LDSM.16.M88.4 R92, [R149] ;  /* 0x00000000955c783b */ /* 0x000fea0000000200 */
[----:B------:R-:W4:Y:S01]  /*2a50*/  LDSM.16.M88.4 R96, [R200] ;  /* 0x00000000c860783b */ /* 0x000f220000000200 */
[C---:B-1----:R-:W-:Y:S06]  /*2a60*/  HMMA.16816.F32 R4, R68.reuse, R72, RZ ;  /* 0x000000484404723c */ /* 0x042fec00000018ff */
[C---:B------:R-:W-:Y:S01]  /*2a70*/  HMMA.16816.F32 R8, R68.reuse, R74, RZ ;  /* 0x0000004a4408723c */ /* 0x040fe200000018ff */
[----:B------:R-:W-:Y:S05]  /*2a80*/  LDSM.16.M88.4 R72, [R148] ;  /* 0x000000009448783b */ /* 0x000fea0000000200 */
[C---:B--2---:R-:W-:Y:S06]  /*2a90*/  HMMA.16816.F32 R12, R68.reuse, R76, RZ ;  /* 0x0000004c440c723c */ /* 0x044fec00000018ff */
[----:B------:R-:W-:Y:S01]  /*2aa0*/  HMMA.16816.F32 R16, R68, R78, RZ ;  /* 0x0000004e4410723c */ /* 0x000fe200000018ff */
[----:B------:R-:W1:Y:S05]  /*2ab0*/  LDSM.16.M88.4 R68, [R200+0x800] ;  /* 0x00080000c844783b */ /* 0x000e6a0000000200 */
[C---:B---3--:R-:W-:Y:S01]  /*2ac0*/  HMMA.16816.F32 R4, R80.reuse, R84, R4 ;  /* 0x000000545004723c */ /* 0x048fe20000001804 */
[----:B------:R-:W2:Y:S05]  /*2ad0*/  LDSM.16.M88.4 R76, [R199] ;  /* 0x00000000c74c783b */ /* 0x000eaa0000000200 */
[C---:B------:R-:W-:Y:S01]  /*2ae0*/  HMMA.16816.F32 R8, R80.reuse, R86, R8 ;  /* 0x000000565008723c */ /* 0x040fe20000001808 */
[----:B------:R-:W-:Y:S05]  /*2af0*/  LDSM.16.M88.4 R84, [R196+0x2000] ;  /* 0x00200000c454783b */ /* 0x000fea0000000200 */
[C---:B----4-:R-:W-:Y:S06]  /*2b00*/  HMMA.16816.F32 R12, R80.reuse, R88, R12 ;  /* 0x00000058500c723c */ /* 0x050fec000000180c */
[----:B------:R-:W-:Y:S01]  /*2b10*/  HMMA.16816.F32 R16, R80, R90, R16 ;  /* 0x0000005a5010723c */ /* 0x000fe20000001810 */
[----:B------:R-:W3:Y:S05]  /*2b20*/  LDSM.16.M88.4 R80, [R199+0x800] ;  /* 0x00080000c750783b */ /* 0x000eea0000000200 */
[C---:B------:R-:W-:Y:S01]  /*2b30*/  HMMA.16816.F32 R4, R92.reuse, R96, R4 ;  /* 0x000000605c04723c */ /* 0x040fe20000001804 */
[----:B------:R-:W4:Y:S05]  /*2b40*/  LDSM.16.M88.4 R88, [R202+UR5+0x14000] ;  /* 0x01400005ca58783b */ /* 0x000f2a0008000200 */
[C---:B------:R-:W-:Y:S01]  /*2b50*/  HMMA.16816.F32 R8, R92.reuse, R98, R8 ;  /* 0x000000625c08723c */ /* 0x040fe20000001808 */
[----:B------:R-:W-:Y:S05]  /*2b60*/  LDSM.16.M88.4 R96, [R201+0x2000] ;  /* 0x00200000c960783b */ /* 0x000fea0000000200 */
[C---:B-1----:R-:W-:Y:S06]  /*2b70*/  HMMA.16816.F32 R12, R92.reuse, R68, R12 ;  /* 0x000000445c0c723c */ /* 0x042fec000000180c */
[----:B------:R-:W-:Y:S01]  /*2b80*/  HMMA.16816.F32 R16, R92, R70, R16 ;  /* 0x000000465c10723c */ /* 0x000fe20000001810 */
[----:B------:R-:W1:Y:S05]  /*2b90*/  LDSM.16.M88.4 R68, [R202+UR5+0x14800] ;  /* 0x01480005ca44783b */ /* 0x000e6a0008000200 */
[C---:B--2---:R-:W-:Y:S01]  /*2ba0*/  HMMA.16816.F32 R4, R72.reuse, R76, R4 ;  /* 0x0000004c4804723c */ /* 0x044fe20000001804 */
[----:B------:R-:W2:Y:S05]  /*2bb0*/  LDSM.16.M88.4 R92, [R150+0x2000] ;  /* 0x00200000965c783b */ /* 0x000eaa0000000200 */
[C---:B------:R-:W-:Y:S01]  /*2bc0*/  HMMA.16816.F32 R8, R72.reuse, R78, R8 ;  /* 0x0000004e4808723c */ /* 0x040fe20000001808 */
[----:B------:R-:W-:Y:S05]  /*2bd0*/  LDSM.16.M88.4 R76, [R149+0x2000] ;  /* 0x00200000954c783b */ /* 0x000fea0000000200 */
[C---:B---3--:R-:W-:Y:S06]  /*2be0*/  HMMA.16816.F32 R12, R72.reuse, R80, R12 ;  /* 0x00000050480c723c */ /* 0x048fec000000180c */
[----:B------:R-:W-:Y:S01]  /*2bf0*/  HMMA.16816.F32 R16, R72, R82, R16 ;  /* 0x000000524810723c */ /* 0x000fe20000001810 */
[----:B------:R-:W3:Y:S05]  /*2c00*/  LDSM.16.M88.4 R72, [R201+0x2800] ;  /* 0x00280000c948783b */ /* 0x000eea0000000200 */
[C---:B----4-:R-:W-:Y:S01]  /*2c10*/  HMMA.16816.F32 R4, R84.reuse, R88, R4 ;  /* 0x000000585404723c */ /* 0x050fe20000001804 */
[----:B------:R-:W4:Y:S05]  /*2c20*/  LDSM.16.M88.4 R80, [R200+0x2000] ;  /* 0x00200000c850783b */ /* 0x000f2a0000000200 */
[C---:B------:R-:W-:Y:S01]  /*2c30*/  HMMA.16816.F32 R8, R84.reuse, R90, R8 ;  /* 0x0000005a5408723c */ /* 0x040fe20000001808 */
[----:B------:R-:W-:Y:S05]  /*2c40*/  LDSM.16.M88.4 R88, [R199+0x2000] ;  /* 0x00200000c758783b */ /* 0x000fea0000000200 */
[C---:B-1----:R-:W-:Y:S06]  /*2c50*/  HMMA.16816.F32 R12, R84.reuse, R68, R12 ;  /* 0x00000044540c723c */ /* 0x042fec000000180c */
[----:B------:R-:W-:Y:S01]  /*2c60*/  HMMA.16816.F32 R16, R84, R70, R16 ;  /* 0x000000465410723c */ /* 0x000fe20000001810 */
[----:B------:R-:W1:Y:S05]  /*2c70*/  LDSM.16.M88.4 R68, [R200+0x2800] ;  /* 0x00280000c844783b */ /* 0x000e6a0000000200 */
[C---:B--2---:R-:W-:Y:S01]  /*2c80*/  HMMA.16816.F32 R4, R92.reuse, R96, R4 ;  /* 0x000000605c04723c */ /* 0x044fe20000001804 */
[----:B------:R-:W2:Y:S05]  /*2c90*/  LDSM.16.M88.4 R84, [R148+0x2000] ;  /* 0x002000009454783b */ /* 0x000eaa0000000200 */
[C---:B------:R-:W-:Y:S01]  /*2ca0*/  HMMA.16816.F32 R8, R92.reuse, R98, R8 ;  /* 0x000000625c08723c */ /* 0x040fe20000001808 */
[----:B------:R-:W-:Y:S05]  /*2cb0*/  LDSM.16.M88.4 R96, [R202+UR5+0x16000] ;  /* 0x01600005ca60783b */ /* 0x000fea0008000200 */
        /* <DEDUP_REMOVED lines=26> */
[C---:B------:R-:W-:Y:S06]  /*2e60*/  HMMA.16816.F32 R8, R76.reuse, R82, R8 ;  /* 0x000000524c08723c */ /* 0x040fec0000001808 */
[C---:B---3--:R-:W-:Y:S06]  /*2e70*/  HMMA.16816.F32 R12, R76.reuse, R72, R12 ;  /* 0x000000484c0c723c */ /* 0x048fec000000180c */
[----:B------:R-:W-:Y:S06]  /*2e80*/  HMMA.16816.F32 R16, R76, R74, R16 ;  /* 0x0000004a4c10723c */ /* 0x000fec0000001810 */
[C---:B----4-:R-:W-:Y:S06]  /*2e90*/  HMMA.16816.F32 R4, R84.reuse, R88, R4 ;  /* 0x000000585404723c */ /* 0x050fec0000001804 */
[C---:B------:R-:W-:Y:S06]  /*2ea0*/  HMMA.16816.F32 R8, R84.reuse, R90, R8 ;  /* 0x0000005a5408723c */ /* 0x040fec0000001808 */
[C---:B-1----:R-:W-:Y:S06]  /*2eb0*/  HMMA.16816.F32 R12, R84.reuse, R68, R12 ;  /* 0x00000044540c723c */ /* 0x042fec000000180c */
[----:B------:R-:W-:Y:S01]  /*2ec0*/  HMMA.16816.F32 R16, R84, R70, R16 ;  /* 0x000000465410723c */ /* 0x000fe20000001810 */
[----:B------:R-:W1:Y:S05]  /*2ed0*/  LDSM.16.M88.4 R68, [R199+0x4800] ;  /* 0x00480000c744783b */ /* 0x000e6a0000000200 */
[C---:B--2---:R-:W-:Y:S06]  /*2ee0*/  HMMA.16816.F32 R4, R92.reuse, R96, R4 ;  /* 0x000000605c04723c */ /* 0x044fec0000001804 */
[C---:B------:R-:W-:Y:S07]  /*2ef0*/  HMMA.16816.F32 R8, R92.reuse, R98, R8 ;  /* 0x000000625c08723c */ /* 0x040fee0000001808 */
[----:B------:R-:W-:Y:S04]  /*2f00*/  LEA R99, R204, UR5, 0x1 ;  /* 0x00000005cc637c11 */ /* 0x000fe8000f8e08ff */
[-C--:B------:R-:W-:Y:S02]  /*2f10*/  IADD3 R98, R194, R99.reuse, RZ ;  /* 0x00000063c2627210 */ /* 0x080fe40007ffe0ff */
[C---:B------:R-:W-:Y:S02]  /*2f20*/  IADD3 R97, R193.reuse, R99, RZ ;  /* 0x00000063c1617210 */ /* 0x040fe40007ffe0ff */
[----:B------:R-:W-:Y:S03]  /*2f30*/  IADD3 R96, R193, R98, RZ ;  /* 0x00000062c1607210 */ /* 0x000fe60007ffe0ff */
        /* <DEDUP_REMOVED lines=12> */
[----:B------:R-:W3:Y:S02]  /*3000*/  MUFU.TANH R154, R154 ;  /* 0x0000009a009a7308 */ /* 0x000ee40000002400 */
[-C--:B--2---:R-:W-:Y:S02]  /*3010*/  MOV R167, R151.reuse ;  /* 0x0000009700a77202 */ /* 0x084fe40000000f00 */
[C---:B------:R-:W-:Y:S01]  /*3020*/  @P3 FSEL R167, R151.reuse, -INF , !P1 ;  /* 0xff80000097a73808 */ /* 0x040fe20004800000 */
[----:B------:R-:W-:Y:S04]  /*3030*/  FFMA.FTZ R151, -R151, R151, 1 ;  /* 0x3f80000097977423 */ /* 0x000fe80000010197 */
[--C-:B------:R-:W-:Y:S01]  /*3040*/  FFMA.FTZ R183, R167, UR6, -R176.reuse ;  /* 0x00000006a7b77c23 */ /* 0x100fe200080108b0 */
[----:B------:R-:W-:Y:S01]  /*3050*/  FMUL.FTZ R167, R238, 1.4426950216293334961 ;  /* 0x3fb8aa3beea77820 */ /* 0x000fe20000410000 */
[----:B------:R-:W2:Y:S01]  /*3060*/  MUFU.TANH R157, R157 ;  /* 0x0000009d009d7308 */ /* 0x000ea20000002400 */
[----:B-1----:R-:W-:Y:S01]  /*3070*/  MOV R172, R153 ;  /* 0x0000009900ac7202 */ /* 0x002fe20000000f00 */
[----:B------:R-:W-:Y:S01]  /*3080*/  FMUL.FTZ R151, R151, UR7 ;  /* 0x0000000797977c20 */ /* 0x000fe20008410000 */
[----:B------:R-:W-:Y:S01]  /*3090*/  @P3 FSEL R172, R153, -INF , !P1 ;  /* 0xff80000099ac3808 */ /* 0x000fe20004800000 */
[----:B------:R-:W-:Y:S01]  /*30a0*/  FMUL.FTZ R159, R12, UR7 ;  /* 0x000000070c9f7c20 */ /* 0x000fe20008410000 */
[----:B------:R-:W-:Y:S01]  /*30b0*/  FSEL R167, R167, RZ, P0 ;  /* 0x000000ffa7a77208 */ /* 0x000fe20000000000 */
[----:B------:R-:W-:Y:S01]  /*30c0*/  FMUL.FTZ R160, R13, UR7 ;  /* 0x000000070da07c20 */ /* 0x000fe20008410000 */
[----:B---3--:R-:W-:Y:S03]  /*30d0*/  MOV R170, R154 ;  /* 0x0000009a00aa7202 */ /* 0x008fe60000000f00 */
[----:B------:R-:W1:Y:S01]  /*30e0*/  MUFU.TANH R152, R152 ;  /* 0x0000009800987308 */ /* 0x000e620000002400 */
[----:B------:R-:W-:Y:S01]  /*30f0*/  @P3 FSEL R170, R154, -INF , !P2 ;  /* 0xff8000009aaa3808 */ /* 0x000fe20005000000 */
[----:B------:R-:W-:Y:S01]  /*3100*/  FMUL.FTZ R161, R14, UR7 ;  /* 0x000000070ea17c20 */ /* 0x000fe20008410000 */
[--C-:B------:R-:W-:Y:S01]  /*3110*/  FFMA.FTZ R175, R172, UR6, -R167.reuse ;  /* 0x00000006acaf7c23 */ /* 0x100fe200080108a7 */
[----:B------:R-:W-:Y:S01]  /*3120*/  FMUL.FTZ R162, R15, UR7 ;  /* 0x000000070fa27c20 */ /* 0x000fe20008410000 */
[----:B------:R-:W-:Y:S01]  /*3130*/  @P3 IADD3 R172, R168, 0x8, RZ ;  /* 0x00000008a8ac3810 */ /* 0x000fe20007ffe0ff */
[--C-:B------:R-:W-:Y:S01]  /*3140*/  FFMA.FTZ R174, R170, UR6, -R167.reuse ;  /* 0x00000006aaae7c23 */ /* 0x100fe200080108a7 */
[----:B------:R-:W-:Y:S03]  /*3150*/  @P3 IADD3 R170, R168, 0x9, RZ ;  /* 0x00000009a8aa3810 */ /* 0x000fe60007ffe0ff */
[----:B------:R-:W3:Y:S01]  /*3160*/  MUFU.TANH R158, R158 ;  /* 0x0000009e009e7308 */ /* 0x000ee20000002400 */
[-C--:B------:R-:W-:Y:S01]  /*3170*/  @P3 ISETP.GE.AND P0, PT, R172, R243.reuse, PT ;  /* 0x000000f3ac00320c */ /* 0x080fe20003f06270 */
[----:B------:R-:W-:Y:S01]  /*3180*/  FMUL.FTZ R163, R16, UR7 ;  /* 0x0000000710a37c20 */ /* 0x000fe20008410000 */
[----:B------:R-:W-:Y:S01]  /*3190*/  @P3 ISETP.GE.AND P1, PT, R170, R243, PT ;  /* 0x000000f3aa00320c */ /* 0x000fe20003f26270 */
[----:B------:R-:W-:Y:S01]  /*31a0*/  FMUL.FTZ R165, R18, UR7 ;  /* 0x0000000712a57c20 */ /* 0x000fe20008410000 */
[----:B--2---:R-:W-:Y:S01]  /*31b0*/  MOV R172, R157 ;  /* 0x0000009d00ac7202 */ /* 0x004fe20000000f00 */
[----:B------:R-:W-:Y:S01]  /*31c0*/  FMUL.FTZ R166, R19, UR7 ;  /* 0x0000000713a67c20 */ /* 0x000fe20008410000 */
[----:B------:R-:W-:Y:S03]  /*31d0*/  @P3 FSEL R172, R157, -INF , !P0 ;  /* 0xff8000009dac3808 */ /* 0x000fe60004000000 */
[----:B------:R-:W2:Y:S01]  /*31e0*/  MUFU.TANH R155, R155 ;  /* 0x0000009b009b7308 */ /* 0x000ea20000002400 */
[-C--:B-1----:R-:W-:Y:S01]  /*31f0*/  MOV R169, R152.reuse ;  /* 0x0000009800a97202 */ /* 0x082fe20000000f00 */
[----:B------:R-:W-:Y:S01]  /*3200*/  FMUL.FTZ R164, R17, UR7 ;  /* 0x0000000711a47c20 */ /* 0x000fe20008410000 */
[----:B------:R-:W-:Y:S01]  /*3210*/  @P3 FSEL R169, R152, -INF , !P2 ;  /* 0xff80000098a93808 */ /* 0x000fe20005000000 */
[--C-:B------:R-:W-:Y:S01]  /*3220*/  FFMA.FTZ R173, R172, UR6, -R167.reuse ;  /* 0x00000006acad7c23 */ /* 0x100fe200080108a7 */
[----:B------:R-:W-:Y:S01]  /*3230*/  FFMA.FTZ R152, -R152, R152, 1 ;  /* 0x3f80000098987423 */ /* 0x000fe20000010198 */
[----:B------:R-:W-:Y:S01]  /*3240*/  FFMA.FTZ R153, -R153, R153, 1 ;  /* 0x3f80000099997423 */ /* 0x000fe20000010199 */
[----:B------:R-:W-:Y:S03]  /*3250*/  FFMA.FTZ R154, -R154, R154, 1 ;  /* 0x3f8000009a9a7423 */ /* 0x000fe6000001019a */
[----:B------:R-:W1:Y:S01]  /*3260*/  MUFU.TANH R156, R156 ;  /* 0x0000009c009c7308 */ /* 0x000e620000002400 */
[-C--:B---3--:R-:W-:Y:S01]  /*3270*/  MOV R170, R158.reuse ;  /* 0x0000009e00aa7202 */ /* 0x088fe20000000f00 */
[--C-:B------:R-:W-:Y:S01]  /*3280*/  FFMA.FTZ R182, R169, UR6, -R176.reuse ;  /* 0x00000006a9b67c23 */ /* 0x100fe200080108b0 */
[----:B------:R-:W-:Y:S01]  /*3290*/  @P3 FSEL R170, R158, -INF , !P1 ;  /* 0xff8000009eaa3808 */ /* 0x000fe20004800000 */
[----:B------:R-:W-:Y:S01]  /*32a0*/  FMUL.FTZ R152, R152, UR7 ;  /* 0x0000000798987c20 */ /* 0x000fe20008410000 */
[----:B------:R-:W-:Y:S01]  /*32b0*/  FMUL.FTZ R153, R153, UR7 ;  /* 0x0000000799997c20 */ /* 0x000fe20008410000 */
[----:B------:R-:W-:Y:S01]  /*32c0*/  FMUL.FTZ R154, R154, UR7 ;  /* 0x000000079a9a7c20 */ /* 0x000fe20008410000 */
[----:B------:R-:W-:Y:S03]  /*32d0*/  FFMA.FTZ R157, -R157, R157, 1 ;  /* 0x3f8000009d9d7423 */ /* 0x000fe6000001019d */
[----:B------:R-:W3:Y:S01]  /*32e0*/  MUFU.TANH R159, R159 ;  /* 0x0000009f009f7308 */ /* 0x000ee20000002400 */
[--C-:B------:R-:W-:Y:S01]  /*32f0*/  FFMA.FTZ R172, R170, UR6, -R167.reuse ;  /* 0x00000006aaac7c23 */ /* 0x100fe200080108a7 */
[-C--:B--2---:R-:W-:Y:S01]  /*3300*/  MOV R171, R155.reuse ;  /* 0x0000009b00ab7202 */ /* 0x084fe20000000f00 */
[----:B------:R-:W-:Y:S01]  /*3310*/  FFMA.FTZ R158, -R158, R158, 1 ;  /* 0x3f8000009e9e7423 */ /* 0x000fe2000001019e */
[C---:B------:R-:W-:Y:S01]  /*3320*/  @P3 FSEL R171, R155.reuse, -INF , !P0 ;  /* 0xff8000009bab3808 */ /* 0x040fe20004000000 */
[----:B------:R-:W-:Y:S01]  /*3330*/  FFMA.FTZ R155, -R155, R155, 1 ;  /* 0x3f8000009b9b7423 */ /* 0x000fe2000001019b */
[----:B------:R-:W-:Y:S01]  /*3340*/  @P3 IADD3 R170, R168, 0x11, RZ ;  /* 0x00000011a8aa3810 */ /* 0x000fe20007ffe0ff */
[----:B------:R-:W-:Y:S03]  /*3350*/  FMUL.FTZ R157, R157, UR7 ;  /* 0x000000079d9d7c20 */ /* 0x000fe60008410000 */
[----:B------:R-:W2:Y:S01]  /*3360*/  MUFU.TANH R161, R161 ;  /* 0x000000a100a17308 */ /* 0x000ea20000002400 */
[-C--:B-1----:R-:W-:Y:S01]  /*3370*/  MOV R169, R156.reuse ;  /* 0x0000009c00a97202 */ /* 0x082fe20000000f00 */
[--C-:B------:R-:W-:Y:S01]  /*3380*/  FFMA.FTZ R181, R171, UR6, -R176.reuse ;  /* 0x00000006abb57c23 */ /* 0x100fe200080108b0 */
[C---:B------:R-:W-:Y:S01]  /*3390*/  @P3 FSEL R169, R156.reuse, -INF , !P1 ;  /* 0xff8000009ca93808 */ /* 0x040fe20004800000 */
[----:B------:R-:W-:Y:S01]  /*33a0*/  FFMA.FTZ R156, -R156, R156, 1 ;  /* 0x3f8000009c9c7423 */ /* 0x000fe2000001019c */
[-C--:B------:R-:W-:Y:S01]  /*33b0*/  @P3 ISETP.GE.AND P0, PT, R178, R243.reuse, PT ;  /* 0x000000f3b200320c */ /* 0x080fe20003f06270 */
[----:B------:R-:W-:Y:S01]  /*33c0*/  FMUL.FTZ R155, R155, UR7 ;  /* 0x000000079b9b7c20 */ /* 0x000fe20008410000 */
[----:B------:R-:W-:Y:S03]  /*33d0*/  @P3 ISETP.GE.AND P1, PT, R170, R243, PT ;  /* 0x000000f3aa00320c */ /* 0x000fe60003f26270 */
[----:B------:R-:W1:Y:S01]  /*33e0*/  MUFU.TANH R160, R160 ;  /* 0x000000a000a07308 */ /* 0x000e620000002400 */
[--C-:B------:R-:W-:Y:S01]  /*33f0*/  FFMA.FTZ R180, R169, UR6, -R176.reuse ;  /* 0x00000006a9b47c23 */ /* 0x100fe200080108b0 */
[-C--:B---3--:R-:W-:Y:S01]  /*3400*/  MOV R171, R159.reuse ;  /* 0x0000009f00ab7202 */ /* 0x088fe20000000f00 */
[----:B------:R-:W-:Y:S01]  /*3410*/  FMUL.FTZ R156, R156, UR7 ;  /* 0x000000079c9c7c20 */ /* 0x000fe20008410000 */
[C---:B------:R-:W-:Y:S01]  /*3420*/  @P3 FSEL R171, R159.reuse, -INF , !P0 ;  /* 0xff8000009fab3808 */ /* 0x040fe20004000000 */
[----:B------:R-:W-:Y:S01]  /*3430*/  FFMA.FTZ R159, -R159, R159, 1 ;  /* 0x3f8000009f9f7423 */ /* 0x000fe2000001019f */
[----:B------:R-:W-:Y:S01]  /*3440*/  @P3 IADD3 R168, R168, 0x19, RZ ;  /* 0x00000019a8a83810 */ /* 0x000fe20007ffe0ff */
[----:B------:R-:W-:Y:S03]  /*3450*/  FMUL.FTZ R158, R158, UR7 ;  /* 0x000000079e9e7c20 */ /* 0x000fe60008410000 */
[----:B------:R-:W3:Y:S01]  /*3460*/  MUFU.TANH R162, R162 ;  /* 0x000000a200a27308 */ /* 0x000ee20000002400 */
[----:B--2---:R-:W-:Y:S01]  /*3470*/  MOV R170, R161 ;  /* 0x000000a100aa7202 */ /* 0x004fe20000000f00 */
[--C-:B------:R-:W-:Y:S01]  /*3480*/  FFMA.FTZ R179, R171, UR6, -R176.reuse ;  /* 0x00000006abb37c23 */ /* 0x100fe200080108b0 */
[----:B------:R-:W-:Y:S01]  /*3490*/  @P3 FSEL R170, R161, -INF , !P0 ;  /* 0xff800000a1aa3808 */ /* 0x000fe20004000000 */
[----:B------:R-:W-:Y:S01]  /*34a0*/  FMUL.FTZ R159, R159, UR7 ;  /* 0x000000079f9f7c20 */ /* 0x000fe20008410000 */
[----:B------:R-:W-:Y:S01]  /*34b0*/  @P3 ISETP.GE.AND P0, PT, R186, R243, PT ;  /* 0x000000f3ba00320c */ /* 0x000fe20003f06270 */
[----:B------:R-:W-:Y:S04]  /*34c0*/  FFMA.FTZ R161, -R161, R161, 1 ;  /* 0x3f800000a1a17423 */ /* 0x000fe800000101a1 */
[----:B------:R-:W2:Y:S01]  /*34d0*/  MUFU.TANH R163, R163 ;  /* 0x000000a300a37308 */ /* 0x000ea20000002400 */
[-C--:B-1----:R-:W-:Y:S01]  /*34e0*/  MOV R169, R160.reuse ;  /* 0x000000a000a97202 */ /* 0x082fe20000000f00 */
[--C-:B------:R-:W-:Y:S01]  /*34f0*/  FFMA.FTZ R171, R170, UR6, -R167.reuse ;  /* 0x00000006aaab7c23 */ /* 0x100fe200080108a7 */
[C---:B------:R-:W-:Y:S01]  /*3500*/  @P3 FSEL R169, R160.reuse, -INF , !P1 ;  /* 0xff800000a0a93808 */ /* 0x040fe20004800000 */
[----:B------:R-:W-:Y:S01]  /*3510*/  FFMA.FTZ R160, -R160, R160, 1 ;  /* 0x3f800000a0a07423 */ /* 0x000fe200000101a0 */
[----:B------:R-:W-:Y:S05]  /*3520*/  FMUL.FTZ R161, R161, UR7 ;  /* 0x00000007a1a17c20 */ /* 0x000fea0008410000 */
[----:B------:R-:W1:Y:S01]  /*3530*/  MUFU.TANH R165, R165 ;  /* 0x000000a500a57308 */ /* 0x000e620000002400 */
[-C--:B---3--:R-:W-:Y:S01]  /*3540*/  MOV R184, R162.reuse ;  /* 0x000000a200b87202 */ /* 0x088fe20000000f00 */
[--C-:B------:R-:W-:Y:S01]  /*3550*/  FFMA.FTZ R178, R169, UR6, -R176.reuse ;  /* 0x00000006a9b27c23 */ /* 0x100fe200080108b0 */
[----:B------:R-:W-:Y:S01]  /*3560*/  @P3 FSEL R184, R162, -INF , !P1 ;  /* 0xff800000a2b83808 */ /* 0x000fe20004800000 */
[----:B------:R-:W-:Y:S01]  /*3570*/  FMUL.FTZ R160, R160, UR7 ;  /* 0x00000007a0a07c20 */ /* 0x000fe20008410000 */
[----:B------:R-:W-:Y:S01]  /*3580*/  @P3 ISETP.GE.AND P1, PT, R168, R243, PT ;  /* 0x000000f3a800320c */ /* 0x000fe20003f26270 */
[----:B------:R-:W-:Y:S04]  /*3590*/  FFMA.FTZ R162, -R162, R162, 1 ;  /* 0x3f800000a2a27423 */ /* 0x000fe800000101a2 */
[----:B------:R-:W3:Y:S01]  /*35a0*/  MUFU.TANH R166, R166 ;  /* 0x000000a600a67308 */ /* 0x000ee20000002400 */
[-C--:B--2---:R-:W-:Y:S01]  /*35b0*/  MOV R169, R163.reuse ;  /* 0x000000a300a97202 */ /* 0x084fe20000000f00 */
[--C-:B------:R-:W-:Y:S01]  /*35c0*/  FFMA.FTZ R170, R184, UR6, -R167.reuse ;  /* 0x00000006b8aa7c23 */ /* 0x100fe200080108a7 */
[C---:B------:R-:W-:Y:S01]  /*35d0*/  @P3 FSEL R169, R163.reuse, -INF , !P0 ;  /* 0xff800000a3a93808 */ /* 0x040fe20004000000 */
[----:B------:R-:W-:Y:S01]  /*35e0*/  FFMA.FTZ R163, -R163, R163, 1 ;  /* 0x3f800000a3a37423 */ /* 0x000fe200000101a3 */
[----:B------:R-:W-:Y:S05]  /*35f0*/  FMUL.FTZ R162, R162, UR7 ;  /* 0x00000007a2a27c20 */ /* 0x000fea0008410000 */
[----:B------:R-:W2:Y:S01]  /*3600*/  MUFU.TANH R164, R164 ;  /* 0x000000a400a47308 */ /* 0x000ea20000002400 */
[-C--:B-1----:R-:W-:Y:S01]  /*3610*/  MOV R184, R165.reuse ;  /* 0x000000a500b87202 */ /* 0x082fe20000000f00 */
[--C-:B------:R-:W-:Y:S01]  /*3620*/  FFMA.FTZ R177, R169, UR6, -R176.reuse ;  /* 0x00000006a9b17c23 */ /* 0x100fe200080108b0 */
[----:B------:R-:W-:Y:S01]  /*3630*/  @P3 FSEL R184, R165, -INF , !P0 ;  /* 0xff800000a5b83808 */ /* 0x000fe20004000000 */
[----:B------:R-:W-:Y:S01]  /*3640*/  FMUL.FTZ R163, R163, UR7 ;  /* 0x00000007a3a37c20 */ /* 0x000fe20008410000 */
[----:B------:R-:W-:Y:S05]  /*3650*/  FFMA.FTZ R165, -R165, R165, 1 ;  /* 0x3f800000a5a57423 */ /* 0x000fea00000101a5 */
[----:B------:R-:W-:Y:S01]  /*3660*/  MUFU.EX2 R175, R175 ;  /* 0x000000af00af7308 */ /* 0x000fe20000000800 */
[-C--:B---3--:R-:W-:Y:S01]  /*3670*/  MOV R168, R166.reuse ;  /* 0x000000a600a87202 */ /* 0x088fe20000000f00 */
[--C-:B------:R-:W-:Y:S01]  /*3680*/  FFMA.FTZ R169, R184, UR6, -R167.reuse ;  /* 0x00000006b8a97c23 */ /* 0x100fe200080108a7 */
[C---:B------:R-:W-:Y:S01]  /*3690*/  @P3 FSEL R168, R166.reuse, -INF , !P1 ;  /* 0xff800000a6a83808 */ /* 0x040fe20004800000 */
[----:B------:R-:W-:Y:S01]  /*36a0*/  FFMA.FTZ R166, -R166, R166, 1 ;  /* 0x3f800000a6a67423 */ /* 0x000fe200000101a6 */
[----:B------:R-:W-:Y:S05]  /*36b0*/  FMUL.FTZ R165, R165, UR7 ;  /* 0x00000007a5a57c20 */ /* 0x000fea0008410000 */
[----:B------:R-:W1:Y:S01]  /*36c0*/  MUFU.EX2 R174, R174 ;  /* 0x000000ae00ae7308 */ /* 0x000e620000000800 */
[-C--:B--2---:R-:W-:Y:S01]  /*36d0*/  MOV R185, R164.reuse ;  /* 0x000000a400b97202 */ /* 0x084fe20000000f00 */
[----:B------:R-:W-:Y:S01]  /*36e0*/  FFMA.FTZ R167, R168, UR6, -R167 ;  /* 0x00000006a8a77c23 */ /* 0x000fe200080108a7 */
[C---:B------:R-:W-:Y:S01]  /*36f0*/  @P3 FSEL R185, R164.reuse, -INF , !P1 ;  /* 0xff800000a4b93808 */ /* 0x040fe20004800000 */
[----:B------:R-:W-:Y:S01]  /*3700*/  FFMA.FTZ R164, -R164, R164, 1 ;  /* 0x3f800000a4a47423 */ /* 0x000fe200000101a4 */
[----:B------:R-:W-:Y:S05]  /*3710*/  FMUL.FTZ R166, R166, UR7 ;  /* 0x00000007a6a67c20 */ /* 0x000fea0008410000 */
[----:B------:R-:W-:Y:S01]  /*3720*/  MUFU.EX2 R183, R183 ;  /* 0x000000b700b77308 */ /* 0x000fe20000000800 */
[----:B------:R-:W-:Y:S01]  /*3730*/  FFMA.FTZ R176, R185, UR6, -R176 ;  /* 0x00000006b9b07c23 */ /* 0x000fe200080108b0 */
[----:B------:R-:W-:Y:S08]  /*3740*/  FMUL.FTZ R164, R164, UR7 ;  /* 0x00000007a4a47c20 */ /* 0x000ff00008410000 */
[----:B------:R-:W2:Y:S01]  /*3750*/  MUFU.EX2 R182, R182 ;  /* 0x000000b600b67308 */ /* 0x000ea20000000800 */
[----:B-1----:R-:W-:Y:S05]  /*3760*/  F2FP.F16.F32.PACK_AB R185, R174, R175 ;  /* 0x000000afaeb9723e */ /* 0x002fea00000000ff */
[----:B------:R-:W-:Y:S04]  /*3770*/  STS [R224+0x20400], R185 ;  /* 0x020400b9e0007388 */ /* 0x000fe80000000800 */
[----:B------:R-:W-:Y:S10]  /*3780*/  MUFU.EX2 R173, R173 ;  /* 0x000000ad00ad7308 */ /* 0x000ff40000000800 */
[----:B------:R-:W1:Y:S01]  /*3790*/  MUFU.EX2 R172, R172 ;  /* 0x000000ac00ac7308 */ /* 0x000e620000000800 */
[----:B--2---:R-:W-:Y:S05]  /*37a0*/  F2FP.F16.F32.PACK_AB R205, R182, R183 ;  /* 0x000000b7b6cd723e */ /* 0x004fea00000000ff */
[----:B------:R-:W-:Y:S04]  /*37b0*/  STS [R224+0x20000], R205 ;  /* 0x020000cde0007388 */ /* 0x000fe80000000800 */
        /* <DEDUP_REMOVED lines=8> */
[----:B------:R3:W-:Y:S01]  /*3840*/  MUFU.EX2 R168, R167 ;  /* 0x000000a700a87308 */ /* 0x0007e20000000800 */
[----:B-1----:R-:W-:Y:S09]  /*3850*/  IADD3 R184, P0, R235, R234, RZ ;  /* 0x000000eaebb87210 */ /* 0x002ff20007f1e0ff */
[----:B------:R-:W-:Y:S01]  /*3860*/  MUFU.EX2 R179, R179 ;  /* 0x000000b300b37308 */ /* 0x000fe20000000800 */
[----:B------:R-:W-:Y:S09]  /*3870*/  IADD3.X R185, R218, R233, RZ, P0, !PT ;  /* 0x000000e9dab97210 */ /* 0x000ff200007fe4ff */
[----:B------:R-:W1:Y:S01]  /*3880*/  MUFU.EX2 R178, R178 ;  /* 0x000000b200b27308 */ /* 0x000e620000000800 */
[----:B---3--:R-:W-:Y:S05]  /*3890*/  F2FP.F16.F32.PACK_AB R167, R170, R171 ;  /* 0x000000abaaa7723e */ /* 0x008fea00000000ff */
[----:B------:R2:W-:Y:S04]  /*38a0*/  STS [R226+0x20400], R167 ;  /* 0x020400a7e2007388 */ /* 0x0005e80000000800 */
[----:B------:R-:W-:Y:S10]  /*38b0*/  MUFU.EX2 R177, R177 ;  /* 0x000000b100b17308 */ /* 0x000ff40000000800 */
[----:B------:R-:W3:Y:S01]  /*38c0*/  MUFU.EX2 R176, R176 ;  /* 0x000000b000b07308 */ /* 0x000ee20000000800 */
[----:B-1----:R-:W-:Y:S05]  /*38d0*/  F2FP.F16.F32.PACK_AB R191, R178, R179 ;  /* 0x000000b3b2bf723e */ /* 0x002fea00000000ff */
[----:B------:R-:W-:Y:S04]  /*38e0*/  STS [R226+0x20000], R191 ;  /* 0x020000bfe2007388 */ /* 0x000fe80000000800 */
[----:B------:R-:W1:Y:S01]  /*38f0*/  MUFU.EX2 R169, R169 ;  /* 0x000000a900a97308 */ /* 0x000e620000000800 */
[----:B--2---:R-:W2:Y:S01]  /*3900*/  LDG.E R167, desc[UR16][R184.64] ;  /* 0x00000010b8a77981 */ /* 0x004ea2000c1e1900 */
[----:B---3--:R-:W-:Y:S05]  /*3910*/  F2FP.F16.F32.PACK_AB R189, R176, R177 ;  /* 0x000000b1b0bd723e */ /* 0x008fea00000000ff */
[----:B------:R-:W-:Y:S01]  /*3920*/  STS [R230+0x20000], R189 ;  /* 0x020000bde6007388 */ /* 0x000fe20000000800 */
[----:B-1----:R-:W-:Y:S05]  /*3930*/  F2FP.F16.F32.PACK_AB R187, R168, R169 ;  /* 0x000000a9a8bb723e */ /* 0x002fea00000000ff */
[----:B------:R-:W-:Y:S05]  /*3940*/  STS [R230+0x20400], R187 ;  /* 0x020400bbe6007388 */ /* 0x000fea0000000800 */
[----:B------:R-:W-:Y:S05]  /*3950*/  LDSM.16.M88.4 R68, [R99+0xc000] ;  /* 0x00c000006344783b */ /* 0x000fea0000000200 */
[----:B------:R-:W1:Y:S05]  /*3960*/  LDSM.16.M88.4 R72, [R202+UR5+0x18000] ;  /* 0x01800005ca48783b */ /* 0x000e6a0008000200 */
[----:B------:R-:W3:Y:S05]  /*3970*/  LDSM.16.M88.4 R76, [R202+UR5+0x18800] ;  /* 0x01880005ca4c783b */ /* 0x000eea0008000200 */
[----:B------:R-:W-:Y:S05]  /*3980*/  LDSM.16.M88.4 R80, [R98+0xc000] ;  /* 0x00c000006250783b */ /* 0x000fea0000000200 */
[----:B------:R-:W4:Y:S05]  /*3990*/  LDSM.16.M88.4 R84, [R201+0x6000] ;  /* 0x00600000c954783b */ /* 0x000f2a0000000200 */
[----:B------:R-:W4:Y:S05]  /*39a0*/  LDSM.16.M88.4 R88, [R201+0x6800] ;  /* 0x00680000c958783b */ /* 0x000f2a0000000200 */
[----:B------:R2:W2:Y:S05]  /*39b0*/  LDG.E R184, desc[UR16][R184.64+0x20] ;  /* 0x00002010b8b87981 */ /* 0x0004aa000c1e1900 */
[----:B------:R-:W-:Y:S01]  /*39c0*/  LDSM.16.M88.4 R92, [R200+0x6000] ;  /* 0x00600000c85c783b */ /* 0x000fe20000000200 */
[C---:B-1----:R-:W-:Y:S06]  /*39d0*/  HMMA.16816.F32 R4, R68.reuse, R72, RZ ;  /* 0x000000484404723c */ /* 0x042fec00000018ff */
[C---:B------:R-:W-:Y:S01]  /*39e0*/  HMMA.16816.F32 R8, R68.reuse, R74, RZ ;  /* 0x0000004a4408723c */ /* 0x040fe200000018ff */
[----:B------:R-:W1:Y:S05]  /*39f0*/  LDSM.16.M88.4 R72, [R97+0xc000] ;  /* 0x00c000006148783b */ /* 0x000e6a0000000200 */
[C---:B---3--:R-:W-:Y:S06]  /*3a00*/  HMMA.16816.F32 R12, R68.reuse, R76, RZ ;  /* 0x0000004c440c723c */ /* 0x048fec00000018ff */
[----:B------:R-:W-:Y:S01]  /*3a10*/  HMMA.16816.F32 R16, R68, R78, RZ ;  /* 0x0000004e4410723c */ /* 0x000fe200000018ff */
[----:B------:R-:W3:Y:S05]  /*3a20*/  LDSM.16.M88.4 R68, [R200+0x6800] ;  /* 0x00680000c844783b */ /* 0x000eea0000000200 */
[C---:B----4-:R-:W-:Y:S01]  /*3a30*/  HMMA.16816.F32 R4, R80.reuse, R84, R4 ;  /* 0x000000545004723c */ /* 0x050fe20000001804 */
[----:B------:R-:W-:Y:S05]  /*3a40*/  LDSM.16.M88.4 R76, [R96+0xc000] ;  /* 0x00c00000604c783b */ /* 0x000fea0000000200 */
[C---:B------:R-:W-:Y:S01]  /*3a50*/  HMMA.16816.F32 R8, R80.reuse, R86, R8 ;  /* 0x000000565008723c */ /* 0x040fe20000001808 */
[----:B------:R-:W4:Y:S05]  /*3a60*/  LDSM.16.M88.4 R84, [R199+0x6000] ;  /* 0x00600000c754783b */ /* 0x000f2a0000000200 */
[C---:B------:R-:W-:Y:S06]  /*3a70*/  HMMA.16816.F32 R12, R80.reuse, R88, R12 ;  /* 0x00000058500c723c */ /* 0x040fec000000180c */
[----:B------:R-:W-:Y:S01]  /*3a80*/  HMMA.16816.F32 R16, R80, R90, R16 ;  /* 0x0000005a5010723c */ /* 0x000fe20000001810 */
[----:B------:R-:W4:Y:S05]  /*3a90*/  LDSM.16.M88.4 R80, [R199+0x6800] ;  /* 0x00680000c750783b */ /* 0x000f2a0000000200 */
[C---:B-1----:R-:W-:Y:S01]  /*3aa0*/  HMMA.16816.F32 R4, R72.reuse, R92, R4 ;  /* 0x0000005c4804723c */ /* 0x042fe20000001804 */
[----:B------:R-:W-:Y:S05]  /*3ab0*/  LDSM.16.M88.4 R88, [R99+0xe000] ;  /* 0x00e000006358783b */ /* 0x000fea0000000200 */
[C---:B------:R-:W-:Y:S01]  /*3ac0*/  HMMA.16816.F32 R8, R72.reuse, R94, R8 ;  /* 0x0000005e4808723c */ /* 0x040fe20000001808 */
[----:B------:R-:W1:Y:S05]  /*3ad0*/  LDSM.16.M88.4 R92, [R202+UR5+0x1a000] ;  /* 0x01a00005ca5c783b */ /* 0x000e6a0008000200 */
[C---:B---3--:R-:W-:Y:S06]  /*3ae0*/  HMMA.16816.F32 R12, R72.reuse, R68, R12 ;  /* 0x00000044480c723c */ /* 0x048fec000000180c */
[----:B------:R-:W-:Y:S01]  /*3af0*/  HMMA.16816.F32 R16, R72, R70, R16 ;  /* 0x000000464810723c */ /* 0x000fe20000001810 */
[----:B------:R-:W3:Y:S05]  /*3b00*/  LDSM.16.M88.4 R68, [R202+UR5+0x1a800] ;  /* 0x01a80005ca44783b */ /* 0x000eea0008000200 */
        /* <DEDUP_REMOVED lines=10> */
[----:B------:R-:W1:Y:S05]  /*3bb0*/  LDSM.16.M88.4 R92, [R200+0x8000] ;  /* 0x00800000c85c783b */ /* 0x000e6a0000000200 */
[C---:B---3--:R-:W-:Y:S06]  /*3bc0*/  HMMA.16816.F32 R12, R88.reuse, R68, R12 ;  /* 0x00000044580c723c */ /* 0x048fec000000180c */
[----:B------:R-:W-:Y:S01]  /*3bd0*/  HMMA.16816.F32 R16, R88, R70, R16 ;  /* 0x000000465810723c */ /* 0x000fe20000001810 */
        /* <DEDUP_REMOVED lines=35> */
[----:B------:R-:W2:Y:S05]  /*3e10*/  LDSM.16.M88.4 R72, [R199+0xa800] ;  /* 0x00a80000c748783b */ /* 0x000eaa0000000200 */
[C---:B-1----:R-:W-:Y:S06]  /*3e20*/  HMMA.16816.F32 R4, R84.reuse, R92, R4 ;  /* 0x0000005c5404723c */ /* 0x042fec0000001804 */
[C---:B------:R-:W-:Y:S06]  /*3e30*/  HMMA.16816.F32 R8, R84.reuse, R94, R8 ;  /* 0x0000005e5408723c */ /* 0x040fec0000001808 */
[C---:B---3--:R-:W-:Y:S06]  /*3e40*/  HMMA.16816.F32 R12, R84.reuse, R68, R12 ;  /* 0x00000044540c723c */ /* 0x048fec000000180c */
[----:B------:R-:W-:Y:S06]  /*3e50*/  HMMA.16816.F32 R16, R84, R70, R16 ;  /* 0x000000465410723c */ /* 0x000fec0000001810 */
[C---:B----4-:R-:W-:Y:S06]  /*3e60*/  HMMA.16816.F32 R4, R76.reuse, R88, R4 ;  /* 0x000000584c04723c */ /* 0x050fec0000001804 */
[C---:B------:R-:W-:Y:S06]  /*3e70*/  HMMA.16816.F32 R8, R76.reuse, R90, R8 ;  /* 0x0000005a4c08723c */ /* 0x040fec0000001808 */
[C---:B--2---:R-:W-:Y:S06]  /*3e80*/  HMMA.16816.F32 R12, R76.reuse, R72, R12 ;  /* 0x000000484c0c723c */ /* 0x044fec000000180c */
[----:B------:R-:W-:Y:S06]  /*3e90*/  HMMA.16816.F32 R16, R76, R74, R16 ;  /* 0x0000004a4c10723c */ /* 0x000fec0000001810 */
[C---:B------:R-:W-:Y:S01]  /*3ea0*/  FADD.FTZ R186, -R167.reuse, R4 ;  /* 0x00000004a7ba7221 */ /* 0x040fe20000010100 */
[----:B------:R-:W-:Y:S04]  /*3eb0*/  FADD.FTZ R185, -R167, R5 ;  /* 0x00000005a7b97221 */ /* 0x000fe80000010100 */
        /* <DEDUP_REMOVED lines=13> */
[----:B------:R-:W-:Y:S01]  /*3f90*/  FADD.FTZ R186, -R167, R16 ;  /* 0x00000010a7ba7221 */ /* 0x000fe20000010100 */
[----:B------:R-:W-:Y:S01]  /*3fa0*/  FMUL.FTZ R181, R178, R181 ;  /* 0x000000b5b2b57220 */ /* 0x000fe20000410000 */
[----:B------:R-:W-:Y:S01]  /*3fb0*/  FMUL.FTZ R156, R183, R156 ;  /* 0x0000009cb79c7220 */ /* 0x000fe20000410000 */
[----:B------:R-:W-:Y:S01]  /*3fc0*/  FADD.FTZ R167, -R167, R17 ;  /* 0x00000011a7a77221 */ /* 0x000fe20000010100 */
        /* <DEDUP_REMOVED lines=10> */
[----:B------:R-:W-:Y:S01]  /*4070*/  FMUL.FTZ R152, R175, R152 ;  /* 0x00000098af987220 */ /* 0x000fe20000410000 */
[----:B------:R-:W-:Y:S01]  /*4080*/  FMUL.FTZ R155, R174, R155 ;  /* 0x0000009bae9b7220 */ /* 0x000fe20000410000 */
[----:B------:R-:W-:Y:S01]  /*4090*/  FADD.FTZ R160, -R184, R10 ;  /* 0x0000000ab8a07221 */ /* 0x000fe20000010100 */
[----:B------:R-:W-:Y:S01]  /*40a0*/  F2FP.F16.F32.PACK_AB R163, R164, R163 ;  /* 0x000000a3a4a3723e */ /* 0x000fe200000000ff */
[----:B------:R-:W-:Y:S01]  /*40b0*/  FMUL.FTZ R152, R152, R153 ;  /* 0x0000009998987220 */ /* 0x000fe20000410000 */
[----:B------:R-:W-:Y:S01]  /*40c0*/  FMUL.FTZ R155, R155, R154 ;  /* 0x0000009a9b9b7220 */ /* 0x000fe20000410000 */
[----:B------:R-:W-:Y:S01]  /*40d0*/  FMUL.FTZ R160, R173, R160 ;  /* 0x000000a0ada07220 */ /* 0x000fe20000410000 */
[C---:B------:R-:W-:Y:S01]  /*40e0*/  FADD.FTZ R167, -R184.reuse, R11 ;  /* 0x0000000bb8a77221 */ /* 0x040fe20000010100 */
        /* <DEDUP_REMOVED lines=40> */
.L_x_1276:
        /* <DEDUP_REMOVED lines=106> */
.L_x_1277:
        /* <DEDUP_REMOVED lines=483> */
.L_x_1279:
        /* <DEDUP_REMOVED lines=12> */
.L_x_1280:
        /* <DEDUP_REMOVED lines=45> */
.L_x_1282:
[----:B------:R-:W-:Y:S05]  /*6bd0*/  BSYNC B0 ;  /* 0x0000000000007941 */ /* 0x000fea0003800000 */
.L_x_1281:
        /* <DEDUP_REMOVED lines=16> */
.L_x_1284:
[----:B------:R-:W-:Y:S05]  /*6ce0*/  BSYNC B0 ;  /* 0x0000000000007941 */ /* 0x000fea0003800000 */
.L_x_1283:
        /* <DEDUP_REMOVED lines=24> */
.L_x_1286:
[----:B------:R-:W-:Y:S05]  /*6e70*/  BSYNC B0 ;  /* 0x0000000000007941 */ /* 0x000fea0003800000 */
.L_x_1285:
        /* <DEDUP_REMOVED lines=16> */
.L_x_1275:
        /* <DEDUP_REMOVED lines=23> */
.L_x_1288:
        /* <DEDUP_REMOVED lines=12> */
.L_x_1289:
        /* <DEDUP_REMOVED lines=27> */
.L_x_1291:
[----:B------:R-:W-:Y:S05]  /*7360*/  BSYNC B0 ;  /* 0x0000000000007941 */ /* 0x000fea0003800000 */
.L_x_1290:
        /* <DEDUP_REMOVED lines=15> */
.L_x_1293:
[----:B------:R-:W-:Y:S05]  /*7460*/  BSYNC B0 ;  /* 0x0000000000007941 */ /* 0x000fea0003800000 */
.L_x_1292:
        /* <DEDUP_REMOVED lines=23> */
.L_x_1295:
[----:B------:R-:W-:Y:S05]  /*75e0*/  BSYNC B0 ;  /* 0x0000000000007941 */ /* 0x000fea0003800000 */
.L_x_1294:
        /* <DEDUP_REMOVED lines=14> */
.L_x_1287:
[----:B------:R-:W-:Y:S05]  /*76d0*/  BSYNC B1 ;  /* 0x0000000000017941 */ /* 0x000fea0003800000 */
.L_x_1270:
[----:B-1-3--:R-:W1:Y:S02]  /*76e0*/  LDC R3, c[0x0][0xc] ;  /* 0x00000300ff037b82 */ /* 0x00ae640000000800 */
[----:B-1----:R-:W-:-:S04]  /*76f0*/  IADD3 R216, R3, R216, RZ ;  /* 0x000000d803d87210 */ /* 0x002fc80007ffe0ff */
[----:B------:R-:W-:-:S13]  /*7700*/  ISETP.GE.AND P0, PT, R216, UR14, PT ;  /* 0x0000000ed8007c0c */ /* 0x000fda000bf06270 */
[----:B------:R-:W-:Y:S05]  /*7710*/  @P0 BRA `(.L_x_1296) ;  /* 0x0000000000040947 */ /* 0x000fea0003800000 */
[----:B------:R-:W-:Y:S05]  /*7720*/  BRA `(.L_x_1297) ;  /* 0xffffff9000807947 */ /* 0x000fea000383ffff */
.L_x_1296:
[----:B------:R-:W-:Y:S05]  /*7730*/  EXIT ;  /* 0x000000000000794d */ /* 0x000fea0003800000 */
.L_x_1298:
        /* <DEDUP_REMOVED lines=12> */
.L_x_1615:


//--------------------- .text._ZN5flash44flash_bwd_dq_dk_dv_loop_seqk_parallel_kernelI23Flash_bwd_kernel_traitsILi192ELi64ELi64ELi8ELi4ELi2ELi2ELb0ELb0EN7cutlass6half_tE19Flash_kernel_traitsILi192ELi64ELi64ELi8ES3_EELb1ELb0ELb0ELb1ELb0ELb0ELb0EEEvNS_16Flash_bwd_paramsE --------------------------
	.section	.text._ZN5flash44flash_bwd_dq_dk_dv_loop_seqk_parallel_kernelI23Flash_bwd_kernel_traitsILi192ELi64ELi64ELi8ELi4ELi2ELi2ELb0ELb0EN7cutlass6half_tE19Flash_kernel_traitsILi192ELi64ELi64ELi8ES3_EELb1ELb0ELb0ELb1ELb0ELb0ELb0EEEvNS_16Flash_bwd_paramsE,"ax",@progbits
	.align	128
        .global         _ZN5flash44flash_bwd_dq_dk_dv_loop_seqk_parallel_kernelI23Flash_bwd_kernel_traitsILi192ELi64ELi64ELi8ELi4ELi2ELi2ELb0ELb0EN7cutlass6half_tE19Flash_kernel_traitsILi192ELi64ELi64ELi8ES3_EELb1ELb0ELb0ELb1ELb0ELb0ELb0EEEvNS_16Flash_bwd_paramsE
        .type           _ZN5flash44flash_bwd_dq_dk_dv_loop_seqk_parallel_kernelI23Flash_bwd_kernel_traitsILi192ELi64ELi64ELi8ELi4ELi2ELi2ELb0ELb0EN7cutlass6half_tE19Flash_kernel_traitsILi192ELi64ELi64ELi8ES3_EELb1ELb0ELb0ELb1ELb0ELb0ELb0EEEvNS_16Flash_bwd_paramsE,@function
        .size           _ZN5flash44flash_bwd_dq_dk_dv_loop_seqk_parallel_kernelI23Flash_bwd_kernel_traitsILi192ELi64ELi64ELi8ELi4ELi2ELi2ELb0ELb0EN7cutlass6half_tE19Flash_kernel_traitsILi192ELi64ELi64ELi8ES3_EELb1ELb0ELb0ELb1ELb0ELb0ELb0EEEvNS_16Flash_bwd_paramsE,(.L_x_1616 - _ZN5flash44flash_bwd_dq_dk_dv_loop_seqk_parallel_kernelI23Flash_bwd_kernel_traitsILi192ELi64ELi64ELi8ELi4ELi2ELi2ELb0ELb0EN7cutlass6half_tE19Flash_kernel_traitsILi192ELi64ELi64ELi8ES3_EELb1ELb0ELb0ELb1ELb0ELb0ELb0EEEvNS_16Flash_bwd_paramsE)
        .other          _ZN5flash44flash_bwd_dq_dk_dv_loop_seqk_parallel_kernelI23Flash_bwd_kernel_traitsILi192ELi64ELi64ELi8ELi4ELi2ELi2ELb0ELb0EN7cutlass6half_tE19Flash_kernel_traitsILi192ELi64ELi64ELi8ES3_EELb1ELb0ELb0ELb1ELb0ELb0ELb0EEEvNS_16Flash_bwd_paramsE,@"STO_CUDA_ENTRY STV_DEFAULT"
_ZN5flash44flash_bwd_dq_dk_dv_loop_seqk_parallel_kernelI23Flash_bwd_kernel_traitsILi192ELi64ELi64ELi8ELi4ELi2ELi2ELb0ELb0EN7cutlass6half_tE19Flash_kernel_traitsILi192ELi64ELi64ELi8ES3_EELb1ELb0ELb0ELb1ELb0ELb0ELb0EEEvNS_16Flash_bwd_paramsE:
.text._ZN5flash44flash_bwd_dq_dk_dv_loop_seqk_parallel_kernelI23Flash_bwd_kernel_traitsILi192ELi64ELi64ELi8ELi4ELi2ELi2ELb0ELb0EN7cutlass6half_tE19Flash_kernel_traitsILi192ELi64ELi64ELi8ES3_EELb1ELb0ELb0ELb1ELb0ELb0ELb0EEEvNS_16Flash_bwd_paramsE:
        /* <DEDUP_REMOVED lines=40> */
[----:B------:R-:W-:Y:S01]  /*0280*/  SHF.R.S32.HI R186, RZ, 0x1f, R2 ;  /* 0x0000001fffba7819 */ /* 0x000fe20000011402 */
[----:B------:R-:W-:Y:S01]  /*0290*/  IMAD.SHL.U32 R188, R189, 0x40, RZ ;  /* 0x00000040bdbc7824 */ /* 0x000fe200078e00ff */
[----:B------:R-:W-:Y:S01]  /*02a0*/  LEA.HI R2, R2, R9, RZ, 0x1 ;  /* 0x0000000902027211 */ /* 0x000fe200078f08ff */
[C---:B------:R-:W-:Y:S01]  /*02b0*/  VIADD R195, R190.reuse, 0x40 ;  /* 0x00000040bec37836 */ /* 0x040fe20000000000 */
[----:B------:R-:W-:Y:S01]  /*02c0*/  LEA.HI R3, R3, R4, RZ, 0x1 ;  /* 0x0000000403037211 */ /* 0x000fe200078f08ff */
[----:B------:R-:W-:Y:S01]  /*02d0*/  VIADD R194, R190, 0x80 ;  /* 0x00000080bec27836 */ /* 0x000fe20000000000 */
[----:B------:R-:W-:-:S02]  /*02e0*/  SHF.R.S32.HI R8, RZ, 0x2, R5 ;  /* 0x00000002ff087819 */ /* 0x000fc40000011405 */
[----:B------:R-:W-:Y:S02]  /*02f0*/  LOP3.LUT R2, R2, 0xfffffffe, RZ, 0xc0, !PT ;  /* 0xfffffffe02027812 */ /* 0x000fe400078ec0ff */
[----:B------:R-:W-:Y:S02]  /*0300*/  SHF.R.S32.HI R5, RZ, 0x1f, R5 ;  /* 0x0000001fff057819 */ /* 0x000fe40000011405 */
[----:B------:R-:W-:Y:S01]  /*0310*/  LOP3.LUT R3, R3, 0xfffffffe, RZ, 0xc0, !PT ;  /* 0xfffffffe03037812 */ /* 0x000fe200078ec0ff */
[----:B------:R-:W-:Y:S01]  /*0320*/  IMAD.IADD R2, R9, 0x1, -R2 ;  /* 0x0000000109027824 */ /* 0x000fe200078e0a02 */
[----:B------:R-:W-:Y:S02]  /*0330*/  LOP3.LUT R188, R188, 0x1c0, RZ, 0xc0, !PT ;  /* 0x000001c0bcbc7812 */ /* 0x000fe400078ec0ff */
[C---:B------:R-:W-:Y:S01]  /*0340*/  LOP3.LUT P4, RZ, R7.reuse, 0x4, RZ, 0xc0, !PT ;  /* 0x0000000407ff7812 */ /* 0x040fe2000788c0ff */
[----:B------:R-:W-:Y:S01]  /*0350*/  IMAD.IADD R3, R4, 0x1, -R3 ;  /* 0x0000000104037824 */ /* 0x000fe200078e0a03 */
[C---:B------:R-:W-:Y:S01]  /*0360*/  LOP3.LUT P3, RZ, R7.reuse, 0x2, RZ, 0xc0, !PT ;  /* 0x0000000207ff7812 */ /* 0x040fe2000786c0ff */
[----:B------:R-:W-:Y:S01]  /*0370*/  IMAD.SHL.U32 R7, R7, 0x40, RZ ;  /* 0x0000004007077824 */ /* 0x000fe200078e00ff */
[----:B------:R-:W-:Y:S01]  /*0380*/  LEA.HI R5, R5, R8, RZ, 0x3 ;  /* 0x0000000805057211 */ /* 0x000fe200078f18ff */
[----:B------:R-:W-:Y:S01]  /*0390*/  IMAD.SHL.U32 R178, R2, 0x10, RZ ;  /* 0x0000001002b27824 */ /* 0x000fe200078e00ff */
[----:B------:R-:W-:Y:S01]  /*03a0*/  LOP3.LUT R4, R188, 0x38, R190, 0xf8, !PT ;  /* 0x00000038bc047812 */ /* 0x000fe200078ef8be */
[----:B------:R-:W-:Y:S01]  /*03b0*/  IMAD.SHL.U32 R179, R3, 0x20, RZ ;  /* 0x0000002003b37824 */ /* 0x000fe200078e00ff */
[----:B------:R-:W-:-:S02]  /*03c0*/  SHF.R.U32.HI R188, RZ, 0x3, R188 ;  /* 0x00000003ffbc7819 */ /* 0x000fc400000116bc */
[----:B------:R-:W-:Y:S02]  /*03d0*/  LEA.HI R186, R186, R9, RZ, 0x2 ;  /* 0x00000009baba7211 */ /* 0x000fe400078f10ff */
[----:B------:R-:W-:Y:S02]  /*03e0*/  LOP3.LUT R5, R5, 0xfffffff8, RZ, 0xc0, !PT ;  /* 0xfffffff805057812 */ /* 0x000fe400078ec0ff */
[----:B------:R-:W-:Y:S02]  /*03f0*/  LOP3.LUT R7, R7, 0x1c0, RZ, 0xc0, !PT ;  /* 0x000001c007077812 */ /* 0x000fe400078ec0ff */
[----:B------:R-:W-:Y:S01]  /*0400*/  LOP3.LUT R188, R4, R188, RZ, 0x3c, !PT ;  /* 0x000000bc04bc7212 */ /* 0x000fe200078e3cff */
[----:B------:R-:W-:Y:S01]  /*0410*/  IMAD.IADD R5, R8, 0x1, -R5 ;  /* 0x0000000108057824 */ /* 0x000fe200078e0a05 */
[----:B------:R-:W-:Y:S01]  /*0420*/  LOP3.LUT R186, R186, 0xfffffffc, RZ, 0xc0, !PT ;  /* 0xfffffffcbaba7812 */ /* 0x000fe200078ec0ff */
[----:B------:R-:W-:Y:S01]  /*0430*/  IMAD.SHL.U32 R8, R3, 0x200, RZ ;  /* 0x0000020003087824 */ /* 0x000fe200078e00ff */
[----:B------:R-:W-:Y:S01]  /*0440*/  SHF.R.S32.HI R4, RZ, 0x1f, R11 ;  /* 0x0000001fff047819 */ /* 0x000fe2000001140b */
[----:B------:R-:W-:Y:S01]  /*0450*/  IMAD.SHL.U32 R201, R5, 0x40, RZ ;  /* 0x0000004005c97824 */ /* 0x000fe200078e00ff */
[----:B------:R-:W-:Y:S01]  /*0460*/  LOP3.LUT R178, R7, 0x10, R178, 0xf8, !PT ;  /* 0x0000001007b27812 */ /* 0x000fe200078ef8b2 */
[----:B------:R-:W-:Y:S01]  /*0470*/  IMAD.IADD R186, R9, 0x1, -R186 ;  /* 0x0000000109ba7824 */ /* 0x000fe200078e0aba */
[----:B------:R-:W-:Y:S01]  /*0480*/  LEA.HI R4, R4, R11, RZ, 0x3 ;  /* 0x0000000b04047211 */ /* 0x000fe200078f18ff */
[----:B------:R-:W-:Y:S01]  /*0490*/  IMAD.SHL.U32 R3, R3, 0x8, RZ ;  /* 0x0000000803037824 */ /* 0x000fe200078e00ff */
[----:B------:R-:W-:-:S02]  /*04a0*/  LOP3.LUT R169, R7, 0x8, R12, 0xf8, !PT ;  /* 0x0000000807a97812 */ /* 0x000fc400078ef80c */
[----:B------:R-:W-:Y:S02]  /*04b0*/  SHF.R.U32.HI R7, RZ, 0x3, R7 ;  /* 0x00000003ff077819 */ /* 0x000fe40000011607 */
[----:B------:R-:W-:Y:S02]  /*04c0*/  LOP3.LUT R178, R178, 0x8, R12, 0xf8, !PT ;  /* 0x00000008b2b27812 */ /* 0x000fe400078ef80c */
[----:B------:R-:W-:Y:S02]  /*04d0*/  SHF.R.S32.HI R6, RZ, 0x6, R6 ;  /* 0x00000006ff067819 */ /* 0x000fe40000011406 */
[----:B------:R-:W-:Y:S02]  /*04e0*/  SHF.R.S32.HI R184, RZ, 0x7, R184 ;  /* 0x00000007ffb87819 */ /* 0x000fe400000114b8 */
[----:B------:R-:W-:Y:S01]  /*04f0*/  LOP3.LUT R9, R5, 0x1, RZ, 0xc0, !PT ;  /* 0x0000000105097812 */ /* 0x000fe200078ec0ff */
[----:B------:R-:W-:Y:S01]  /*0500*/  IMAD R188, R6, 0x200, R188 ;  /* 0x0000020006bc7824 */ /* 0x000fe200078e02bc */
[C---:B------:R-:W-:Y:S01]  /*0510*/  LOP3.LUT R185, R4.reuse, 0xfffffff8, RZ, 0xc0, !PT ;  /* 0xfffffff804b97812 */ /* 0x040fe200078ec0ff */
[----:B------:R-:W-:Y:S01]  /*0520*/  IMAD.SHL.U32 R4, R4, 0x40, RZ ;  /* 0x0000004004047824 */ /* 0x000fe200078e00ff */
[----:B------:R-:W-:Y:S01]  /*0530*/  LOP3.LUT R169, R169, R7, RZ, 0x3c, !PT ;  /* 0x00000007a9a97212 */ /* 0x000fe200078e3cff */
[----:B------:R-:W-:Y:S01]  /*0540*/  IMAD R10, R184, 0x800, R8 ;  /* 0x00000800b80a7824 */ /* 0x000fe200078e0208 */
[----:B------:R-:W-:Y:S01]  /*0550*/  LOP3.LUT R178, R8, R178, R7, 0xf6, !PT ;  /* 0x000000b208b27212 */ /* 0x000fe200078ef607 */
[----:B------:R-:W-:Y:S01]  /*0560*/  IMAD.SHL.U32 R7, R6, 0x8, RZ ;  /* 0x0000000806077824 */ /* 0x000fe200078e00ff */
        /* <DEDUP_REMOVED lines=8> */
[----:B------:R-:W-:Y:S01]  /*05f0*/  LOP3.LUT R7, R7, 0x18, RZ, 0xc0, !PT ;  /* 0x0000001807077812 */ /* 0x000fe200078ec0ff */
[----:B------:R-:W-:Y:S01]  /*0600*/  IMAD.IADD R169, R10, 0x1, R169 ;  /* 0x000000010aa97824 */ /* 0x000fe200078e02a9 */
[----:B------:R-:W-:-:S02]  /*0610*/  SHF.R.U32.HI R203, RZ, 0x3, R201 ;  /* 0x00000003ffcb7819 */ /* 0x000fc400000116c9 */
[----:B------:R-:W-:Y:S02]  /*0620*/  LOP3.LUT R6, R6, 0x1c0, RZ, 0xc0, !PT ;  /* 0x000001c006067812 */ /* 0x000fe400078ec0ff */
[----:B------:R-:W-:Y:S02]  /*0630*/  LOP3.LUT R201, R203, R201, R7, 0x1e, !PT ;  /* 0x000000c9cbc97212 */ /* 0x000fe400078e1e07 */
[----:B------:R-:W-:Y:S01]  /*0640*/  LOP3.LUT R203, R0, R203, RZ, 0x3c, !PT ;  /* 0x000000cb00cb7212 */ /* 0x000fe200078e3cff */
[----:B------:R-:W-:Y:S01]  /*0650*/  IMAD R0, R186, 0x400, R5 ;  /* 0x00000400ba007824 */ /* 0x000fe200078e0205 */
[----:B------:R-:W-:Y:S01]  /*0660*/  LOP3.LUT R179, R7, 0x20, R179, 0xf8, !PT ;  /* 0x0000002007b37812 */ /* 0x000fe200078ef8b3 */
[----:B------:R-:W-:Y:S01]  /*0670*/  IMAD R5, R2, 0x400, R5 ;  /* 0x0000040002057824 */ /* 0x000fe200078e0205 */
[--C-:B------:R-:W-:Y:S01]  /*0680*/  SHF.R.U32.HI R177, RZ, 0x3, R6.reuse ;  /* 0x00000003ffb17819 */ /* 0x100fe20000011606 */
[----:B------:R-:W-:Y:S01]  /*0690*/  IMAD.IADD R203, R0, 0x1, R203 ;  /* 0x0000000100cb7824 */ /* 0x000fe200078e02cb */
[----:B------:R-:W-:Y:S01]  /*06a0*/  LOP3.LUT R0, R4, 0xfffffe00, RZ, 0xc0, !PT ;  /* 0xfffffe0004007812 */ /* 0x000fe200078ec0ff */
[----:B------:R-:W-:Y:S01]  /*06b0*/  IMAD.IADD R201, R5, 0x1, R201 ;  /* 0x0000000105c97824 */ /* 0x000fe200078e02c9 */
[----:B------:R-:W-:-:S02]  /*06c0*/  LOP3.LUT R179, R177, R179, R6, 0x1e, !PT ;  /* 0x000000b3b1b37212 */ /* 0x000fc400078e1e06 */
[----:B------:R-:W-:Y:S01]  /*06d0*/  LOP3.LUT R3, R6, 0x8, R3, 0xf8, !PT ;  /* 0x0000000806037812 */ /* 0x000fe200078ef803 */
[--C-:B------:R-:W-:Y:S01]  /*06e0*/  IMAD R180, R186, 0x400, R0.reuse ;  /* 0x00000400bab47824 */ /* 0x100fe200078e0200 */
[----:B------:R-:W-:Y:S01]  /*06f0*/  SHF.R.S32.HI R193, RZ, 0x1f, R187 ;  /* 0x0000001fffc17819 */ /* 0x000fe200000114bb */
[----:B------:R-:W-:Y:S01]  /*0700*/  IMAD R2, R2, 0x400, R0 ;  /* 0x0000040002027824 */ /* 0x000fe200078e0200 */
[----:B------:R-:W-:Y:S01]  /*0710*/  LOP3.LUT R179, R179, R0, RZ, 0xfc, !PT ;  /* 0x00000000b3b37212 */ /* 0x000fe200078efcff */
[----:B------:R-:W-:Y:S01]  /*0720*/  IMAD.MOV.U32 R0, RZ, RZ, 0x40 ;  /* 0x00000040ff007424 */ /* 0x000fe200078e00ff */
[----:B------:R-:W-:Y:S02]  /*0730*/  LOP3.LUT R177, R3, R177, RZ, 0x3c, !PT ;  /* 0x000000b103b17212 */ /* 0x000fe400078e3cff */
[----:B------:R-:W-:Y:S02]  /*0740*/  SEL R168, R168, 0xffffffe0, !P3 ;  /* 0xffffffe0a8a87807 */ /* 0x000fe40005800000 */
[----:B------:R-:W-:Y:S01]  /*0750*/  LEA R169, R169, UR5, 0x1 ;  /* 0x00000005a9a97c11 */ /* 0x000fe2000f8e08ff */
[----:B------:R-:W-:Y:S01]  /*0760*/  IMAD.IADD R180, R180, 0x1, R177 ;  /* 0x00000001b4b47824 */ /* 0x000fe200078e02b1 */
[----:B------:R-:W-:Y:S01]  /*0770*/  LEA R203, R203, UR5, 0x1 ;  /* 0x00000005cbcb7c11 */ /* 0x000fe2000f8e08ff */
[----:B------:R-:W-:Y:S01]  /*0780*/  IMAD.IADD R177, R177, 0x1, R2 ;  /* 0x00000001b1b17824 */ /* 0x000fe200078e0202 */
[----:B------:R-:W-:Y:S01]  /*0790*/  LEA.HI R193, R193, R187, RZ, 0x2 ;  /* 0x000000bbc1c17211 */ /* 0x000fe200078f10ff */
[--C-:B------:R-:W-:Y:S01]  /*07a0*/  IMAD.IADD R168, R168, 0x1, R169.reuse ;  /* 0x00000001a8a87824 */ /* 0x100fe200078e02a9 */
[----:B------:R-:W-:Y:S01]  /*07b0*/  SEL R0, R0, 0xffffffc0, !P4 ;  /* 0xffffffc000007807 */ /* 0x000fe20006000000 */
[C---:B------:R-:W-:Y:S01]  /*07c0*/  VIADD R202, R203.reuse, 0x20 ;  /* 0x00000020cbca7836 */ /* 0x040fe20000000000 */
        /* <DEDUP_REMOVED lines=8> */
[----:B------:R-:W-:Y:S01]  /*0850*/  LEA R197, R188, UR5, 0x1 ;  /* 0x00000005bcc57c11 */ /* 0x000fe2000f8e08ff */
[----:B------:R-:W-:Y:S01]  /*0860*/  IMAD.IADD R204, R203, 0x1, R206 ;  /* 0x00000001cbcc7824 */ /* 0x000fe200078e02ce */
[----:B------:R-:W-:Y:S01]  /*0870*/  LEA R177, R177, UR4, 0x1 ;  /* 0x00000004b1b17c11 */ /* 0x000fe2000f8e08ff */
[----:B------:R-:W-:-:S02]  /*0880*/  IMAD R193, R186, 0x10, R193 ;  /* 0x00000010bac17824 */ /* 0x000fc400078e02c1 */
[----:B------:R-:W-:Y:S02]  /*0890*/  IMAD.IADD R0, R0, 0x1, R178 ;  /* 0x0000000100007824 */ /* 0x000fe400078e02b2 */
[----:B------:R-:W-:Y:S02]  /*08a0*/  @P2 VIADD R200, R201, 0xffffffc0 ;  /* 0xffffffc0c9c82836 */ /* 0x000fe40000000000 */
[----:B---34-:R-:W-:-:S07]  /*08b0*/  IMAD.IADD R206, R206, 0x1, R202 ;  /* 0x00000001cece7824 */ /* 0x018fce00078e02ca */
.L_x_1345:
[----:B------:R-:W1:Y:S01]  /*08c0*/  LDC.64 R6, c[0x0][0x2f0] ;  /* 0x0000bc00ff067b82 */ /* 0x000e620000000a00 */
[C---:B------:R-:W-:Y:S01]  /*08d0*/  IMAD.SHL.U32 R9, R192.reuse, 0x4, RZ ;  /* 0x00000004c0097824 */ /* 0x040fe200078e00ff */
[----:B------:R-:W-:Y:S01]  /*08e0*/  SHF.R.S32.HI R18, RZ, 0x1f, R192 ;  /* 0x0000001fff127819 */ /* 0x000fe200000114c0 */
[----:B------:R-:W-:Y:S01]  /*08f0*/  IMAD.MOV.U32 R24, RZ, RZ, -0x1 ;  /* 0xffffffffff187424 */ /* 0x000fe200078e00ff */
[----:B------:R-:W-:Y:S02]  /*0900*/  ISETP.NE.U32.AND P3, PT, RZ, UR10, PT ;  /* 0x0000000aff007c0c */ /* 0x000fe4000bf65070 */
[----:B------:R-:W-:Y:S02]  /*0910*/  SHF.L.U64.HI R8, R192, 0x2, R18 ;  /* 0x00000002c0087819 */ /* 0x000fe40000010212 */
[----:B--2---:R-:W2:Y:S01]  /*0920*/  LDC.64 R4, c[0x0][0x308] ;  /* 0x0000c200ff047b82 */ /* 0x004ea20000000a00 */
        /* <DEDUP_REMOVED lines=40> */
.L_x_1299:
[----:B------:R-:W-:Y:S01]  /*0bb0*/  IMAD.SHL.U32 R17, R196, 0x40, RZ ;  /* 0x00000040c4117824 */ /* 0x000fe200078e00ff */
[----:B-----5:R-:W-:-:S04]  /*0bc0*/  @!P2 IADD3 R222, R8, R4, -R223 ;  /* 0x0000000408dea210 */ /* 0x020fc80007ffe8df */
[----:B------:R-:W-:-:S13]  /*0bd0*/  ISETP.GT.AND P0, PT, R222, R17, PT ;  /* 0x00000011de00720c */ /* 0x000fda0003f04270 */
[----:B------:R-:W-:Y:S05]  /*0be0*/  @!P0 BRA `(.L_x_1300) ;  /* 0x0000008800948947 */ /* 0x000fea0003800000 */
[----:B------:R-:W3:Y:S01]  /*0bf0*/  LDC R8, c[0x0][0x278] ;  /* 0x00009e00ff087b82 */ /* 0x000ee20000000800 */
[----:B--2---:R-:W-:Y:S01]  /*0c00*/  IABS R10, R198 ;  /* 0x000000c6000a7213 */ /* 0x004fe20000000000 */
[----:B------:R-:W2:Y:S01]  /*0c10*/  S2R R22, SR_CTAID.X ;  /* 0x0000000000167919 */ /* 0x000ea20000002500 */
[----:B------:R-:W-:Y:S01]  /*0c20*/  ISETP.NE.AND P1, PT, R224, -0x1, PT ;  /* 0xffffffffe000780c */ /* 0x000fe20003f25270 */
[----:B------:R-:W-:Y:S01]  /*0c30*/  IMAD.SHL.U32 R40, R192, 0x80, RZ ;  /* 0x00000080c0287824 */ /* 0x000fe200078e00ff */
[----:B------:R-:W-:Y:S02]  /*0c40*/  ISETP.NE.AND P2, PT, R24, -0x1, PT ;  /* 0xffffffff1800780c */ /* 0x000fe40003f45270 */
[----:B-1----:R-:W-:Y:S01]  /*0c50*/  IADD3 R14, R238, 0x3f, RZ ;  /* 0x0000003fee0e7810 */ /* 0x002fe20007ffe0ff */
[----:B------:R-:W1:Y:S01]  /*0c60*/  LDC.64 R6, c[0x0][0x228] ;  /* 0x00008a00ff067b82 */ /* 0x000e620000000a00 */
[----:B------:R-:W-:Y:S02]  /*0c70*/  SEL R40, R40, RZ, P4 ;  /* 0x000000ff28287207 */ /* 0x000fe40002000000 */
[----:B------:R-:W-:-:S02]  /*0c80*/  SHF.R.S32.HI R25, RZ, 0x1f, R14 ;  /* 0x0000001fff197819 */ /* 0x000fc4000001140e */
[----:B------:R-:W-:Y:S02]  /*0c90*/  SHF.R.S32.HI R199, RZ, 0x1f, R198 ;  /* 0x0000001fffc77819 */ /* 0x000fe400000114c6 */
[----:B------:R-:W-:Y:S01]  /*0ca0*/  LEA.HI R25, R25, R14, RZ, 0x6 ;  /* 0x0000000e19197211 */ /* 0x000fe200078f30ff */
[----:B------:R-:W4:Y:S03]  /*0cb0*/  LDC R33, c[0x0][0x2d4] ;  /* 0x0000b500ff217b82 */ /* 0x000f260000000800 */
[----:B------:R-:W-:-:S04]  /*0cc0*/  LOP3.LUT R28, R25, 0xffffffc0, RZ, 0xc0, !PT ;  /* 0xffffffc0191c7812 */ /* 0x000fc800078ec0ff */
[----:B------:R-:W-:Y:S01]  /*0cd0*/  IADD3 R28, R28, -0x40, RZ ;  /* 0xffffffc01c1c7810 */ /* 0x000fe20007ffe0ff */
[----:B------:R-:W5:Y:S01]  /*0ce0*/  LDC R26, c[0x0][0x2dc] ;  /* 0x0000b700ff1a7b82 */ /* 0x000f620000000800 */
[----:B---3--:R-:W-:Y:S02]  /*0cf0*/  IABS R9, R8 ;  /* 0x0000000800097213 */ /* 0x008fe40000000000 */
[----:B------:R-:W-:Y:S02]  /*0d00*/  SHF.R.S32.HI R32, RZ, 0x1f, R28 ;  /* 0x0000001fff207819 */ /* 0x000fe4000001141c */
[----:B------:R-:W3:Y:S03]  /*0d10*/  I2F.RP R4, R9 ;  /* 0x0000000900047306 */ /* 0x000ee60000209400 */
[----:B------:R-:W5:Y:S01]  /*0d20*/  LDC R16, c[0x0][0x270] ;  /* 0x00009c00ff107b82 */ /* 0x000f620000000800 */
[----:B-1----:R-:W-:-:S02]  /*0d30*/  IMAD R13, R18, R6, RZ ;  /* 0x00000006120d7224 */ /* 0x002fc400078e02ff */
[----:B------:R-:W-:-:S04]  /*0d40*/  IMAD.WIDE.U32 R30, R192, R6, RZ ;  /* 0x00000006c01e7225 */ /* 0x000fc800078e00ff */
[C---:B------:R-:W-:Y:S01]  /*0d50*/  IMAD R7, R192.reuse, R7, R13 ;  /* 0x00000007c0077224 */ /* 0x040fe200078e020d */
[----:B------:R-:W1:Y:S01]  /*0d60*/  LDC.U8 R6, c[0x0][0x3d8] ;  /* 0x0000f600ff067b82 */ /* 0x000e620000000000 */
[----:B----4-:R-:W-:Y:S01]  /*0d70*/  SHF.R.S32.HI R13, RZ, 0x1f, R33 ;  /* 0x0000001fff0d7819 */ /* 0x010fe20000011421 */
[----:B------:R-:W-:Y:S01]  /*0d80*/  IMAD.WIDE.U32 R36, R192, R33, RZ ;  /* 0x00000021c0247225 */ /* 0x000fe200078e00ff */
[----:B---3--:R-:W3:Y:S01]  /*0d90*/  MUFU.RCP R4, R4 ;  /* 0x0000000400047308 */ /* 0x008ee20000001000 */
[----:B------:R-:W-:Y:S02]  /*0da0*/  IADD3 R29, R31, R7, RZ ;  /* 0x000000071f1d7210 */ /* 0x000fe40007ffe0ff */
[----:B------:R-:W-:Y:S02]  /*0db0*/  @P1 IADD3 R7, R223, R224, RZ ;  /* 0x000000e0df071210 */ /* 0x000fe40007ffe0ff */
[----:B------:R-:W4:Y:S01]  /*0dc0*/  LDC R23, c[0x0][0x2c4] ;  /* 0x0000b100ff177b82 */ /* 0x000f220000000800 */
[----:B-----5:R-:W-:-:S04]  /*0dd0*/  IMAD.WIDE R42, R26, R16, RZ ;  /* 0x000000101a2a7225 */ /* 0x020fc800078e02ff */
[----:B------:R-:W-:Y:S01]  /*0de0*/  IMAD R27, R43, R36, RZ ;  /* 0x000000242b1b7224 */ /* 0x000fe200078e02ff */
[----:B---3--:R-:W-:Y:S01]  /*0df0*/  IADD3 R4, R4, 0xffffffe, RZ ;  /* 0x0ffffffe04047810 */ /* 0x008fe20007ffe0ff */
[----:B------:R-:W-:-:S03]  /*0e00*/  IMAD.WIDE.U32 R34, R42, R24, RZ ;  /* 0x000000182a227225 */ /* 0x000fc600078e00ff */
[----:B------:R-:W3:Y:S02]  /*0e10*/  F2I.FTZ.U32.TRUNC.NTZ R5, R4 ;  /* 0x0000000400057305 */ /* 0x000ee4000021f000 */
[----:B---3--:R-:W-:-:S04]  /*0e20*/  IMAD.MOV R4, RZ, RZ, -R5 ;  /* 0x000000ffff047224 */ /* 0x008fc800078e0a05 */
[----:B------:R-:W-:Y:S01]  /*0e30*/  IMAD R19, R4, R9, RZ ;  /* 0x0000000904137224 */ /* 0x000fe200078e02ff */
[----:B------:R-:W-:-:S05]  /*0e40*/  MOV R4, RZ ;  /* 0x000000ff00047202 */ /* 0x000fca0000000f00 */
[----:B------:R-:W-:Y:S02]  /*0e50*/  IMAD.HI.U32 R19, R5, R19, R4 ;  /* 0x0000001305137227 */ /* 0x000fe400078e0004 */
[----:B------:R-:W3:Y:S04]  /*0e60*/  LDC.64 R4, c[0x0][0x240] ;  /* 0x00009000ff047b82 */ /* 0x000ee80000000a00 */
[----:B------:R-:W-:-:S04]  /*0e70*/  IMAD.HI.U32 R19, R19, R10, RZ ;  /* 0x0000000a13137227 */ /* 0x000fc800078e00ff */
[----:B------:R-:W-:-:S04]  /*0e80*/  IMAD.MOV R12, RZ, RZ, -R19 ;  /* 0x000000ffff0c7224 */ /* 0x000fc800078e0a13 */
[C---:B------:R-:W-:Y:S02]  /*0e90*/  IMAD R12, R9.reuse, R12, R10 ;  /* 0x0000000c090c7224 */ /* 0x040fe400078e020a */
[----:B------:R-:W5:Y:S03]  /*0ea0*/  @P1 LDC.64 R10, c[0x0][0x250] ;  /* 0x00009400ff0a1b82 */ /* 0x000f660000000a00 */
[----:B------:R-:W-:Y:S01]  /*0eb0*/  ISETP.GT.U32.AND P5, PT, R9, R12, PT ;  /* 0x0000000c0900720c */ /* 0x000fe20003fa4070 */
[----:B---3--:R-:W-:-:S03]  /*0ec0*/  IMAD.WIDE.U32 R20, R24, R4, RZ ;  /* 0x0000000418147225 */ /* 0x008fc600078e00ff */
[----:B------:R-:W-:-:S09]  /*0ed0*/  SEL R30, R30, R20, !P2 ;  /* 0x000000141e1e7207 */ /* 0x000fd20005000000 */
[----:B------:R-:W-:Y:S02]  /*0ee0*/  @!P5 IMAD.IADD R12, R12, 0x1, -R9 ;  /* 0x000000010c0cd824 */ /* 0x000fe400078e0a09 */
[----:B------:R-:W-:Y:S01]  /*0ef0*/  @!P5 VIADD R19, R19, 0x1 ;  /* 0x000000011313d836 */ /* 0x000fe20000000000 */
[----:B------:R-:W-:Y:S02]  /*0f00*/  ISETP.NE.AND P5, PT, R8, RZ, PT ;  /* 0x000000ff0800720c */ /* 0x000fe40003fa5270 */
        /* <DEDUP_REMOVED lines=9> */
[----:B------:R-:W-:Y:S01]  /*0fa0*/  @P3 IADD3 R19, R19, 0x1, RZ ;  /* 0x0000000113133810 */ /* 0x000fe20007ffe0ff */
[----:B------:R-:W-:Y:S01]  /*0fb0*/  @P2 IMAD.IADD R29, R21, 0x1, R12 ;  /* 0x00000001151d2824 */ /* 0x000fe200078e020c */
[----:B-1----:R-:W-:Y:S01]  /*0fc0*/  ISETP.NE.AND P3, PT, R6, RZ, PT ;  /* 0x000000ff0600720c */ /* 0x002fe20003f65270 */
[----:B------:R-:W1:Y:S01]  /*0fd0*/  @!P2 LDC.64 R12, c[0x0][0x418] ;  /* 0x00010600ff0cab82 */ /* 0x000e620000000a00 */
[----:B------:R-:W-:Y:S01]  /*0fe0*/  @P1 IADD3 R20, R15, R20, RZ ;  /* 0x000000140f141210 */ /* 0x000fe20007ffe0ff */
[C---:B------:R-:W-:Y:S01]  /*0ff0*/  IMAD R27, R42.reuse, R7, R27 ;  /* 0x000000072a1b7224 */ /* 0x040fe200078e021b */
[----:B------:R-:W-:Y:S01]  /*1000*/  @P1 MOV R21, R14 ;  /* 0x0000000e00151202 */ /* 0x000fe20000000f00 */
[----:B------:R-:W-:-:S04]  /*1010*/  IMAD.WIDE.U32 R36, R42, R36, RZ ;  /* 0x000000242a247225 */ /* 0x000fc800078e00ff */
[----:B------:R-:W3:Y:S01]  /*1020*/  @P2 LDC.64 R14, c[0x0][0x420] ;  /* 0x00010800ff0e2b82 */ /* 0x000ee20000000a00 */
[----:B------:R-:W-:Y:S01]  /*1030*/  IMAD R6, R43, R24, RZ ;  /* 0x000000182b067224 */ /* 0x000fe200078e02ff */
[----:B------:R-:W-:Y:S01]  /*1040*/  IADD3 R27, R37, R27, RZ ;  /* 0x0000001b251b7210 */ /* 0x000fe20007ffe0ff */
[----:B------:R-:W-:Y:S01]  /*1050*/  @!P0 IMAD.MOV R19, RZ, RZ, -R19 ;  /* 0x000000ffff138224 */ /* 0x000fe200078e0a13 */
[----:B------:R-:W-:Y:S01]  /*1060*/  SEL R31, R36, R34, !P2 ;  /* 0x00000022241f7207 */ /* 0x000fe20005000000 */
[C---:B----4-:R-:W-:Y:S01]  /*1070*/  @P3 IMAD R41, R192.reuse, R23, RZ ;  /* 0x00000017c0293224 */ /* 0x050fe200078e02ff */
[----:B------:R-:W-:Y:S02]  /*1080*/  @P2 IADD3 R27, R35, R6, RZ ;  /* 0x00000006231b2210 */ /* 0x000fe40007ffe0ff */
[----:B------:R-:W4:Y:S01]  /*1090*/  @P3 LDC R36, c[0x0][0x2e4] ;  /* 0x0000b900ff243b82 */ /* 0x000f220000000800 */
[----:B------:R-:W-:Y:S02]  /*10a0*/  @!P5 LOP3.LUT R19, RZ, R8, RZ, 0x33, !PT ;  /* 0x00000008ff13d212 */ /* 0x000fe400078e33ff */
[----:B------:R-:W-:-:S02]  /*10b0*/  SHF.L.U64.HI R34, R192, 0x7, R18 ;  /* 0x00000007c0227819 */ /* 0x000fc40000010212 */
[----:B------:R-:W-:Y:S02]  /*10c0*/  IADD3 R40, P0, R28, R40, RZ ;  /* 0x000000281c287210 */ /* 0x000fe40007f1e0ff */
[----:B------:R-:W-:Y:S01]  /*10d0*/  SEL R34, R34, RZ, P4 ;  /* 0x000000ff22227207 */ /* 0x000fe20002000000 */
[----:B------:R-:W2:Y:S01]  /*10e0*/  LDC.64 R6, c[0x0][0x488] ;  /* 0x00012200ff067b82 */ /* 0x000ea20000000a00 */
[-C--:B-1----:R-:W-:Y:S02]  /*10f0*/  @!P2 IMAD R37, R18, R12.reuse, RZ ;  /* 0x0000000c1225a224 */ /* 0x082fe400078e02ff */
[----:B------:R-:W-:Y:S01]  /*1100*/  @!P2 IMAD.WIDE.U32 R44, R192, R12, RZ ;  /* 0x0000000cc02ca225 */ /* 0x000fe200078e00ff */
[----:B------:R-:W-:-:S03]  /*1110*/  @P3 SEL R12, R41, R24, !P2 ;  /* 0x00000018290c3207 */ /* 0x000fc60005000000 */
[----:B------:R-:W-:Y:S01]  /*1120*/  @!P2 IMAD R37, R192, R13, R37 ;  /* 0x0000000dc025a224 */ /* 0x000fe200078e0225 */
[----:B------:R-:W1:Y:S01]  /*1130*/  @P1 LDC.64 R8, c[0x0][0x248] ;  /* 0x00009200ff081b82 */ /* 0x000e620000000a00 */
[----:B---3--:R-:W-:-:S04]  /*1140*/  @P2 IMAD.WIDE.U32 R38, R24, R14, RZ ;  /* 0x0000000e18262225 */ /* 0x008fc800078e00ff */
[----:B------:R-:W-:Y:S01]  /*1150*/  @P2 IMAD R13, R24, R15, R39 ;  /* 0x0000000f180d2224 */ /* 0x000fe200078e0227 */
[----:B------:R-:W-:Y:S01]  /*1160*/  IADD3.X R15, R32, R34, RZ, P0, !PT ;  /* 0x00000022200f7210 */ /* 0x000fe200007fe4ff */
[----:B------:R-:W-:Y:S01]  /*1170*/  IMAD R14, R43, R40, RZ ;  /* 0x000000282b0e7224 */ /* 0x000fe200078e02ff */
[----:B------:R-:W3:Y:S01]  /*1180*/  LDC.U8 R35, c[0x0][0x480] ;  /* 0x00012000ff237b82 */ /* 0x000ee20000000000 */
[----:B------:R-:W-:Y:S01]  /*1190*/  @!P2 IADD3 R13, R45, R37, RZ ;  /* 0x000000252d0da210 */ /* 0x000fe20007ffe0ff */
[----:B----4-:R-:W-:Y:S02]  /*11a0*/  @P3 IMAD R12, R198, R36, R12 ;  /* 0x00000024c60c3224 */ /* 0x010fe400078e020c */
[----:B------:R-:W-:-:S04]  /*11b0*/  IMAD.WIDE.U32 R40, R42, R40, RZ ;  /* 0x000000282a287225 */ /* 0x000fc800078e00ff */
[----:B--2---:R-:W-:-:S04]  /*11c0*/  IMAD.WIDE.U32 R36, R22, R6, RZ ;  /* 0x0000000616247225 */ /* 0x004fc800078e00ff */
[----:B------:R-:W-:Y:S02]  /*11d0*/  @P1 IMAD.IADD R6, R223, 0x1, R224 ;  /* 0x00000001df061824 */ /* 0x000fe400078e02e0 */
[----:B------:R-:W-:Y:S02]  /*11e0*/  IMAD R14, R42, R15, R14 ;  /* 0x0000000f2a0e7224 */ /* 0x000fe400078e020e */
[----:B------:R-:W-:Y:S01]  /*11f0*/  @P2 IMAD.MOV.U32 R34, RZ, RZ, R38 ;  /* 0x000000ffff222224 */ /* 0x000fe200078e0026 */
[----:B------:R-:W-:Y:S01]  /*1200*/  @!P2 MOV R34, R44 ;  /* 0x0000002c0022a202 */ /* 0x000fe20000000f00 */
[----:B------:R-:W-:Y:S02]  /*1210*/  IMAD R7, R22, R7, R37 ;  /* 0x0000000716077224 */ /* 0x000fe400078e0225 */
[----:B------:R-:W-:Y:S02]  /*1220*/  @!P3 IMAD R15, R192, R16, R198 ;  /* 0x00000010c00fb224 */ /* 0x000fe400078e02c6 */
[----:B------:R-:W-:-:S02]  /*1230*/  IMAD R38, R198, R26, RZ ;  /* 0x0000001ac6267224 */ /* 0x000fc400078e02ff */
[C---:B-1----:R-:W-:Y:S01]  /*1240*/  @P1 IMAD R22, R6.reuse, R9, RZ ;  /* 0x0000000906161224 */ /* 0x042fe200078e02ff */
[----:B---3--:R-:W-:Y:S01]  /*1250*/  ISETP.NE.AND P0, PT, R35, RZ, PT ;  /* 0x000000ff2300720c */ /* 0x008fe20003f05270 */
[----:B------:R-:W-:Y:S01]  /*1260*/  @P1 IMAD.WIDE.U32 R42, R6, R8, RZ ;  /* 0x00000008062a1225 */ /* 0x000fe200078e00ff */
[----:B------:R-:W-:Y:S02]  /*1270*/  SHF.R.S32.HI R37, RZ, 0x1f, R38 ;  /* 0x0000001fff257819 */ /* 0x000fe40000011426 */
[----:B------:R-:W-:Y:S01]  /*1280*/  SEL R36, R36, RZ, P0 ;  /* 0x000000ff24247207 */ /* 0x000fe20000000000 */
[----:B------:R-:W-:Y:S01]  /*1290*/  @!P3 IMAD R12, R15, R23, RZ ;  /* 0x000000170f0cb224 */ /* 0x000fe200078e02ff */
[----:B------:R-:W-:Y:S02]  /*12a0*/  SHF.R.S32.HI R15, RZ, 0x1f, R17 ;  /* 0x0000001fff0f7819 */ /* 0x000fe40000011411 */
[----:B------:R-:W-:Y:S02]  /*12b0*/  @P1 IADD3 R22, R43, R22, RZ ;  /* 0x000000162b161210 */ /* 0x000fe40007ffe0ff */
[----:B------:R-:W-:-:S02]  /*12c0*/  SEL R35, R7, RZ, P0 ;  /* 0x000000ff07237207 */ /* 0x000fc40000000000 */
        /* <DEDUP_REMOVED lines=14> */
.L_x_1301:
        /* <DEDUP_REMOVED lines=13> */
.L_x_1302:
        /* <DEDUP_REMOVED lines=10> */
.L_x_1303:
[----:B------:R-:W-:-:S04]  /*1520*/  IMAD R6, R192, R16, R198 ;  /* 0x00000010c0067224 */ /* 0x000fc800078e02c6 */
[----:B------:R-:W-:-:S07]  /*1530*/  IMAD R33, R6, R33, RZ ;  /* 0x0000002106217224 */ /* 0x000fce00078e02ff */
.L_x_1304:
[----:B------:R-:W1:Y:S01]  /*1540*/  S2R R24, SR_TID.X ;  /* 0x0000000000187919 */ /* 0x000e620000002100 */
[----:B------:R-:W2:Y:S01]  /*1550*/  LDC.64 R6, c[0x0][0x420] ;  /* 0x00010800ff067b82 */ /* 0x000ea20000000a00 */
[----:B------:R-:W-:Y:S01]  /*1560*/  IMAD R42, R26, R16, RZ ;  /* 0x000000101a2a7224 */ /* 0x000fe200078e02ff */
[----:B------:R-:W-:Y:S01]  /*1570*/  SHF.R.S32.HI R191, RZ, 0x1f, R190 ;  /* 0x0000001fffbf7819 */ /* 0x000fe200000114be */
[----:B------:R-:W-:Y:S01]  /*1580*/  ULDC.64 UR6, c[0x0][0x428] ;  /* 0x00010a0000067ab9 */ /* 0x000fe20000000a00 */
[----:B------:R-:W-:Y:S01]  /*1590*/  ULDC.64 UR8, c[0x0][0x258] ;  /* 0x0000960000087ab9 */ /* 0x000fe20000000a00 */
[----:B------:R-:W-:Y:S01]  /*15a0*/  IMAD.SHL.U32 R41, R42, 0x40, RZ ;  /* 0x000000402a297824 */ /* 0x000fe200078e00ff */
[C---:B------:R-:W-:Y:S01]  /*15b0*/  IADD3 R12, R28.reuse, R12, RZ ;  /* 0x0000000c1c0c7210 */ /* 0x040fe20007ffe0ff */
[----:B------:R-:W-:Y:S01]  /*15c0*/  IMAD.IADD R33, R28, 0x1, R33 ;  /* 0x000000011c217824 */ /* 0x000fe200078e0221 */
[----:B------:R-:W3:Y:S01]  /*15d0*/  LDC.64 R246, c[0x0][0x2b0] ;  /* 0x0000ac00fff67b82 */ /* 0x000ee20000000a00 */
[----:B------:R-:W-:Y:S01]  /*15e0*/  BSSY B1, `(.L_x_1300) ;  /* 0x0000805000017945 */ /* 0x000fe20003800000 */
[----:B------:R-:W-:-:S02]  /*15f0*/  IADD3 R38, P2, P1, R40, R41, R38 ;  /* 0x0000002928267210 */ /* 0x000fc4000795e026 */
[----:B------:R-:W-:Y:S02]  /*1600*/  SHF.R.S32.HI R41, RZ, 0x1f, R41 ;  /* 0x0000001fff297819 */ /* 0x000fe40000011429 */
[----:B------:R-:W-:Y:S02]  /*1610*/  IADD3 R40, P3, R190, R34, RZ ;  /* 0x00000022be287210 */ /* 0x000fe40007f7e0ff */
[----:B------:R-:W-:Y:S02]  /*1620*/  IADD3.X R37, R39, R41, R37, P2, P1 ;  /* 0x0000002927257210 */ /* 0x000fe400017e2425 */
[----:B------:R-:W-:Y:S01]  /*1630*/  IADD3 R31, P2, P1, R36, R38, R31 ;  /* 0x00000026241f7210 */ /* 0x000fe2000795e01f */
[----:B------:R-:W-:Y:S01]  /*1640*/  IMAD.X R41, R191, 0x1, R13, P3 ;  /* 0x00000001bf297824 */ /* 0x000fe200018e060d */
[----:B------:R-:W-:Y:S02]  /*1650*/  SHF.R.S32.HI R13, RZ, 0x1f, R189 ;  /* 0x0000001fff0d7819 */ /* 0x000fe400000114bd */
[----:B------:R-:W-:-:S02]  /*1660*/  IADD3 R34, P3, R189, R28, RZ ;  /* 0x0000001cbd227210 */ /* 0x000fc40007f7e0ff */
[----:B------:R-:W-:Y:S01]  /*1670*/  IADD3.X R27, R35, R37, R27, P2, P1 ;  /* 0x00000025231b7210 */ /* 0x000fe200017e241b */
[----:B--2---:R-:W-:Y:S01]  /*1680*/  IMAD.WIDE.U32 R40, R28, R6, R40 ;  /* 0x000000061c287225 */ /* 0x004fe200078e0028 */
[----:B------:R-:W-:-:S03]  /*1690*/  LEA.HI.SX32 R25, R25, 0xffffffff, 0x1a ;  /* 0xffffffff19197811 */ /* 0x000fc600078fd2ff */
[----:B------:R-:W-:Y:S01]  /*16a0*/  IMAD.WIDE.U32 R38, R34, R4, R190 ;  /* 0x0000000422267225 */ /* 0x000fe200078e00be */
[----:B-1----:R-:W-:-:S03]  /*16b0*/  SHF.R.S32.HI R26, RZ, 0x1f, R24 ;  /* 0x0000001fff1a7819 */ /* 0x002fc60000011418 */
[----:B---3--:R-:W-:Y:S01]  /*16c0*/  IMAD.WIDE R246, R12, 0x4, R246 ;  /* 0x000000040cf67825 */ /* 0x008fe200078e02f6 */
[----:B------:R-:W-:Y:S02]  /*16d0*/  IADD3 R38, P2, R30, R38, RZ ;  /* 0x000000261e267210 */ /* 0x000fe40007f5e0ff */
[----:B------:R-:W-:Y:S01]  /*16e0*/  LEA.HI R26, R26, R24, RZ, 0x5 ;  /* 0x000000181a1a7211 */ /* 0x000fe200078f28ff */
[-C--:B------:R-:W-:Y:S02]  /*16f0*/  IMAD R24, R32, R6.reuse, RZ ;  /* 0x0000000620187224 */ /* 0x080fe400078e02ff */
[C---:B------:R-:W-:Y:S01]  /*1700*/  IMAD.X R32, R13.reuse, 0x1, R32, P3 ;  /* 0x000000010d207824 */ /* 0x040fe200018e0620 */
[----:B------:R-:W-:Y:S01]  /*1710*/  SHF.R.S32.HI R26, RZ, 0x5, R26 ;  /* 0x00000005ff1a7819 */ /* 0x000fe2000001141a */
[----:B------:R-:W-:Y:S01]  /*1720*/  IMAD R24, R28, R7, R24 ;  /* 0x000000071c187224 */ /* 0x000fe200078e0218 */
[----:B------:R-:W-:Y:S01]  /*1730*/  ISETP.GE.AND P3, PT, R238, 0x1, PT ;  /* 0x00000001ee00780c */ /* 0x000fe20003f66270 */
[----:B------:R-:W-:-:S02]  /*1740*/  IMAD R28, R13, R6, RZ ;  /* 0x000000060d1c7224 */ /* 0x000fc400078e02ff */
[----:B------:R-:W-:Y:S02]  /*1750*/  IMAD R26, R26, R42, R187 ;  /* 0x0000002a1a1a7224 */ /* 0x000fe400078e02bb */
[----:B------:R-:W-:Y:S02]  /*1760*/  IMAD.IADD R41, R41, 0x1, R24 ;  /* 0x0000000129297824 */ /* 0x000fe400078e0218 */
[----:B------:R-:W-:Y:S01]  /*1770*/  IMAD R24, R199, UR6, RZ ;  /* 0x00000006c7187c24 */ /* 0x000fe2000f8e02ff */
[----:B------:R-:W-:Y:S01]  /*1780*/  IADD3 R31, P1, R26, R31, RZ ;  /* 0x0000001f1a1f7210 */ /* 0x000fe20007f3e0ff */
[----:B------:R-:W-:-:S03]  /*1790*/  IMAD.WIDE.U32 R36, R198, UR6, R40 ;  /* 0x00000006c6247c25 */ /* 0x000fc6000f8e0028 */
[----:B------:R-:W-:Y:S01]  /*17a0*/  LEA.HI.X.SX32 R26, R26, R27, 0x1, P1 ;  /* 0x0000001b1a1a7211 */ /* 0x000fe200008f0eff */
[----:B------:R-:W-:Y:S02]  /*17b0*/  IMAD R27, R32, R4, RZ ;  /* 0x00000004201b7224 */ /* 0x000fe400078e02ff */
[----:B------:R-:W-:Y:S01]  /*17c0*/  IMAD R24, R198, UR7, R24 ;  /* 0x00000007c6187c24 */ /* 0x000fe2000f8e0218 */
[----:B------:R-:W-:Y:S01]  /*17d0*/  ULDC.64 UR6, c[0x0][0x400] ;  /* 0x0001000000067ab9 */ /* 0x000fe20000000a00 */
[----:B------:R-:W-:Y:S01]  /*17e0*/  IMAD R27, R34, R5, R27 ;  /* 0x00000005221b7224 */ /* 0x000fe200078e021b */
[----:B------:R-:W-:Y:S01]  /*17f0*/  LEA R240, P1, R31, UR6, 0x2 ;  /* 0x000000061ff07c11 */ /* 0x000fe2000f8210ff */
[----:B------:R-:W1:Y:S01]  /*1800*/  LDC.64 R34, c[0x0][0x478] ;  /* 0x00011e00ff227b82 */ /* 0x000e620000000a00 */
[----:B------:R-:W-:Y:S01]  /*1810*/  IADD3 R37, R37, R24, RZ ;  /* 0x0000001825257210 */ /* 0x000fe20007ffe0ff */
[----:B------:R-:W-:Y:S01]  /*1820*/  IMAD R24, R199, UR8, RZ ;  /* 0x00000008c7187c24 */ /* 0x000fe2000f8e02ff */
[----:B------:R-:W-:Y:S01]  /*1830*/  IADD3.X R39, R29, R39, R27, P2, !PT ;  /* 0x000000271d277210 */ /* 0x000fe200017fe41b */
[----:B------:R-:W-:Y:S01]  /*1840*/  IMAD R28, R189, R7, R28 ;  /* 0x00000007bd1c7224 */ /* 0x000fe200078e021c */
[----:B------:R-:W-:Y:S01]  /*1850*/  LEA.HI.X R241, R31, UR7, R26, 0x2, P1 ;  /* 0x000000071ff17c11 */ /* 0x000fe200088f141a */
[C---:B------:R-:W-:Y:S01]  /*1860*/  IMAD R24, R198.reuse, UR9, R24 ;  /* 0x00000009c6187c24 */ /* 0x040fe2000f8e0218 */
[----:B------:R-:W-:Y:S01]  /*1870*/  ULDC.64 UR6, c[0x0][0x3e0] ;  /* 0x0000f80000067ab9 */ /* 0x000fe20000000a00 */
[----:B------:R-:W-:Y:S01]  /*1880*/  IMAD.WIDE.U32 R26, R198, UR8, R38 ;  /* 0x00000008c61a7c25 */ /* 0x000fe2000f8e0026 */
[----:B------:R-:W-:-:S03]  /*1890*/  ULDC.64 UR8, c[0x0][0x210] ;  /* 0x0000840000087ab9 */ /* 0x000fc60000000a00 */
[----:B------:R-:W-:Y:S01]  /*18a0*/  IMAD.WIDE.U32 R30, R189, R6, R36 ;  /* 0x00000006bd1e7225 */ /* 0x000fe200078e0024 */
[----:B------:R-:W-:-:S03]  /*18b0*/  LEA R244, P2, R26, UR8, 0x1 ;  /* 0x000000081af47c11 */ /* 0x000fc6000f8408ff */
[----:B------:R-:W-:Y:S01]  /*18c0*/  IMAD.IADD R24, R27, 0x1, R24 ;  /* 0x000000011b187824 */ /* 0x000fe200078e0218 */
[----:B------:R-:W-:Y:S02]  /*18d0*/  IADD3 R28, R31, R28, RZ ;  /* 0x0000001c1f1c7210 */ /* 0x000fe40007ffe0ff */
[----:B------:R-:W-:Y:S02]  /*18e0*/  LEA R242, P1, R30, UR6, 0x1 ;  /* 0x000000061ef27c11 */ /* 0x000fe4000f8208ff */
[----:B------:R-:W-:Y:S02]  /*18f0*/  LEA.HI.X R245, R26, UR9, R24, 0x1, P2 ;  /* 0x000000091af57c11 */ /* 0x000fe400090f0c18 */
[----:B------:R-:W-:Y:S01]  /*1900*/  LEA.HI.X R243, R30, UR7, R28, 0x1, P1 ;  /* 0x000000071ef37c11 */ /* 0x000fe200088f0c1c */
[----:B-1----:R-:W-:Y:S01]  /*1910*/  IMAD.WIDE R32, R33, 0x4, R34 ;  /* 0x0000000421207825 */ /* 0x002fe200078e0222 */
        /* <DEDUP_REMOVED lines=36> */
.L_x_1307:
[----:B------:R-:W-:Y:S05]  /*1b60*/  BSYNC B0 ;  /* 0x0000000000007941 */ /* 0x000fea0003800000 */
.L_x_1306:
        /* <DEDUP_REMOVED lines=38> */
.L_x_1309:
[----:B------:R-:W-:Y:S05]  /*1dd0*/  BSYNC B0 ;  /* 0x0000000000007941 */ /* 0x000fea0003800000 */
.L_x_1308:
[----:B------:R-:W-:Y:S01]  /*1de0*/  SEL R220, R220, R188, !P1 ;  /* 0x000000bcdcdc7207 */ /* 0x000fe20004800000 */
[----:B------:R-:W-:Y:S03]  /*1df0*/  BSSY B0, `(.L_x_1310) ;  /* 0x000002d000007945 */ /* 0x000fe60003800000 */
        /* <DEDUP_REMOVED lines=15> */
.L_x_1311:
        /* <DEDUP_REMOVED lines=29> */
.L_x_1312:
[----:B------:R-:W-:Y:S05]  /*20c0*/  BSYNC B0 ;  /* 0x0000000000007941 */ /* 0x000fea0003800000 */
.L_x_1310:
        /* <DEDUP_REMOVED lines=17> */
.L_x_1314:
        /* <DEDUP_REMOVED lines=37> */
.L_x_1315:
[----:B------:R-:W-:Y:S05]  /*2430*/  BSYNC B0 ;  /* 0x0000000000007941 */ /* 0x000fea0003800000 */
.L_x_1313:
        /* <DEDUP_REMOVED lines=58> */
.L_x_1317:
[----:B------:R-:W-:Y:S05]  /*27e0*/  BSYNC B0 ;  /* 0x0000000000007941 */ /* 0x000fea0003800000 */
.L_x_1316:
        /* <DEDUP_REMOVED lines=41> */
.L_x_1319:
[----:B------:R-:W-:Y:S05]  /*2a80*/  BSYNC B0 ;  /* 0x0000000000007941 */ /* 0x000fea0003800000 */
.L_x_1318:
        /* <DEDUP_REMOVED lines=45> */
.L_x_1321:
[----:B------:R-:W-:Y:S05]  /*2d60*/  BSYNC B0 ;  /* 0x0000000000007941 */ /* 0x000fea0003800000 */
.L_x_1320:
        /* <DEDUP_REMOVED lines=19> */
[----:B-1----:R-:W1:Y:S08]  /*2ea0*/  @!P4 LDC.64 R6, c[0x0][0x220] ;  /* 0x00008800ff06cb82 */ /* 0x002e700000000a00 */
[----:B------:R-:W3:Y:S01]  /*2eb0*/  @!P2 LDC.64 R4, c[0x0][0x220] ;  /* 0x00008800ff04ab82 */ /* 0x000ee20000000a00 */
        /* <DEDUP_REMOVED lines=9> */
[----:B---3--:R-:W-:-:S03]  /*2f50*/  @!P2 LEA R4, P0, R20, R4, 0x1 ;  /* 0x000000041404a211 */ /* 0x008fc600078008ff */
        /* <DEDUP_REMOVED lines=10> */
.L_x_1323:
[----:B------:R-:W-:Y:S05]  /*3000*/  BSYNC B0 ;  /* 0x0000000000007941 */ /* 0x000fea0003800000 */
.L_x_1322:
[----:B------:R-:W-:Y:S01]  /*3010*/  ULDC.64 UR6, c[0x0][0x3c8] ;  /* 0x0000f20000067ab9 */ /* 0x000fe20000000a00 */
[----:B------:R-:W3:Y:S01]  /*3020*/  LDC.64 R182, c[0x0][0x3b8] ;  /* 0x0000ee00ffb67b82 */ /* 0x000ee20000000a00 */
[----:B------:R-:W-:Y:S01]  /*3030*/  ISETP.NE.U32.AND P4, PT, RZ, UR6, PT ;  /* 0x00000006ff007c0c */ /* 0x000fe2000bf85070 */
[----:B------:R-:W0:Y:S01]  /*3040*/  LDGDEPBAR ;  /* 0x00000000000079af */ /* 0x000e220000000000 */
[----:B------:R-:W-:Y:S01]  /*3050*/  ISETP.GE.AND P2, PT, R193, R12, PT ;  /* 0x0000000cc100720c */ /* 0x000fe20003f46270 */
[----:B------:R-:W-:Y:S01]  /*3060*/  IMAD.MOV.U32 R218, RZ, RZ, 0x7f800000 ;  /* 0x7f800000ffda7424 */ /* 0x000fe200078e00ff */
[----:B------:R-:W-:Y:S01]  /*3070*/  ISETP.NE.AND.EX P4, PT, RZ, UR7, PT, P4 ;  /* 0x00000007ff007c0c */ /* 0x000fe2000bf85340 */
[----:B------:R-:W-:Y:S02]  /*3080*/  IMAD.MOV.U32 R219, RZ, RZ, 0x7f800000 ;  /* 0x7f800000ffdb7424 */ /* 0x000fe400078e00ff */
[----:B------:R-:W-:Y:S01]  /*3090*/  IMAD R248, R192, R16, R198 ;  /* 0x00000010c0f87224 */ /* 0x000fe200078e02c6 */
[----:B------:R-:W4:Y:S01]  /*30a0*/  LDC R205, c[0x0][0x270] ;  /* 0x00009c00ffcd7b82 */ /* 0x000f220000000800 */
[----:B------:R-:W-:Y:S01]  /*30b0*/  VIADD R17, R17, 0x40 ;  /* 0x0000004011117836 */ /* 0x000fe20000000000 */
[----:B------:R-:W-:Y:S01]  /*30c0*/  SHF.R.S32.HI R210, RZ, 0x1f, R187 ;  /* 0x0000001fffd27819 */ /* 0x000fe200000114bb */
[----:B------:R-:W-:Y:S01]  /*30d0*/  VIADD R176, R179, 0x3000 ;  /* 0x00003000b3b07836 */ /* 0x000fe20000000000 */
[----:B------:R-:W-:Y:S01]  /*30e0*/  ULDC UR4, c[0x0][0x2d0] ;  /* 0x0000b40000047ab9 */ /* 0x000fe20000000800 */
[----:B------:R-:W-:-:S02]  /*30f0*/  VIADD R175, R180, 0x3000 ;  /* 0x00003000b4af7836 */ /* 0x000fc40000000000 */
[----:B------:R-:W-:Y:S02]  /*3100*/  IMAD R250, R196, 0x2, R184 ;  /* 0x00000002c4fa7824 */ /* 0x000fe400078e02b8 */
[----:B------:R-:W-:Y:S01]  /*3110*/  IMAD.MOV.U32 R174, RZ, RZ, 0x20 ;  /* 0x00000020ffae7424 */ /* 0x000fe200078e00ff */
[----:B-12---:R-:W1:Y:S01]  /*3120*/  @P4 LDC.64 R4, c[0x0][0x3d0] ;  /* 0x0000f400ff044b82 */ /* 0x006e620000000a00 */
[----:B------:R-:W-:Y:S01]  /*3130*/  IMAD.MOV.U32 R173, RZ, RZ, 0x40 ;  /* 0x00000040ffad7424 */ /* 0x000fe200078e00ff */
[----:B------:R-:W-:Y:S01]  /*3140*/  CS2R R142, SRZ ;  /* 0x00000000008e7805 */ /* 0x000fe2000001ff00 */
[----:B------:R-:W-:Y:S01]  /*3150*/  IMAD.MOV.U32 R217, RZ, RZ, RZ ;  /* 0x000000ffffd97224 */ /* 0x000fe200078e00ff */
[----:B------:R-:W-:Y:S01]  /*3160*/  CS2R R140, SRZ ;  /* 0x00000000008c7805 */ /* 0x000fe2000001ff00 */
[----:B---3--:R-:W2:Y:S01]  /*3170*/  LDG.E.64 R10, desc[UR14][R182.64+0x8] ;  /* 0x0000080eb60a7981 */ /* 0x008ea2000c1e1b00 */
        /* <DEDUP_REMOVED lines=25> */
[----:B------:R-:W3:Y:S01]  /*3310*/  LDG.E.64 R182, desc[UR14][R182.64] ;  /* 0x0000000eb6b67981 */ /* 0x000ee2000c1e1b00 */
[----:B------:R-:W-:Y:S01]  /*3320*/  @P4 LEA R4, P0, R6, UR6, 0x2 ;  /* 0x0000000606044c11 */ /* 0x000fe2000f8010ff */
[----:B------:R-:W-:Y:S01]  /*3330*/  IMAD.SHL.U32 R248, R248, 0x20, RZ ;  /* 0x00000020f8f87824 */ /* 0x000fe200078e00ff */
[----:B------:R-:W-:Y:S01]  /*3340*/  SEL R176, R176, R179, !P1 ;  /* 0x000000b3b0b07207 */ /* 0x000fe20004800000 */
[----:B------:R-:W-:Y:S01]  /*3350*/  @P4 IMAD.IADD R5, R7, 0x1, R5 ;  /* 0x0000000107054824 */ /* 0x000fe200078e0205 */
[----:B------:R-:W-:Y:S02]  /*3360*/  SEL R175, R175, R180, !P1 ;  /* 0x000000b4afaf7207 */ /* 0x000fe40004800000 */
[----:B------:R-:W-:-:S02]  /*3370*/  CS2R R100, SRZ ;  /* 0x0000000000647805 */ /* 0x000fc4000001ff00 */
[----:B------:R-:W-:Y:S02]  /*3380*/  CS2R R62, SRZ ;  /* 0x00000000003e7805 */ /* 0x000fe4000001ff00 */
[----:B------:R-:W-:Y:S02]  /*3390*/  CS2R R60, SRZ ;  /* 0x00000000003c7805 */ /* 0x000fe4000001ff00 */
[----:B------:R-:W-:Y:S01]  /*33a0*/  @P4 LEA.HI.X R5, R6, UR7, R5, 0x2, P0 ;  /* 0x0000000706054c11 */ /* 0x000fe200080f1405 */
[----:B------:R-:W-:Y:S01]  /*33b0*/  IMAD.WIDE R6, R193, 0x4, R246 ;  /* 0x00000004c1067825 */ /* 0x000fe200078e02f6 */
[----:B------:R-:W-:Y:S02]  /*33c0*/  SHF.R.S32.HI R8, RZ, 0x1f, R248 ;  /* 0x0000001fff087819 */ /* 0x000fe400000114f8 */
[----:B------:R-:W-:Y:S02]  /*33d0*/  CS2R R66, SRZ ;  /* 0x0000000000427805 */ /* 0x000fe4000001ff00 */
[----:B------:R-:W-:-:S02]  /*33e0*/  CS2R R64, SRZ ;  /* 0x0000000000407805 */ /* 0x000fc4000001ff00 */
[----:B------:R-:W-:Y:S01]  /*33f0*/  CS2R R58, SRZ ;  /* 0x00000000003a7805 */ /* 0x000fe2000001ff00 */
[----:B------:R1:W4:Y:S01]  /*3400*/  @P4 LDG.E R5, desc[UR14][R4.64] ;  /* 0x0000000e04054981 */ /* 0x000322000c1e1900 */
[----:B------:R-:W-:Y:S02]  /*3410*/  CS2R R56, SRZ ;  /* 0x0000000000387805 */ /* 0x000fe4000001ff00 */
[----:B------:R-:W-:Y:S02]  /*3420*/  CS2R R54, SRZ ;  /* 0x0000000000367805 */ /* 0x000fe4000001ff00 */
[----:B------:R-:W-:Y:S01]  /*3430*/  CS2R R52, SRZ ;  /* 0x0000000000347805 */ /* 0x000fe2000001ff00 */
[----:B------:R-:W5:Y:S01]  /*3440*/  @!P2 LDG.E R218, desc[UR14][R6.64] ;  /* 0x0000000e06daa981 */ /* 0x000f62000c1e1900 */
        /* <DEDUP_REMOVED lines=16> */
[----:B------:R-:W-:Y:S01]  /*3550*/  LEA R176, R176, UR5, 0x1 ;  /* 0x00000005b0b07c11 */ /* 0x000fe2000f8e08ff */
[----:B------:R-:W-:Y:S01]  /*3560*/  ULDC UR6, c[0x0][0x2dc] ;  /* 0x0000b70000067ab9 */ /* 0x000fe20000000800 */
[----:B------:R-:W-:Y:S01]  /*3570*/  LEA R175, R175, UR5, 0x1 ;  /* 0x00000005afaf7c11 */ /* 0x000fe2000f8e08ff */
[----:B------:R-:W-:Y:S01]  /*3580*/  ULDC.U8 UR8, c[0x0][0x388] ;  /* 0x0000e20000087ab9 */ /* 0x000fe20000000000 */
[----:B-1----:R-:W-:Y:S01]  /*3590*/  VIADD R4, R193, 0x8 ;  /* 0x00000008c1047836 */ /* 0x002fe20000000000 */
[----:B------:R-:W-:-:S04]  /*35a0*/  ULDC UR7, c[0x0][0x2ec] ;  /* 0x0000bb0000077ab9 */ /* 0x000fc80000000800 */
[----:B------:R-:W-:Y:S02]  /*35b0*/  ISETP.GE.AND P0, PT, R4, R12, PT ;  /* 0x0000000c0400720c */ /* 0x000fe40003f06270 */
[----:B------:R-:W1:Y:S11]  /*35c0*/  S2R R4, SR_TID.X ;  /* 0x0000000000047919 */ /* 0x000e760000002100 */
[----:B------:R1:W5:Y:S01]  /*35d0*/  @!P0 LDG.E R219, desc[UR14][R6.64+0x20] ;  /* 0x0000200e06db8981 */ /* 0x000362000c1e1900 */
[----:B------:R-:W-:Y:S01]  /*35e0*/  ISETP.GE.AND P0, PT, R17, R222, PT ;  /* 0x000000de1100720c */ /* 0x000fe20003f06270 */
[----:B-1----:R-:W1:Y:S01]  /*35f0*/  @P4 LDC R6, c[0x0][0x2e8] ;  /* 0x0000ba00ff064b82 */ /* 0x002e620000000800 */
[----:B------:R-:W-:-:S02]  /*3600*/  IMAD.SHL.U32 R7, R184, 0x20, RZ ;  /* 0x00000020b8077824 */ /* 0x000fc400078e00ff */
[----:B------:R-:W-:-:S05]  /*3610*/  IMAD.SHL.U32 R4, R4, 0x2, RZ ;  /* 0x0000000204047824 */ /* 0x000fca00078e00ff */
[----:B------:R-:W-:Y:S01]  /*3620*/  LOP3.LUT R4, R7, 0x6, R4, 0xf8, !PT ;  /* 0x0000000607047812 */ /* 0x000fe200078ef804 */
[----:B-1----:R-:W4:Y:S01]  /*3630*/  @P4 MUFU.RCP R6, R6 ;  /* 0x0000000600064308 */ /* 0x002f220000001000 */
[----:B--2---:R-:W-:-:S04]  /*3640*/  IADD3 R248, P3, P2, R248, R10, R187 ;  /* 0x0000000af8f87210 */ /* 0x004fc80007a7e0bb */
[----:B------:R-:W-:Y:S02]  /*3650*/  IADD3.X R210, R8, R11, R210, P3, P2 ;  /* 0x0000000b08d27210 */ /* 0x000fe40001fe44d2 */
[----:B------:R-:W-:Y:S01]  /*3660*/  R2P PR, R185, 0x6 ;  /* 0x00000006b9007804 */ /* 0x000fe20000000000 */
[----:B------:R-:W-:-:S04]  /*3670*/  IMAD.WIDE.U32 R248, R248, -0x2daee0ad, RZ ;  /* 0xd2511f53f8f87825 */ /* 0x000fc800078e00ff */
[----:B------:R-:W-:Y:S02]  /*3680*/  SEL R174, R174, 0xffffffe0, !P1 ;  /* 0xffffffe0aeae7807 */ /* 0x000fe40004800000 */
[----:B------:R-:W-:-:S03]  /*3690*/  SEL R173, R173, 0xffffffc0, !P2 ;  /* 0xffffffc0adad7807 */ /* 0x000fc60005000000 */
[----:B------:R-:W-:Y:S01]  /*36a0*/  IMAD.IADD R172, R177, 0x1, R174 ;  /* 0x00000001b1ac7824 */ /* 0x000fe200078e02ae */
[C---:B---3--:R-:W-:Y:S01]  /*36b0*/  LOP3.LUT R250, R183.reuse, R250, RZ, 0x3c, !PT ;  /* 0x000000fab7fa7212 */ /* 0x048fe200078e3cff */
[C---:B------:R-:W-:Y:S02]  /*36c0*/  VIADD R215, R183.reuse, 0x646e171e ;  /* 0x646e171eb7d77836 */ /* 0x040fe40000000000 */
[C---:B------:R-:W-:Y:S02]  /*36d0*/  VIADD R214, R183.reuse, 0xa9066899 ;  /* 0xa9066899b7d67836 */ /* 0x040fe40000000000 */
[C---:B------:R-:W-:Y:S02]  /*36e0*/  VIADD R213, R183.reuse, 0xed9eba14 ;  /* 0xed9eba14b7d57836 */ /* 0x040fe40000000000 */
[C---:B------:R-:W-:Y:S02]  /*36f0*/  VIADD R212, R183.reuse, 0x32370b8f ;  /* 0x32370b8fb7d47836 */ /* 0x040fe40000000000 */
[----:B------:R-:W-:-:S02]  /*3700*/  VIADD R211, R183, 0x76cf5d0a ;  /* 0x76cf5d0ab7d37836 */ /* 0x000fc40000000000 */
[----:B------:R-:W-:Y:S02]  /*3710*/  VIADD R226, R183, 0xbb67ae85 ;  /* 0xbb67ae85b7e27836 */ /* 0x000fe40000000000 */
[----:B------:R-:W-:Y:S01]  /*3720*/  IMAD R183, R196, 0x40, R4 ;  /* 0x00000040c4b77824 */ /* 0x000fe200078e0204 */
[----:B------:R-:W-:-:S04]  /*3730*/  LOP3.LUT R250, R250, R249, RZ, 0x3c, !PT ;  /* 0x000000f9fafa7212 */ /* 0x000fc800078e3cff */
[----:B------:R-:W-:Y:S01]  /*3740*/  IADD3 R238, -R238, R193, -R183 ;  /* 0x000000c1eeee7210 */ /* 0x000fe20007ffe9b7 */
[----:B----4-:R-:W-:Y:S01]  /*3750*/  @P4 FMUL.FTZ R217, R5, R6 ;  /* 0x0000000605d94220 */ /* 0x010fe20000410000 */
[C---:B------:R-:W-:Y:S02]  /*3760*/  VIADD R231, R182.reuse, 0xb54cda56 ;  /* 0xb54cda56b6e77836 */ /* 0x040fe40000000000 */
[C---:B------:R-:W-:Y:S02]  /*3770*/  VIADD R230, R182.reuse, 0x1715609d ;  /* 0x1715609db6e67836 */ /* 0x040fe40000000000 */
[C---:B------:R-:W-:Y:S02]  /*3780*/  VIADD R229, R182.reuse, 0x78dde6e4 ;  /* 0x78dde6e4b6e57836 */ /* 0x040fe40000000000 */
[C---:B------:R-:W-:Y:S02]  /*3790*/  VIADD R228, R182.reuse, 0xdaa66d2b ;  /* 0xdaa66d2bb6e47836 */ /* 0x040fe40000000000 */
[----:B------:R-:W-:-:S02]  /*37a0*/  VIADD R227, R182, 0x3c6ef372 ;  /* 0x3c6ef372b6e37836 */ /* 0x000fc40000000000 */
[----:B------:R-:W-:Y:S02]  /*37b0*/  VIADD R225, R182, 0x9e3779b9 ;  /* 0x9e3779b9b6e17836 */ /* 0x000fe40000000000 */
[C---:B------:R-:W-:Y:S02]  /*37c0*/  @P0 VIADD R237, R183.reuse, 0x19 ;  /* 0x00000019b7ed0836 */ /* 0x040fe40000000000 */
[C---:B------:R-:W-:Y:S02]  /*37d0*/  @P0 VIADD R236, R183.reuse, 0x18 ;  /* 0x00000018b7ec0836 */ /* 0x040fe40000000000 */
[C---:B------:R-:W-:Y:S02]  /*37e0*/  @P0 VIADD R235, R183.reuse, 0x11 ;  /* 0x00000011b7eb0836 */ /* 0x040fe40000000000 */
[C---:B------:R-:W-:Y:S02]  /*37f0*/  @P0 VIADD R234, R183.reuse, 0x10 ;  /* 0x00000010b7ea0836 */ /* 0x040fe40000000000 */
[----:B------:R-:W-:-:S02]  /*3800*/  @P0 VIADD R233, R183, 0x9 ;  /* 0x00000009b7e90836 */ /* 0x000fc40000000000 */
[C---:B------:R-:W-:Y:S02]  /*3810*/  @P0 VIADD R232, R183.reuse, 0x8 ;  /* 0x00000008b7e80836 */ /* 0x040fe40000000000 */
[----:B------:R-:W-:Y:S02]  /*3820*/  @P0 VIADD R239, R183, 0x1 ;  /* 0x00000001b7ef0836 */ /* 0x000fe40000000000 */
[----:B------:R-:W-:Y:S02]  /*3830*/  IMAD.IADD R238, R238, 0x1, R222 ;  /* 0x00000001eeee7824 */ /* 0x000fe400078e02de */
[----:B------:R-:W-:-:S04]  /*3840*/  IMAD.WIDE.U32 R250, R250, -0x326172a9, RZ ;  /* 0xcd9e8d57fafa7825 */ /* 0x000fc800078e00ff */
[----:B------:R-:W-:Y:S02]  /*3850*/  IMAD.IADD R170, R177, 0x1, R173 ;  /* 0x00000001b1aa7824 */ /* 0x000fe400078e02ad */
[----:B------:R-:W-:-:S07]  /*3860*/  IMAD.IADD R171, R173, 0x1, R172 ;  /* 0x00000001adab7824 */ /* 0x000fce00078e02ac */
.L_x_1326:
[----:B------:R-:W0:Y:S01]  /*3870*/  LDGDEPBAR ;  /* 0x00000000000079af */ /* 0x000e220000000000 */
[C---:B------:R-:W-:Y:S02]  /*3880*/  IMAD.IADD R98, R175.reuse, 0x1, R174 ;  /* 0x00000001af627824 */ /* 0x040fe400078e02ae */
[--C-:B------:R-:W-:Y:S02]  /*3890*/  IMAD.IADD R97, R175, 0x1, R173.reuse ;  /* 0x00000001af617824 */ /* 0x100fe400078e02ad */
[----:B------:R-:W-:Y:S02]  /*38a0*/  IMAD.IADD R96, R98, 0x1, R173 ;  /* 0x0000000162607824 */ /* 0x000fe400078e02ad */
[----:B------:R-:W-:Y:S01]  /*38b0*/  IMAD.MOV.U32 R209, RZ, RZ, R207 ;  /* 0x000000ffffd17224 */ /* 0x000fe200078e00cf */
        /* <DEDUP_REMOVED lines=71> */
[C---:B--2---:R-:W-:Y:S05]  /*3d30*/  HMMA.16816.F32 R4, R76.reuse, R92, R4 ;  /* 0x0000005c4c04723c */ /* 0x044fea0000001804 */
[----:B------:R-:W-:Y:S01]  /*3d40*/  IMAD R84, R221, 0x4, R186 ;  /* 0x00000004dd547824 */ /* 0x000fe200078e02ba */
[C---:B------:R-:W-:Y:S05]  /*3d50*/  HMMA.16816.F32 R8, R76.reuse, R94, R8 ;  /* 0x0000005e4c08723c */ /* 0x040fea0000001808 */
[----:B------:R-:W-:Y:S01]  /*3d60*/  IMAD.WIDE.U32 R84, R84, -0x326172a9, RZ ;  /* 0xcd9e8d5754547825 */ /* 0x000fe200078e00ff */
[C---:B---3--:R-:W-:Y:S05]  /*3d70*/  HMMA.16816.F32 R12, R76.reuse, R72, R12 ;  /* 0x000000484c0c723c */ /* 0x048fea000000180c */
[----:B------:R-:W-:Y:S01]  /*3d80*/  LOP3.LUT R86, R85, R210, R182, 0x96, !PT ;  /* 0x000000d255567212 */ /* 0x000fe200078e96b6 */
[----:B------:R-:W-:Y:S01]  /*3d90*/  HMMA.16816.F32 R16, R76, R74, R16 ;  /* 0x0000004a4c10723c */ /* 0x000fe20000001810 */
[----:B------:R-:W-:Y:S04]  /*3da0*/  LDSM.16.M88.4 R76, [R2+0x16000] ;  /* 0x01600000024c783b */ /* 0x000fe80000000200 */
[----:B------:R-:W-:Y:S01]  /*3db0*/  LOP3.LUT R84, R251, R84, R225, 0x96, !PT ;  /* 0x00000054fb547212 */ /* 0x000fe200078e96e1 */
[C---:B----4-:R-:W-:Y:S05]  /*3dc0*/  HMMA.16816.F32 R4, R80.reuse, R88, R4 ;  /* 0x000000585004723c */ /* 0x050fea0000001804 */
[----:B------:R-:W-:Y:S01]  /*3dd0*/  IMAD.WIDE.U32 R86, R86, -0x2daee0ad, RZ ;  /* 0xd2511f5356567825 */ /* 0x000fe200078e00ff */
[C---:B------:R-:W-:Y:S05]  /*3de0*/  HMMA.16816.F32 R8, R80.reuse, R90, R8 ;  /* 0x0000005a5008723c */ /* 0x040fea0000001808 */
[----:B------:R-:W-:Y:S01]  /*3df0*/  IMAD.WIDE.U32 R84, R84, -0x2daee0ad, RZ ;  /* 0xd2511f5354547825 */ /* 0x000fe200078e00ff */
[C---:B-1----:R-:W-:Y:S05]  /*3e00*/  HMMA.16816.F32 R12, R80.reuse, R68, R12 ;  /* 0x00000044500c723c */ /* 0x042fea000000180c */
[----:B------:R-:W-:Y:S01]  /*3e10*/  LOP3.LUT R72, R87, R248, R226, 0x96, !PT ;  /* 0x000000f857487212 */ /* 0x000fe200078e96e2 */
[----:B------:R-:W-:Y:S05]  /*3e20*/  HMMA.16816.F32 R16, R80, R70, R16 ;  /* 0x000000465010723c */ /* 0x000fea0000001810 */
[----:B------:R-:W-:Y:S01]  /*3e30*/  LOP3.LUT R94, R85, R86, R211, 0x96, !PT ;  /* 0x00000056555e7212 */ /* 0x000fe200078e96d3 */
[----:B------:R-:W-:Y:S02]  /*3e40*/  IMAD.WIDE.U32 R86, R72, -0x326172a9, RZ ;  /* 0xcd9e8d5748567825 */ /* 0x000fe400078e00ff */
[----:B------:R1:W2:Y:S03]  /*3e50*/  LDSM.16.M88.4 R72, [R96+0x4000] ;  /* 0x004000006048783b */ /* 0x0002a60000000200 */
[----:B------:R-:W-:Y:S01]  /*3e60*/  IMAD.WIDE.U32 R94, R94, -0x326172a9, RZ ;  /* 0xcd9e8d575e5e7825 */ /* 0x000fe200078e00ff */
[----:B------:R-:W-:Y:S05]  /*3e70*/  LOP3.LUT R85, R87, R250, R227, 0x96, !PT ;  /* 0x000000fa57557212 */ /* 0x000fea00078e96e3 */
[----:B------:R-:W-:Y:S05]  /*3e80*/  IMAD.WIDE.U32 R88, R85, -0x2daee0ad, RZ ;  /* 0xd2511f5355587825 */ /* 0x000fea00078e00ff */
[----:B------:R-:W-:Y:S05]  /*3e90*/  LOP3.LUT R90, R89, R84, R212, 0x96, !PT ;  /* 0x00000054595a7212 */ /* 0x000fea00078e96d4 */
[----:B------:R-:W-:Y:S01]  /*3ea0*/  IMAD.WIDE.U32 R70, R90, -0x326172a9, RZ ;  /* 0xcd9e8d575a467825 */ /* 0x000fe200078e00ff */
[----:B-1----:R-:W-:Y:S03]  /*3eb0*/  LOP3.LUT R96, R95, R86, R228, 0x96, !PT ;  /* 0x000000565f607212 */ /* 0x002fe600078e96e4 */
[----:B------:R-:W-:Y:S01]  /*3ec0*/  IMAD R86, R221, 0x40, R238 ;  /* 0x00000040dd567824 */ /* 0x000fe200078e02ee */
[----:B------:R-:W-:Y:S01]  /*3ed0*/  LOP3.LUT R94, R71, R94, R229, 0x96, !PT ;  /* 0x0000005e475e7212 */ /* 0x000fe200078e96e5 */
[----:B------:R-:W-:Y:S03]  /*3ee0*/  IMAD.WIDE.U32 R96, R96, -0x2daee0ad, RZ ;  /* 0xd2511f5360607825 */ /* 0x000fe600078e00ff */
[----:B------:R-:W-:Y:S01]  /*3ef0*/  IABS R90, R86 ;  /* 0x00000056005a7213 */ /* 0x000fe20000000000 */
[C---:B------:R-:W-:Y:S01]  /*3f00*/  VIADD R87, R86.reuse, 0x7 ;  /* 0x0000000756577836 */ /* 0x040fe20000000000 */
[----:B------:R-:W-:Y:S01]  /*3f10*/  LOP3.LUT R68, R97, R88, R213, 0x96, !PT ;  /* 0x0000005861447212 */ /* 0x000fe200078e96d5 */
[C---:B------:R-:W-:Y:S01]  /*3f20*/  VIADD R91, R86.reuse, 0xffffffff ;  /* 0xffffffff565b7836 */ /* 0x040fe20000000000 */
[----:B------:R-:W-:Y:S01]  /*3f30*/  I2FP.F32.S32 R90, R90 ;  /* 0x0000005a005a7245 */ /* 0x000fe20000201400 */
[----:B------:R-:W-:Y:S01]  /*3f40*/  VIADD R88, R86, 0x8 ;  /* 0x0000000856587836 */ /* 0x000fe20000000000 */
[----:B------:R-:W-:Y:S01]  /*3f50*/  ISETP.GE.AND P1, PT, R87, RZ, PT ;  /* 0x000000ff5700720c */ /* 0x000fe20003f26270 */
[----:B------:R-:W-:Y:S01]  /*3f60*/  IMAD.WIDE.U32 R98, R68, -0x326172a9, RZ ;  /* 0xcd9e8d5744627825 */ /* 0x000fe200078e00ff */
[----:B------:R-:W-:Y:S01]  /*3f70*/  ISETP.GE.AND P3, PT, R91, RZ, PT ;  /* 0x000000ff5b00720c */ /* 0x000fe20003f66270 */
[C---:B--2---:R-:W-:Y:S05]  /*3f80*/  HMMA.16816.F32 R4, R72.reuse, R76, R4 ;  /* 0x0000004c4804723c */ /* 0x044fea0000001804 */
[----:B------:R-:W-:Y:S01]  /*3f90*/  ISETP.GE.AND P2, PT, R88, RZ, PT ;  /* 0x000000ff5800720c */ /* 0x000fe20003f46270 */
[C---:B------:R-:W-:Y:S05]  /*3fa0*/  HMMA.16816.F32 R8, R72.reuse, R78, R8 ;  /* 0x0000004e4808723c */ /* 0x040fea0000001808 */
[C---:B------:R-:W-:Y:S01]  /*3fb0*/  VIADD R81, R86.reuse, 0xffffffe7 ;  /* 0xffffffe756517836 */ /* 0x040fe20000000000 */
[C---:B------:R-:W-:Y:S01]  /*3fc0*/  @!P1 IADD3 R87, -R86.reuse, -0x7, RZ ;  /* 0xfffffff956579810 */ /* 0x040fe20007ffe1ff */
[C---:B------:R-:W-:Y:S01]  /*3fd0*/  VIADD R84, R86.reuse, 0xffffffef ;  /* 0xffffffef56547836 */ /* 0x040fe20000000000 */
[----:B------:R-:W-:Y:S02]  /*3fe0*/  LOP3.LUT R68, R99, R70, R230, 0x96, !PT ;  /* 0x0000004663447212 */ /* 0x000fe400078e96e6 */
[----:B------:R-:W-:Y:S01]  /*3ff0*/  ISETP.GE.AND P1, PT, R81, RZ, PT ;  /* 0x000000ff5100720c */ /* 0x000fe20003f26270 */
[C---:B------:R-:W-:Y:S01]  /*4000*/  VIADD R83, R86.reuse, 0xffffffe8 ;  /* 0xffffffe856537836 */ /* 0x040fe20000000000 */
[----:B------:R-:W-:Y:S01]  /*4010*/  @!P3 IADD3 R91, -R86, 0x1, RZ ;  /* 0x00000001565bb810 */ /* 0x000fe20007ffe1ff */
[----:B------:R-:W-:Y:S01]  /*4020*/  IMAD.WIDE.U32 R76, R68, -0x2daee0ad, RZ ;  /* 0xd2511f53444c7825 */ /* 0x000fe200078e00ff */
[----:B------:R-:W-:Y:S02]  /*4030*/  @!P2 IADD3 R88, -R86, -0x8, RZ ;  /* 0xfffffff85658a810 */ /* 0x000fe40007ffe1ff */
[----:B------:R-:W-:Y:S01]  /*4040*/  ISETP.GE.AND P3, PT, R84, RZ, PT ;  /* 0x000000ff5400720c */ /* 0x000fe20003f66270 */
[----:B------:R-:W-:Y:S01]  /*4050*/  IMAD.WIDE.U32 R70, R94, -0x2daee0ad, RZ ;  /* 0xd2511f535e467825 */ /* 0x000fe200078e00ff */
[----:B------:R-:W-:Y:S02]  /*4060*/  ISETP.GE.AND P2, PT, R83, RZ, PT ;  /* 0x000000ff5300720c */ /* 0x000fe40003f46270 */
[----:B------:R-:W-:Y:S01]  /*4070*/  SHF.R.U32.HI R82, RZ, 0x18, R76 ;  /* 0x00000018ff527819 */ /* 0x000fe2000001164c */
[-C--:B------:R-:W-:Y:S01]  /*4080*/  FFMA.FTZ R4, R90, -R217.reuse, R4 ;  /* 0x800000d95a047223 */ /* 0x080fe20000010004 */
[----:B------:R-:W-:Y:S01]  /*4090*/  LOP3.LUT R94, R71, R96, R214, 0x96, !PT ;  /* 0x00000060475e7212 */ /* 0x000fe200078e96d6 */
[----:B-----5:R-:W-:Y:S01]  /*40a0*/  FMUL.FTZ R78, R219, 1.4426950216293334961 ;  /* 0x3fb8aa3bdb4e7820 */ /* 0x020fe20000410000 */
[C---:B------:R-:W-:Y:S01]  /*40b0*/  @!P1 IADD3 R81, -R86.reuse, 0x19, RZ ;  /* 0x0000001956519810 */ /* 0x040fe20007ffe1ff */
[----:B------:R-:W-:Y:S01]  /*40c0*/  VIADD R92, R86, 0xfffffff8 ;  /* 0xfffffff8565c7836 */ /* 0x000fe20000000000 */
[----:B------:R-:W-:Y:S01]  /*40d0*/  ISETP.LE.U32.AND P1, PT, R82, UR8, PT ;  /* 0x0000000852007c0c */ /* 0x000fe2000bf23070 */
[----:B------:R-:W-:Y:S01]  /*40e0*/  FMUL.FTZ R82, R218, 1.4426950216293334961 ;  /* 0x3fb8aa3bda527820 */ /* 0x000fe20000410000 */
[----:B------:R-:W-:Y:S01]  /*40f0*/  LOP3.LUT R80, R77, R70, R215, 0x96, !PT ;  /* 0x000000464d507212 */ /* 0x000fe200078e96d7 */
[C---:B------:R-:W-:Y:S01]  /*4100*/  VIADD R89, R86.reuse, 0xfffffff7 ;  /* 0xfffffff756597836 */ /* 0x040fe20000000000 */
[C---:B------:R-:W-:Y:S01]  /*4110*/  @!P3 IADD3 R84, -R86.reuse, 0x11, RZ ;  /* 0x000000115654b810 */ /* 0x040fe20007ffe1ff */
[----:B------:R-:W1:Y:S01]  /*4120*/  LDSM.16.M88.4 R68, [R2+0x16800] ;  /* 0x016800000244783b */ /* 0x000e620000000200 */
[C---:B------:R-:W-:Y:S01]  /*4130*/  @!P2 IADD3 R83, -R86.reuse, 0x18, RZ ;  /* 0x000000185653a810 */ /* 0x040fe20007ffe1ff */
[----:B------:R-:W-:Y:S01]  /*4140*/  VIADD R85, R86, 0xfffffff0 ;  /* 0xfffffff056557836 */ /* 0x000fe20000000000 */
[----:B------:R-:W-:Y:S01]  /*4150*/  FSETP.NEU.FTZ.AND P2, PT, R218, -INF , PT ;  /* 0xff800000da00780b */ /* 0x000fe20003f5d000 */
[----:B------:R-:W-:Y:S01]  /*4160*/  IMAD.WIDE.U32 R94, R94, -0x326172a9, RZ ;  /* 0xcd9e8d575e5e7825 */ /* 0x000fe200078e00ff */
[----:B------:R-:W-:Y:S02]  /*4170*/  @P0 ISETP.GE.AND P3, PT, R183, R222, PT ;  /* 0x000000deb700020c */ /* 0x000fe40003f66270 */
[----:B------:R-:W-:Y:S01]  /*4180*/  FSEL R82, R82, RZ, P2 ;  /* 0x000000ff52527208 */ /* 0x000fe20001000000 */
[-C--:B------:R-:W-:Y:S01]  /*4190*/  FFMA.FTZ R10, R90, -R217.reuse, R10 ;  /* 0x800000d95a0a7223 */ /* 0x080fe2000001000a */
[----:B------:R-:W-:Y:S02]  /*41a0*/  @P0 FSEL R4, R4, -INF , !P3 ;  /* 0xff80000004040808 */ /* 0x000fe40005800000 */
[----:B------:R-:W-:Y:S02]  /*41b0*/  I2FP.F32.S32 R88, R88 ;  /* 0x0000005800587245 */ /* 0x000fe40000201400 */
[----:B------:R-:W-:Y:S01]  /*41c0*/  FSETP.NEU.FTZ.AND P2, PT, R219, -INF , PT ;  /* 0xff800000db00780b */ /* 0x000fe20003f5d000 */
[----:B------:R-:W-:Y:S01]  /*41d0*/  FFMA.FTZ R4, R4, UR7, -R82 ;  /* 0x0000000704047c23 */ /* 0x000fe20008010852 */
[----:B------:R-:W-:Y:S01]  /*41e0*/  ISETP.GE.AND P6, PT, R92, RZ, PT ;  /* 0x000000ff5c00720c */ /* 0x000fe20003fc6270 */
[----:B------:R-:W-:Y:S01]  /*41f0*/  FFMA.FTZ R6, R88, -R217, R6 ;  /* 0x800000d958067223 */ /* 0x000fe20000010006 */
[----:B------:R-:W-:Y:S01]  /*4200*/  ISETP.GE.AND P5, PT, R89, RZ, PT ;  /* 0x000000ff5900720c */ /* 0x000fe20003fa6270 */
[----:B------:R2:W-:Y:S01]  /*4210*/  MUFU.EX2 R148, R4 ;  /* 0x0000000400947308 */ /* 0x0005e20000000800 */
[----:B------:R-:W-:Y:S02]  /*4220*/  ISETP.GE.AND P4, PT, R85, RZ, PT ;  /* 0x000000ff5500720c */ /* 0x000fe40003f86270 */
[----:B------:R-:W-:Y:S02]  /*4230*/  @P0 FSEL R6, R6, -INF , !P3 ;  /* 0xff80000006060808 */ /* 0x000fe40005800000 */
[----:B------:R-:W-:Y:S02]  /*4240*/  I2FP.F32.S32 R91, R91 ;  /* 0x0000005b005b7245 */ /* 0x000fe40000201400 */
[----:B------:R-:W-:Y:S02]  /*4250*/  I2FP.F32.S32 R84, R84 ;  /* 0x0000005400547245 */ /* 0x000fe40000201400 */
[----:B------:R-:W-:Y:S01]  /*4260*/  I2FP.F32.S32 R83, R83 ;  /* 0x0000005300537245 */ /* 0x000fe20000201400 */
[CC--:B------:R-:W-:Y:S01]  /*4270*/  FFMA.FTZ R5, R91.reuse, -R217.reuse, R5 ;  /* 0x800000d95b057223 */ /* 0x0c0fe20000010005 */
[----:B------:R-:W-:Y:S01]  /*4280*/  FFMA.FTZ R11, R91, -R217, R11 ;  /* 0x800000d95b0b7223 */ /* 0x000fe2000001000b */
[----:B------:R-:W-:Y:S02]  /*4290*/  I2FP.F32.S32 R81, R81 ;  /* 0x0000005100517245 */ /* 0x000fe40000201400 */
[----:B------:R-:W-:Y:S02]  /*42a0*/  LOP3.LUT R79, R94, 0xff, RZ, 0xc0, !PT ;  /* 0x000000ff5e4f7812 */ /* 0x000fe400078ec0ff */
[----:B------:R-:W-:Y:S02]  /*42b0*/  LEA R99, R180, UR5, 0x1 ;  /* 0x00000005b4637c11 */ /* 0x000fe4000f8e08ff */
[----:B--2---:R-:W-:Y:S02]  /*42c0*/  FSEL R4, R78, RZ, P2 ;  /* 0x000000ff4e047208 */ /* 0x004fe40001000000 */
[----:B------:R-:W-:Y:S01]  /*42d0*/  SHF.R.U32.HI R78, RZ, 0x18, R94 ;  /* 0x00000018ff4e7819 */ /* 0x000fe2000001165e */
[----:B------:R-:W-:Y:S01]  /*42e0*/  IMAD.IADD R97, R173, 0x1, R99 ;  /* 0x00000001ad617824 */ /* 0x000fe200078e0263 */
[C---:B-1----:R-:W-:Y:S03]  /*42f0*/  HMMA.16816.F32 R12, R72.reuse, R68, R12 ;  /* 0x00000044480c723c */ /* 0x042fe6000000180c */
[--C-:B------:R-:W-:Y:S01]  /*4300*/  FFMA.FTZ R6, R6, UR7, -R4.reuse ;  /* 0x0000000706067c23 */ /* 0x100fe20008010804 */
[----:B------:R-:W-:Y:S02]  /*4310*/  I2FP.F32.S32 R87, R87 ;  /* 0x0000005700577245 */ /* 0x000fe40000201400 */
[----:B------:R-:W-:Y:S01]  /*4320*/  HMMA.16816.F32 R16, R72, R70, R16 ;  /* 0x000000464810723c */ /* 0x000fe20000001810 */
[----:B------:R1:W-:Y:S02]  /*4330*/  MUFU.EX2 R150, R6 ;  /* 0x0000000600967308 */ /* 0x0003e40000000800 */
[-C--:B------:R-:W-:Y:S02]  /*4340*/  @P0 ISETP.GE.AND P3, PT, R232, R222.reuse, PT ;  /* 0x000000dee800020c */ /* 0x080fe40003f66270 */
[C---:B------:R-:W-:Y:S01]  /*4350*/  @!P5 IADD3 R89, -R86.reuse, 0x9, RZ ;  /* 0x000000095659d810 */ /* 0x040fe20007ffe1ff */
[-C--:B------:R-:W-:Y:S01]  /*4360*/  FFMA.FTZ R7, R87, -R217.reuse, R7 ;  /* 0x800000d957077223 */ /* 0x080fe20000010007 */
[C---:B------:R-:W-:Y:S02]  /*4370*/  @!P4 IADD3 R85, -R86.reuse, 0x10, RZ ;  /* 0x000000105655c810 */ /* 0x040fe40007ffe1ff */
[----:B------:R-:W-:Y:S02]  /*4380*/  @P0 ISETP.GE.AND P5, PT, R239, R222, PT ;  /* 0x000000deef00020c */ /* 0x000fe40003fa6270 */
[----:B------:R-:W-:Y:S02]  /*4390*/  @!P6 IADD3 R92, -R86, 0x8, RZ ;  /* 0x00000008565ce810 */ /* 0x000fe40007ffe1ff */
[----:B------:R-:W-:Y:S02]  /*43a0*/  LOP3.LUT R86, R76, 0xff, RZ, 0xc0, !PT ;  /* 0x000000ff4c567812 */ /* 0x000fe400078ec0ff */
[----:B------:R-:W-:Y:S02]  /*43b0*/  @P0 FSEL R7, R7, -INF , !P5 ;  /* 0xff80000007070808 */ /* 0x000fe40006800000 */
[----:B------:R-:W-:Y:S01]  /*43c0*/  ISETP.LE.U32.AND P4, PT, R86, UR8, PT ;  /* 0x0000000856007c0c */ /* 0x000fe2000bf83070 */
[----:B------:R-:W-:Y:S01]  /*43d0*/  FFMA.FTZ R13, R84, -R217, R13 ;  /* 0x800000d9540d7223 */ /* 0x000fe2000001000d */
[----:B------:R-:W-:Y:S01]  /*43e0*/  LOP3.LUT R86, R95, R98, R231, 0x96, !PT ;  /* 0x000000625f567212 */ /* 0x000fe200078e96e7 */
[----:B------:R-:W-:Y:S01]  /*43f0*/  FFMA.FTZ R7, R7, UR7, -R4 ;  /* 0x0000000707077c23 */ /* 0x000fe20008010804 */
[----:B------:R-:W-:Y:S01]  /*4400*/  I2FP.F32.S32 R92, R92 ;  /* 0x0000005c005c7245 */ /* 0x000fe20000201400 */
[----:B------:R-:W-:Y:S01]  /*4410*/  IMAD.IADD R98, R174, 0x1, R99 ;  /* 0x00000001ae627824 */ /* 0x000fe200078e0263 */
[----:B-1----:R-:W-:Y:S01]  /*4420*/  LOP3.LUT R6, R86, 0xffff, RZ, 0xc0, !PT ;  /* 0x0000ffff56067812 */ /* 0x002fe200078ec0ff */
[----:B------:R-:W-:Y:S01]  /*4430*/  MUFU.EX2 R151, R7 ;  /* 0x0000000700977308 */ /* 0x000fe20000000800 */
[----:B------:R-:W-:Y:S01]  /*4440*/  I2FP.F32.S32 R89, R89 ;  /* 0x0000005900597245 */ /* 0x000fe20000201400 */
[CC--:B------:R-:W-:Y:S01]  /*4450*/  FFMA.FTZ R8, R92.reuse, -R217.reuse, R8 ;  /* 0x800000d95c087223 */ /* 0x0c0fe20000010008 */
[----:B------:R-:W-:Y:S01]  /*4460*/  SHF.R.U32.HI R6, RZ, 0x8, R6 ;  /* 0x00000008ff067819 */ /* 0x000fe20000011606 */
[----:B------:R-:W-:Y:S01]  /*4470*/  FFMA.FTZ R14, R92, -R217, R14 ;  /* 0x800000d95c0e7223 */ /* 0x000fe2000001000e */
[----:B------:R-:W-:Y:S01]  /*4480*/  I2FP.F32.S32 R85, R85 ;  /* 0x0000005500557245 */ /* 0x000fe20000201400 */
[-C--:B------:R-:W-:Y:S01]  /*4490*/  FFMA.FTZ R9, R89, -R217.reuse, R9 ;  /* 0x800000d959097223 */ /* 0x080fe20000010009 */
[----:B------:R-:W-:Y:S01]  /*44a0*/  @P0 FSEL R5, R5, -INF , !P5 ;  /* 0xff80000005050808 */ /* 0x000fe20006800000 */
[-C--:B------:R-:W-:Y:S01]  /*44b0*/  FFMA.FTZ R15, R89, -R217.reuse, R15 ;  /* 0x800000d9590f7223 */ /* 0x080fe2000001000f */
[----:B------:R-:W-:Y:S01]  /*44c0*/  LOP3.LUT R6, R6, 0xffff, RZ, 0xc0, !PT ;  /* 0x0000ffff06067812 */ /* 0x000fe200078ec0ff */
[-C--:B------:R-:W-:Y:S01]  /*44d0*/  FFMA.FTZ R12, R85, -R217.reuse, R12 ;  /* 0x800000d9550c7223 */ /* 0x080fe2000001000c */
[----:B------:R-:W-:Y:S01]  /*44e0*/  @P0 FSEL R8, R8, -INF , !P3 ;  /* 0xff80000008080808 */ /* 0x000fe20005800000 */
[----:B------:R-:W-:Y:S01]  /*44f0*/  FFMA.FTZ R5, R5, UR7, -R82 ;  /* 0x0000000705057c23 */ /* 0x000fe20008010852 */
[----:B------:R-:W-:Y:S01]  /*4500*/  @P0 FSEL R10, R10, -INF , !P3 ;  /* 0xff8000000a0a0808 */ /* 0x000fe20005800000 */
[-C--:B------:R-:W-:Y:S01]  /*4510*/  FFMA.FTZ R16, R83, -R217.reuse, R16 ;  /* 0x800000d953107223 */ /* 0x080fe20000010010 */
[-C--:B------:R-:W-:Y:S01]  /*4520*/  @P0 ISETP.GE.AND P5, PT, R233, R222.reuse, PT ;  /* 0x000000dee900020c */ /* 0x080fe20003fa6270 */
[-C--:B------:R-:W-:Y:S01]  /*4530*/  FFMA.FTZ R18, R85, -R217.reuse, R18 ;  /* 0x800000d955127223 */ /* 0x080fe20000010012 */
[-C--:B------:R-:W-:Y:S01]  /*4540*/  @P0 ISETP.GE.AND P3, PT, R234, R222.reuse, PT ;  /* 0x000000deea00020c */ /* 0x080fe20003f66270 */
[----:B------:R-:W1:Y:S01]  /*4550*/  MUFU.EX2 R149, R5 ;  /* 0x0000000500957308 */ /* 0x000e620000000800 */
[----:B------:R-:W-:Y:S01]  /*4560*/  ISETP.LE.U32.AND P6, PT, R6, UR8, PT ;  /* 0x0000000806007c0c */ /* 0x000fe2000bfc3070 */
[-C--:B------:R-:W-:Y:S01]  /*4570*/  FFMA.FTZ R17, R81, -R217.reuse, R17 ;  /* 0x800000d951117223 */ /* 0x080fe20000010011 */
[----:B------:R-:W-:Y:S01]  /*4580*/  SHF.R.U32.HI R6, RZ, 0x10, R86 ;  /* 0x00000010ff067819 */ /* 0x000fe20000011656 */
[----:B------:R-:W-:Y:S01]  /*4590*/  FFMA.FTZ R19, R84, -R217, R19 ;  /* 0x800000d954137223 */ /* 0x000fe20000010013 */
[----:B------:R-:W-:Y:S01]  /*45a0*/  @P0 FSEL R9, R9, -INF , !P5 ;  /* 0xff80000009090808 */ /* 0x000fe20006800000 */
[----:B------:R-:W-:Y:S01]  /*45b0*/  FFMA.FTZ R8, R8, UR7, -R82 ;  /* 0x0000000708087c23 */ /* 0x000fe20008010852 */
[----:B------:R-:W-:Y:S01]  /*45c0*/  @P0 FSEL R11, R11, -INF , !P5 ;  /* 0xff8000000b0b0808 */ /* 0x000fe20006800000 */
[----:B------:R-:W-:Y:S01]  /*45d0*/  FFMA.FTZ R10, R10, UR7, -R4 ;  /* 0x000000070a0a7c23 */ /* 0x000fe20008010804 */
[----:B------:R-:W-:Y:S01]  /*45e0*/  @P0 FSEL R12, R12, -INF , !P3 ;  /* 0xff8000000c0c0808 */ /* 0x000fe20005800000 */
[----:B------:R-:W-:Y:S01]  /*45f0*/  FFMA.FTZ R9, R9, UR7, -R82 ;  /* 0x0000000709097c23 */ /* 0x000fe20008010852 */
[----:B------:R-:W-:Y:S01]  /*4600*/  @P0 FSEL R14, R14, -INF , !P3 ;  /* 0xff8000000e0e0808 */ /* 0x000fe20005800000 */
[----:B------:R-:W-:Y:S01]  /*4610*/  MUFU.EX2 R152, R8 ;  /* 0x0000000800987308 */ /* 0x000fe20000000800 */
[-C--:B------:R-:W-:Y:S01]  /*4620*/  @P0 ISETP.GE.AND P5, PT, R235, R222.reuse, PT ;  /* 0x000000deeb00020c */ /* 0x080fe20003fa6270 */
[--C-:B------:R-:W-:Y:S01]  /*4630*/  FFMA.FTZ R11, R11, UR7, -R4.reuse ;  /* 0x000000070b0b7c23 */ /* 0x100fe20008010804 */
[-C--:B------:R-:W-:Y:S01]  /*4640*/  @P0 ISETP.GE.AND P3, PT, R236, R222.reuse, PT ;  /* 0x000000deec00020c */ /* 0x080fe20003f66270 */
[----:B------:R-:W-:Y:S01]  /*4650*/  FFMA.FTZ R14, R14, UR7, -R4 ;  /* 0x000000070e0e7c23 */ /* 0x000fe20008010804 */
[----:B------:R-:W-:Y:S01]  /*4660*/  LOP3.LUT R6, R6, 0xff, RZ, 0xc0, !PT ;  /* 0x000000ff06067812 */ /* 0x000fe200078ec0ff */
[----:B-1----:R-:W-:Y:S01]  /*4670*/  @!P6 FADD.FTZ R149, -R149, -RZ ;  /* 0x800000ff9595e221 */ /* 0x002fe20000010100 */
[----:B------:R-:W-:Y:S03]  /*4680*/  @P0 FSEL R16, R16, -INF , !P3 ;  /* 0xff80000010100808 */ /* 0x000fe60005800000 */
[----:B------:R-:W1:Y:S01]  /*4690*/  MUFU.EX2 R153, R9 ;  /* 0x0000000900997308 */ /* 0x000e620000000800 */
[----:B------:R-:W-:Y:S01]  /*46a0*/  @P0 FSEL R18, R18, -INF , !P3 ;  /* 0xff80000012120808 */ /* 0x000fe20005800000 */
[--C-:B------:R-:W-:Y:S01]  /*46b0*/  FFMA.FTZ R12, R12, UR7, -R82.reuse ;  /* 0x000000070c0c7c23 */ /* 0x100fe20008010852 */
[----:B------:R-:W-:Y:S01]  /*46c0*/  @P0 FSEL R13, R13, -INF , !P5 ;  /* 0xff8000000d0d0808 */ /* 0x000fe20006800000 */
[----:B------:R-:W-:Y:S01]  /*46d0*/  FFMA.FTZ R16, R16, UR7, -R82 ;  /* 0x0000000710107c23 */ /* 0x000fe20008010852 */
[----:B------:R-:W-:Y:S01]  /*46e0*/  @P0 FSEL R15, R15, -INF , !P5 ;  /* 0xff8000000f0f0808 */ /* 0x000fe20006800000 */
[--C-:B------:R-:W-:Y:S01]  /*46f0*/  FFMA.FTZ R18, R18, UR7, -R4.reuse ;  /* 0x0000000712127c23 */ /* 0x100fe20008010804 */
[----:B------:R-:W-:Y:S03]  /*4700*/  LOP3.LUT R7, R86, 0xff, RZ, 0xc0, !PT ;  /* 0x000000ff56077812 */ /* 0x000fe600078ec0ff */
[----:B------:R-:W2:Y:S01]  /*4710*/  MUFU.EX2 R154, R10 ;  /* 0x0000000a009a7308 */ /* 0x000ea20000000800 */
[----:B------:R-:W-:Y:S01]  /*4720*/  @P0 ISETP.GE.AND P5, PT, R237, R222, PT ;  /* 0x000000deed00020c */ /* 0x000fe20003fa6270 */
[----:B------:R-:W-:Y:S01]  /*4730*/  FFMA.FTZ R15, R15, UR7, -R4 ;  /* 0x000000070f0f7c23 */ /* 0x000fe20008010804 */
[----:B------:R-:W-:Y:S01]  /*4740*/  ISETP.LE.U32.AND P3, PT, R6, UR8, PT ;  /* 0x0000000806007c0c */ /* 0x000fe2000bf63070 */
[----:B------:R-:W-:Y:S01]  /*4750*/  FFMA.FTZ R13, R13, UR7, -R82 ;  /* 0x000000070d0d7c23 */ /* 0x000fe20008010852 */
[----:B------:R-:W-:Y:S01]  /*4760*/  SHF.R.U32.HI R86, RZ, 0x18, R86 ;  /* 0x00000018ff567819 */ /* 0x000fe20000011656 */
[----:B------:R-:W-:Y:S01]  /*4770*/  IMAD.IADD R96, R173, 0x1, R98 ;  /* 0x00000001ad607824 */ /* 0x000fe200078e0262 */
[----:B------:R-:W-:Y:S03]  /*4780*/  LOP3.LUT R87, R94, 0xffff, RZ, 0xc0, !PT ;  /* 0x0000ffff5e577812 */ /* 0x000fe600078ec0ff */
[----:B------:R-:W-:Y:S01]  /*4790*/  MUFU.EX2 R155, R11 ;  /* 0x0000000b009b7308 */ /* 0x000fe20000000800 */
[----:B------:R-:W-:Y:S02]  /*47a0*/  @P0 FSEL R17, R17, -INF , !P5 ;  /* 0xff80000011110808 */ /* 0x000fe40006800000 */
[----:B------:R-:W-:Y:S02]  /*47b0*/  @P0 FSEL R19, R19, -INF , !P5 ;  /* 0xff80000013130808 */ /* 0x000fe40006800000 */
[----:B------:R-:W-:Y:S01]  /*47c0*/  ISETP.LE.U32.AND P5, PT, R86, UR8, PT ;  /* 0x0000000856007c0c */ /* 0x000fe2000bfa3070 */
[----:B------:R-:W-:Y:S01]  /*47d0*/  FFMA.FTZ R82, R17, UR7, -R82 ;  /* 0x0000000711527c23 */ /* 0x000fe20008010852 */
[----:B------:R-:W-:Y:S01]  /*47e0*/  ISETP.LE.U32.AND P2, PT, R7, UR8, PT ;  /* 0x0000000807007c0c */ /* 0x000fe2000bf43070 */
[----:B------:R-:W-:Y:S01]  /*47f0*/  @!P3 FADD.FTZ R150, -R150, -RZ ;  /* 0x800000ff9696b221 */ /* 0x000fe20000010100 */
[----:B------:R-:W-:Y:S01]  /*4800*/  SHF.R.U32.HI R87, RZ, 0x8, R87 ;  /* 0x00000008ff577819 */ /* 0x000fe20000011657 */
[----:B------:R-:W-:Y:S01]  /*4810*/  FFMA.FTZ R4, R19, UR7, -R4 ;  /* 0x0000000713047c23 */ /* 0x000fe20008010804 */
[----:B------:R-:W-:Y:S01]  /*4820*/  SHF.R.U32.HI R5, RZ, 0x10, R94 ;  /* 0x00000010ff057819 */ /* 0x000fe2000001165e */
        /* <DEDUP_REMOVED lines=8> */
[----:B------:R-:W3:Y:S01]  /*48b0*/  MUFU.EX2 R156, R4 ;  /* 0x00000004009c7308 */ /* 0x000ee20000000800 */
[----:B------:R-:W-:Y:S02]  /*48c0*/  ISETP.LE.U32.AND P5, PT, R6, UR8, PT ;  /* 0x0000000806007c0c */ /* 0x000fe4000bfa3070 */
[----:B------:R-:W-:Y:S02]  /*48d0*/  SHF.R.U32.HI R5, RZ, 0x8, R5 ;  /* 0x00000008ff057819 */ /* 0x000fe40000011605 */
[----:B------:R-:W-:Y:S02]  /*48e0*/  LOP3.LUT R6, R80, 0xff, RZ, 0xc0, !PT ;  /* 0x000000ff50067812 */ /* 0x000fe400078ec0ff */
[----:B------:R-:W-:Y:S01]  /*48f0*/  LOP3.LUT R5, R5, 0xffff, RZ, 0xc0, !PT ;  /* 0x0000ffff05057812 */ /* 0x000fe200078ec0ff */
[----:B-1----:R-:W-:Y:S01]  /*4900*/  @!P3 FADD.FTZ R153, -R153, -RZ ;  /* 0x800000ff9999b221 */ /* 0x002fe20000010100 */
[----:B------:R-:W-:Y:S01]  /*4910*/  ISETP.LE.U32.AND P6, PT, R78, UR8, PT ;  /* 0x000000084e007c0c */ /* 0x000fe2000bfc3070 */
[----:B------:R-:W1:Y:S01]  /*4920*/  MUFU.EX2 R162, R13 ;  /* 0x0000000d00a27308 */ /* 0x000e620000000800 */
[----:B------:R-:W-:Y:S01]  /*4930*/  ISETP.LE.U32.AND P3, PT, R5, UR8, PT ;  /* 0x0000000805007c0c */ /* 0x000fe2000bf63070 */
[----:B------:R-:W-:Y:S01]  /*4940*/  @!P2 FADD.FTZ R152, -R152, -RZ ;  /* 0x800000ff9898a221 */ /* 0x000fe20000010100 */
[--C-:B------:R-:W-:Y:S01]  /*4950*/  SHF.R.U32.HI R5, RZ, 0x18, R80.reuse ;  /* 0x00000018ff057819 */ /* 0x100fe20000011650 */
[----:B--2---:R-:W-:Y:S01]  /*4960*/  @!P5 FADD.FTZ R154, -R154, -RZ ;  /* 0x800000ff9a9ad221 */ /* 0x004fe20000010100 */
[----:B------:R-:W-:Y:S02]  /*4970*/  ISETP.LE.U32.AND P2, PT, R6, UR8, PT ;  /* 0x0000000806007c0c */ /* 0x000fe4000bf43070 */
[----:B------:R-:W-:Y:S03]  /*4980*/  ISETP.LE.U32.AND P5, PT, R5, UR8, PT ;  /* 0x0000000805007c0c */ /* 0x000fe6000bfa3070 */
[----:B------:R-:W-:Y:S01]  /*4990*/  MUFU.EX2 R159, R14 ;  /* 0x0000000e009f7308 */ /* 0x000fe20000000800 */
[----:B------:R-:W-:Y:S01]  /*49a0*/  F2FP.RELU.F16.F32.PACK_AB R6, R149, R148 ;  /* 0x000000949506723e */ /* 0x000fe200000008ff */
[----:B---3--:R-:W-:Y:S01]  /*49b0*/  @!P1 FADD.FTZ R156, -R156, -RZ ;  /* 0x800000ff9c9c9221 */ /* 0x008fe20000010100 */
[----:B------:R-:W-:Y:S01]  /*49c0*/  F2FP.RELU.F16.F32.PACK_AB R5, R151, R150 ;  /* 0x000000969705723e */ /* 0x000fe200000008ff */
[----:B------:R-:W-:Y:S01]  /*49d0*/  @!P6 FADD.FTZ R155, -R155, -RZ ;  /* 0x800000ff9b9be221 */ /* 0x000fe20000010100 */
[----:B------:R-:W-:Y:S01]  /*49e0*/  F2FP.RELU.F16.F32.PACK_AB R4, R153, R152 ;  /* 0x000000989904723e */ /* 0x000fe200000008ff */
[----:B------:R2:W-:Y:S01]  /*49f0*/  STS [R203+0x20000], R6 ;  /* 0x02000006cb007388 */ /* 0x0005e20000000800 */
[----:B------:R-:W-:Y:S03]  /*4a00*/  SHF.R.U32.HI R80, RZ, 0x10, R80 ;  /* 0x00000010ff507819 */ /* 0x000fe60000011650 */
[----:B------:R-:W3:Y:S01]  /*4a10*/  MUFU.EX2 R158, R15 ;  /* 0x0000000f009e7308 */ /* 0x000ee20000000800 */
[----:B------:R-:W-:Y:S01]  /*4a20*/  LOP3.LUT R77, R76, 0xffff, RZ, 0xc0, !PT ;  /* 0x0000ffff4c4d7812 */ /* 0x000fe200078ec0ff */
[----:B------:R-:W-:Y:S01]  /*4a30*/  STS [R203+0x20400], R5 ;  /* 0x02040005cb007388 */ /* 0x000fe20000000800 */
[----:B------:R-:W-:Y:S01]  /*4a40*/  LOP3.LUT R80, R80, 0xff, RZ, 0xc0, !PT ;  /* 0x000000ff50507812 */ /* 0x000fe200078ec0ff */
[----:B------:R-:W-:Y:S01]  /*4a50*/  @!P2 FADD.FTZ R163, -R163, -RZ ;  /* 0x800000ffa3a3a221 */ /* 0x000fe20000010100 */
[----:B------:R-:W-:Y:S02]  /*4a60*/  SHF.R.U32.HI R76, RZ, 0x10, R76 ;  /* 0x00000010ff4c7819 */ /* 0x000fe4000001164c */
[----:B------:R4:W-:Y:S01]  /*4a70*/  STS [R204+0x20000], R4 ;  /* 0x02000004cc007388 */ /* 0x0009e20000000800 */
[----:B------:R-:W-:Y:S02]  /*4a80*/  SHF.R.U32.HI R77, RZ, 0x8, R77 ;  /* 0x00000008ff4d7819 */ /* 0x000fe4000001164d */
[----:B------:R-:W2:Y:S01]  /*4a90*/  MUFU.EX2 R161, R16 ;  /* 0x0000001000a17308 */ /* 0x000ea20000000800 */
[----:B------:R-:W-:Y:S01]  /*4aa0*/  ISETP.LE.U32.AND P6, PT, R80, UR8, PT ;  /* 0x0000000850007c0c */ /* 0x000fe2000bfc3070 */
[----:B-1----:R-:W-:Y:S01]  /*4ab0*/  @!P3 FADD.FTZ R162, -R162, -RZ ;  /* 0x800000ffa2a2b221 */ /* 0x002fe20000010100 */
[----:B------:R-:W-:Y:S02]  /*4ac0*/  LOP3.LUT R76, R76, 0xff, RZ, 0xc0, !PT ;  /* 0x000000ff4c4c7812 */ /* 0x000fe400078ec0ff */
[----:B------:R-:W-:Y:S02]  /*4ad0*/  LOP3.LUT R77, R77, 0xffff, RZ, 0xc0, !PT ;  /* 0x0000ffff4d4d7812 */ /* 0x000fe400078ec0ff */
[----:B------:R-:W-:Y:S03]  /*4ae0*/  ISETP.LE.U32.AND P2, PT, R76, UR8, PT ;  /* 0x000000084c007c0c */ /* 0x000fe6000bf43070 */
[----:B------:R-:W1:Y:S01]  /*4af0*/  MUFU.EX2 R160, R82 ;  /* 0x0000005200a07308 */ /* 0x000e620000000800 */
[----:B------:R-:W-:Y:S01]  /*4b00*/  ISETP.LE.U32.AND P3, PT, R77, UR8, PT ;  /* 0x000000084d007c0c */ /* 0x000fe2000bf63070 */
[----:B---3--:R-:W-:Y:S01]  /*4b10*/  @!P5 FADD.FTZ R158, -R158, -RZ ;  /* 0x800000ff9e9ed221 */ /* 0x008fe20000010100 */
[----:B------:R-:W-:Y:S02]  /*4b20*/  F2FP.RELU.F16.F32.PACK_AB R7, R162, R163 ;  /* 0x000000a3a207723e */ /* 0x000fe400000008ff */
[----:B------:R-:W-:Y:S01]  /*4b30*/  LEA R92, P1, R193, R208, 0x2 ;  /* 0x000000d0c15c7211 */ /* 0x000fe200078210ff */
[----:B------:R-:W-:Y:S01]  /*4b40*/  @!P6 FADD.FTZ R159, -R159, -RZ ;  /* 0x800000ff9f9fe221 */ /* 0x000fe20000010100 */
[----:B------:R-:W-:Y:S03]  /*4b50*/  ISETP.GE.AND P6, PT, R221, 0x1, PT ;  /* 0x00000001dd00780c */ /* 0x000fe60003fc6270 */
[----:B------:R-:W3:Y:S01]  /*4b60*/  MUFU.EX2 R157, R18 ;  /* 0x00000012009d7308 */ /* 0x000ee20000000800 */
[----:B--2---:R-:W-:Y:S01]  /*4b70*/  @!P4 FADD.FTZ R161, -R161, -RZ ;  /* 0x800000ffa1a1c221 */ /* 0x004fe20000010100 */
[----:B------:R-:W-:Y:S02]  /*4b80*/  LEA.HI.X.SX32 R93, R193, R209, 0x2, P1 ;  /* 0x000000d1c15d7211 */ /* 0x000fe400008f16ff */
[----:B------:R-:W-:Y:S02]  /*4b90*/  F2FP.RELU.F16.F32.PACK_AB R6, R158, R159 ;  /* 0x0000009f9e06723e */ /* 0x000fe400000008ff */
[----:B------:R-:W-:Y:S01]  /*4ba0*/  FSETP.GE.FTZ.AND P1, PT, R152, RZ, PT ;  /* 0x000000ff9800720b */ /* 0x000fe20003f36000 */
[----:B------:R-:W2:Y:S01]  /*4bb0*/  LDG.E R164, desc[UR14][R92.64] ;  /* 0x0000000e5ca47981 */ /* 0x000ea2000c1e1900 */
[----:B----4-:R-:W-:Y:S01]  /*4bc0*/  F2FP.RELU.F16.F32.PACK_AB R4, R155, R154 ;  /* 0x0000009a9b04723e */ /* 0x010fe200000008ff */
[----:B-1----:R-:W-:Y:S01]  /*4bd0*/  @!P3 FADD.FTZ R160, -R160, -RZ ;  /* 0x800000ffa0a0b221 */ /* 0x002fe20000010100 */
[----:B------:R-:W-:Y:S02]  /*4be0*/  FSETP.GE.FTZ.AND P3, PT, R148, RZ, PT ;  /* 0x000000ff9400720b */ /* 0x000fe40003f76000 */
[----:B------:R1:W4:Y:S01]  /*4bf0*/  LDG.E R165, desc[UR14][R92.64+0x20] ;  /* 0x0000200e5ca57981 */ /* 0x000322000c1e1900 */
[----:B------:R-:W-:Y:S02]  /*4c00*/  FSETP.GE.FTZ.AND P5, PT, R150, RZ, PT ;  /* 0x000000ff9600720b */ /* 0x000fe40003fb6000 */
[----:B------:R-:W-:Y:S02]  /*4c10*/  F2FP.RELU.F16.F32.PACK_AB R5, R160, R161 ;  /* 0x000000a1a005723e */ /* 0x000fe400000008ff */
[----:B------:R1:W-:Y:S01]  /*4c20*/  STS [R204+0x20400], R4 ;  /* 0x02040004cc007388 */ /* 0x0003e20000000800 */
[----:B---3--:R-:W-:Y:S01]  /*4c30*/  @!P2 FADD.FTZ R157, -R157, -RZ ;  /* 0x800000ff9d9da221 */ /* 0x008fe20000010100 */
[----:B------:R-:W-:Y:S03]  /*4c40*/  FSETP.GE.FTZ.AND P2, PT, R149, RZ, PT ;  /* 0x000000ff9500720b */ /* 0x000fe60003f56000 */
[----:B------:R-:W-:Y:S05]  /*4c50*/  STS [R202+0x20000], R7 ;  /* 0x02000007ca007388 */ /* 0x000fea0000000800 */
[----:B------:R-:W-:Y:S05]  /*4c60*/  STS [R202+0x20400], R6 ;  /* 0x02040006ca007388 */ /* 0x000fea0000000800 */
[----:B------:R-:W-:Y:S01]  /*4c70*/  STS [R206+0x20000], R5 ;  /* 0x02000005ce007388 */ /* 0x000fe20000000800 */
[----:B-1----:R-:W-:Y:S05]  /*4c80*/  F2FP.RELU.F16.F32.PACK_AB R4, R156, R157 ;  /* 0x0000009d9c04723e */ /* 0x002fea00000008ff */
[----:B------:R-:W-:Y:S05]  /*4c90*/  STS [R206+0x20400], R4 ;  /* 0x02040004ce007388 */ /* 0x000fea0000000800 */
[----:B------:R-:W-:Y:S05]  /*4ca0*/  LDSM.16.M88.4 R16, [R99+0xc000] ;  /* 0x00c000006310783b */ /* 0x000fea0000000200 */
[----:B------:R-:W1:Y:S05]  /*4cb0*/  LDSM.16.M88.4 R8, [R169+0x18000] ;  /* 0x01800000a908783b */ /* 0x000e6a0000000200 */
[----:B------:R-:W3:Y:S05]  /*4cc0*/  LDSM.16.M88.4 R68, [R169+0x18800] ;  /* 0x01880000a944783b */ /* 0x000eea0000000200 */
        /* <DEDUP_REMOVED lines=20> */
[----:B------:R-:W3:Y:S05]  /*4e10*/  LDSM.16.M88.4 R88, [R169+0x1a000] ;  /* 0x01a00000a958783b */ /* 0x000eea0000000200 */
[C---:B-1----:R-:W-:Y:S06]  /*4e20*/  HMMA.16816.F32 R12, R84.reuse, R68, R12 ;  /* 0x00000044540c723c */ /* 0x042fec000000180c */
[----:B------:R-:W-:Y:S01]  /*4e30*/  HMMA.16816.F32 R16, R84, R70, R16 ;  /* 0x000000465410723c */ /* 0x000fe20000001810 */
[----:B------:R-:W1:Y:S05]  /*4e40*/  LDSM.16.M88.4 R68, [R169+0x1a800] ;  /* 0x01a80000a944783b */ /* 0x000e6a0000000200 */
[C---:B---3--:R-:W-:Y:S01]  /*4e50*/  HMMA.16816.F32 R4, R76.reuse, R92, R4 ;  /* 0x0000005c4c04723c */ /* 0x048fe20000001804 */
[----:B------:R-:W-:Y:S05]  /*4e60*/  LDSM.16.M88.4 R84, [R98+0xe000] ;  /* 0x00e000006254783b */ /* 0x000fea0000000200 */
        /* <DEDUP_REMOVED lines=56> */
[----:B------:R-:W-:Y:S01]  /*51f0*/  FADD.FTZ R5, -R164, R5 ;  /* 0x00000005a4057221 */ /* 0x000fe20000010100 */
[----:B------:R-:W-:Y:S03]  /*5200*/  FADD.FTZ R6, -R165, R6 ;  /* 0x00000006a5067221 */ /* 0x000fe60000010100 */
[-C--:B------:R-:W-:Y:S01]  /*5210*/  FSEL R4, R4, R164.reuse, P3 ;  /* 0x000000a404047208 */ /* 0x080fe20001800000 */
[C---:B------:R-:W-:Y:S01]  /*5220*/  FADD.FTZ R8, -R164.reuse, R8 ;  /* 0x00000008a4087221 */ /* 0x040fe20000010100 */
[----:B------:R-:W-:Y:S01]  /*5230*/  FSEL R5, R5, R164, P2 ;  /* 0x000000a405057208 */ /* 0x000fe20001000000 */
[----:B------:R-:W-:Y:S01]  /*5240*/  FADD.FTZ R9, -R164, R9 ;  /* 0x00000009a4097221 */ /* 0x000fe20000010100 */
[----:B------:R-:W-:Y:S01]  /*5250*/  FSETP.GE.FTZ.AND P3, PT, R163, RZ, PT ;  /* 0x000000ffa300720b */ /* 0x000fe20003f76000 */
[----:B------:R-:W-:Y:S01]  /*5260*/  FMUL.FTZ R4, R148, R4 ;  /* 0x0000000494047220 */ /* 0x000fe20000410000 */
[-C--:B------:R-:W-:Y:S01]  /*5270*/  FSEL R8, R8, R164.reuse, P1 ;  /* 0x000000a408087208 */ /* 0x080fe20000800000 */
[C---:B------:R-:W-:Y:S01]  /*5280*/  FADD.FTZ R12, -R164.reuse, R12 ;  /* 0x0000000ca40c7221 */ /* 0x040fe20000010100 */
[----:B------:R-:W-:Y:S01]  /*5290*/  FSETP.GE.FTZ.AND P1, PT, R153, RZ, PT ;  /* 0x000000ff9900720b */ /* 0x000fe20003f36000 */
[----:B------:R-:W-:Y:S01]  /*52a0*/  FADD.FTZ R13, -R164, R13 ;  /* 0x0000000da40d7221 */ /* 0x000fe20000010100 */
[----:B------:R-:W-:Y:S01]  /*52b0*/  FSETP.GE.FTZ.AND P2, PT, R162, RZ, PT ;  /* 0x000000ffa200720b */ /* 0x000fe20003f56000 */
[----:B------:R-:W-:Y:S01]  /*52c0*/  FMUL.FTZ R5, R149, R5 ;  /* 0x0000000595057220 */ /* 0x000fe20000410000 */
[----:B------:R-:W-:Y:S01]  /*52d0*/  FSEL R9, R9, R164, P1 ;  /* 0x000000a409097208 */ /* 0x000fe20000800000 */
[----:B------:R-:W-:Y:S01]  /*52e0*/  FADD.FTZ R16, -R164, R16 ;  /* 0x00000010a4107221 */ /* 0x000fe20000010100 */
[----:B------:R-:W-:Y:S01]  /*52f0*/  FSETP.GE.FTZ.AND P1, PT, R160, RZ, PT ;  /* 0x000000ffa000720b */ /* 0x000fe20003f36000 */
[----:B------:R-:W-:Y:S01]  /*5300*/  FMUL.FTZ R8, R152, R8 ;  /* 0x0000000898087220 */ /* 0x000fe20000410000 */
[-C--:B------:R-:W-:Y:S01]  /*5310*/  FSEL R12, R12, R164.reuse, P3 ;  /* 0x000000a40c0c7208 */ /* 0x080fe20001800000 */
[----:B------:R-:W-:Y:S01]  /*5320*/  FMUL.FTZ R9, R153, R9 ;  /* 0x0000000999097220 */ /* 0x000fe20000410000 */
        /* <DEDUP_REMOVED lines=87> */
.L_x_1324:
        /* <DEDUP_REMOVED lines=170> */
.L_x_1325:
        /* <DEDUP_REMOVED lines=8> */
[----:B------:R-:W4:Y:S01]  /*63c0*/  LDSM.16.MT88.4 R164, [R181+0x14800] ;  /* 0x01480000b5a4783b */ /* 0x000f220000004200 */
        /* <DEDUP_REMOVED lines=23> */
[-C--:B-1----:R-:W-:Y:S06]  /*6540*/  HMMA.16816.F32 R84, R152, R148.reuse, R84 ;  /* 0x000000949854723c */ /* 0x082fec0000001854 */
[C---:B------:R-:W-:Y:S06]  /*6550*/  HMMA.16816.F32 R88, R160.reuse, R148, R88 ;  /* 0x00000094a058723c */ /* 0x040fec0000001858 */
[-C--:B------:R-:W-:Y:S01]  /*6560*/  HMMA.16816.F32 R92, R160, R150.reuse, R92 ;  /* 0x00000096a05c723c */ /* 0x080fe2000000185c */
[----:B------:R-:W1:Y:S05]  /*6570*/  LDSM.16.MT88.4 R160, [R181+0x13000] ;  /* 0x01300000b5a0783b */ /* 0x000e6a0000004200 */
[----:B------:R-:W-:Y:S01]  /*6580*/  HMMA.16816.F32 R96, R152, R150, R96 ;  /* 0x000000969860723c */ /* 0x000fe20000001860 */
[----:B------:R-:W2:Y:S04]  /*6590*/  LDSM.16.MT88.4 R148, [R181+0x15000] ;  /* 0x01500000b594783b */ /* 0x000ea80000004200 */
[----:B------:R-:W3:Y:S01]  /*65a0*/  LDSM.16.MT88.4 R152, [R181+0x17000] ;  /* 0x01700000b598783b */ /* 0x000ee20000004200 */
        /* <DEDUP_REMOVED lines=9> */
[----:B------:R-:W1:Y:S05]  /*6640*/  LDSM.16.M88.4 R148, [R171] ;  /* 0x00000000ab94783b */ /* 0x000e6a0000000200 */
[-C--:B---3--:R-:W-:Y:S06]  /*6650*/  HMMA.16816.F32 R84, R156, R152.reuse, R84 ;  /* 0x000000989c54723c */ /* 0x088fec0000001854 */
[C---:B------:R-:W-:Y:S06]  /*6660*/  HMMA.16816.F32 R88, R164.reuse, R152, R88 ;  /* 0x00000098a458723c */ /* 0x040fec0000001858 */
[-C--:B------:R-:W-:Y:S01]  /*6670*/  HMMA.16816.F32 R92, R164, R154.reuse, R92 ;  /* 0x0000009aa45c723c */ /* 0x080fe2000000185c */
[----:B------:R-:W2:Y:S05]  /*6680*/  LDSM.16.M88.4 R164, [R171+0x1000] ;  /* 0x00100000aba4783b */ /* 0x000eaa0000000200 */
[----:B------:R-:W-:Y:S01]  /*6690*/  HMMA.16816.F32 R96, R156, R154, R96 ;  /* 0x0000009a9c60723c */ /* 0x000fe20000001860 */
[----:B------:R-:W3:Y:S04]  /*66a0*/  LDSM.16.MT88.4 R152, [R181+0x15800] ;  /* 0x01580000b598783b */ /* 0x000ee80000004200 */
[----:B------:R-:W4:Y:S01]  /*66b0*/  LDSM.16.MT88.4 R156, [R181+0x17800] ;  /* 0x01780000b59c783b */ /* 0x000f220000004200 */
[-C--:B-1----:R-:W-:Y:S06]  /*66c0*/  HMMA.16816.F32 R4, R148, R160.reuse, R4 ;  /* 0x000000a09404723c */ /* 0x082fec0000001804 */
[C---:B--2---:R-:W-:Y:S06]  /*66d0*/  HMMA.16816.F32 R8, R164.reuse, R160, R8 ;  /* 0x000000a0a408723c */ /* 0x044fec0000001808 */
[-C--:B------:R-:W-:Y:S06]  /*66e0*/  HMMA.16816.F32 R12, R164, R162.reuse, R12 ;  /* 0x000000a2a40c723c */ /* 0x080fec000000180c */
[C---:B------:R-:W-:Y:S06]  /*66f0*/  HMMA.16816.F32 R16, R148.reuse, R162, R16 ;  /* 0x000000a29410723c */ /* 0x040fec0000001810 */
[-C--:B---3--:R-:W-:Y:S06]  /*6700*/  HMMA.16816.F32 R68, R148, R152.reuse, R68 ;  /* 0x000000989444723c */ /* 0x088fec0000001844 */
[C---:B------:R-:W-:Y:S06]  /*6710*/  HMMA.16816.F32 R72, R164.reuse, R152, R72 ;  /* 0x00000098a448723c */ /* 0x040fec0000001848 */
[-C--:B------:R-:W-:Y:S05]  /*6720*/  HMMA.16816.F32 R76, R164, R154.reuse, R76 ;  /* 0x0000009aa44c723c */ /* 0x080fea000000184c */
[----:B------:R-:W-:Y:S01]  /*6730*/  @P6 IADD3 R152, P1, R246, -0x100, RZ ;  /* 0xffffff00f6986810 */ /* 0x000fe20007f3e0ff */
[C---:B------:R-:W-:Y:S05]  /*6740*/  HMMA.16816.F32 R80, R148.reuse, R154, R80 ;  /* 0x0000009a9450723c */ /* 0x040fea0000001850 */
[----:B------:R-:W-:Y:S01]  /*6750*/  @P6 IADD3.X R153, R247, -0x1, RZ, P1, !PT ;  /* 0xfffffffff7996810 */ /* 0x000fe20000ffe4ff */
[-C--:B----4-:R-:W-:Y:S05]  /*6760*/  HMMA.16816.F32 R84, R148, R156.reuse, R84 ;  /* 0x0000009c9454723c */ /* 0x090fea0000001854 */
        /* <DEDUP_REMOVED lines=8> */
[C---:B------:R-:W-:Y:S01]  /*67f0*/  IMAD.SHL.U32 R152, R209.reuse, 0x10, RZ ;  /* 0x00000010d1987824 */ /* 0x040fe200078e00ff */
[----:B------:R1:W5:Y:S03]  /*6800*/  @P6 LDG.E R219, desc[UR14][R154.64+0x20] ;  /* 0x0000200e9adb6981 */ /* 0x000366000c1e1900 */
[----:B------:R-:W-:Y:S01]  /*6810*/  IMAD R148, R209, 0x18, RZ ;  /* 0x00000018d1947824 */ /* 0x000fe200078e02ff */
[----:B------:R2:W-:Y:S01]  /*6820*/  REDG.E.ADD.F32.FTZ.RN.STRONG.GPU desc[UR14][R240.64], R4 ;  /* 0x00000004f00079a6 */ /* 0x0005e2000c10f38e */
[CC--:B------:R-:W-:Y:S04]  /*6830*/  LEA R158, P2, R152.reuse, R240.reuse, 0x2 ;  /* 0x000000f0989e7211 */ /* 0x0c0fe800078410ff */
[-C--:B------:R-:W-:Y:S02]  /*6840*/  LEA.HI.X.SX32 R159, R152, R241.reuse, 0x2, P2 ;  /* 0x000000f1989f7211 */ /* 0x080fe400010f16ff */
[CC--:B-1----:R-:W-:Y:S04]  /*6850*/  LEA R154, P1, R153.reuse, R240.reuse, 0x2 ;  /* 0x000000f0999a7211 */ /* 0x0c2fe800078210ff */
[-C--:B------:R-:W-:Y:S01]  /*6860*/  LEA.HI.X.SX32 R155, R153, R241.reuse, 0x2, P1 ;  /* 0x000000f1999b7211 */ /* 0x080fe200008f16ff */
[C---:B--2---:R-:W-:Y:S01]  /*6870*/  IMAD.SHL.U32 R4, R209.reuse, 0x20, RZ ;  /* 0x00000020d1047824 */ /* 0x044fe200078e00ff */
[-C--:B------:R-:W-:Y:S03]  /*6880*/  LEA R156, P1, R148, R240.reuse, 0x2 ;  /* 0x000000f0949c7211 */ /* 0x080fe600078210ff */
[----:B------:R1:W-:Y:S01]  /*6890*/  REDG.E.ADD.F32.FTZ.RN.STRONG.GPU desc[UR14][R154.64], R5 ;  /* 0x000000059a0079a6 */ /* 0x0003e2000c10f38e */
[-C--:B------:R-:W-:Y:S03]  /*68a0*/  LEA R150, P2, R4, R240.reuse, 0x2 ;  /* 0x000000f004967211 */ /* 0x080fe600078410ff */
[----:B------:R2:W-:Y:S01]  /*68b0*/  REDG.E.ADD.F32.FTZ.RN.STRONG.GPU desc[UR14][R158.64], R6 ;  /* 0x000000069e0079a6 */ /* 0x0005e2000c10f38e */
[-C--:B------:R-:W-:Y:S02]  /*68c0*/  LEA.HI.X.SX32 R157, R148, R241.reuse, 0x2, P1 ;  /* 0x000000f1949d7211 */ /* 0x080fe400008f16ff */
[-C--:B------:R-:W-:Y:S01]  /*68d0*/  LEA.HI.X.SX32 R151, R4, R241.reuse, 0x2, P2 ;  /* 0x000000f104977211 */ /* 0x080fe200010f16ff */
[----:B------:R-:W-:Y:S02]  /*68e0*/  VIADD R4, R152, 0x20 ;  /* 0x0000002098047836 */ /* 0x000fe40000000000 */
[----:B------:R3:W-:Y:S04]  /*68f0*/  REDG.E.ADD.F32.FTZ.RN.STRONG.GPU desc[UR14][R156.64], R7 ;  /* 0x000000079c0079a6 */ /* 0x0007e8000c10f38e */
[----:B------:R4:W-:Y:S01]  /*6900*/  REDG.E.ADD.F32.FTZ.RN.STRONG.GPU desc[UR14][R150.64], R8 ;  /* 0x00000008960079a6 */ /* 0x0009e2000c10f38e */
[C---:B-1----:R-:W-:Y:S02]  /*6910*/  IMAD R5, R209.reuse, 0x28, RZ ;  /* 0x00000028d1057824 */ /* 0x042fe400078e02ff */
[----:B--2---:R-:W-:Y:S03]  /*6920*/  IMAD R6, R209, 0x30, RZ ;  /* 0x00000030d1067824 */ /* 0x004fe600078e02ff */
[-C--:B------:R-:W-:Y:S01]  /*6930*/  LEA R148, P1, R5, R240.reuse, 0x2 ;  /* 0x000000f005947211 */ /* 0x080fe200078210ff */
[----:B------:R-:W-:Y:S03]  /*6940*/  IMAD R209, R209, 0x38, RZ ;  /* 0x00000038d1d17824 */ /* 0x000fe600078e02ff */
[-C--:B------:R-:W-:Y:S01]  /*6950*/  LEA.HI.X.SX32 R149, R5, R241.reuse, 0x2, P1 ;  /* 0x000000f105957211 */ /* 0x080fe200008f16ff */
[----:B------:R-:W-:Y:S01]  /*6960*/  IMAD.IADD R5, R153, 0x1, R4 ;  /* 0x0000000199057824 */ /* 0x000fe200078e0204 */
[CC--:B---3--:R-:W-:Y:S03]  /*6970*/  LEA R156, P2, R6.reuse, R240.reuse, 0x2 ;  /* 0x000000f0069c7211 */ /* 0x0c8fe600078410ff */
[----:B------:R1:W-:Y:S01]  /*6980*/  REDG.E.ADD.F32.FTZ.RN.STRONG.GPU desc[UR14][R148.64], R9 ;  /* 0x00000009940079a6 */ /* 0x0003e2000c10f38e */
[CC--:B----4-:R-:W-:Y:S02]  /*6990*/  LEA R8, P1, R209.reuse, R240.reuse, 0x2 ;  /* 0x000000f0d1087211 */ /* 0x0d0fe400078210ff */
        /* <DEDUP_REMOVED lines=192> */
[C---:B------:R-:W-:Y:S01]  /*75a0*/  LOP3.LUT R4, R221.reuse, 0x1, RZ, 0xc0, !PT ;  /* 0x00000001dd047812 */ /* 0x040fe200078ec0ff */
[C---:B------:R-:W-:Y:S04]  /*75b0*/  HMMA.16816.F32 R104, R84.reuse, R80, R104 ;  /* 0x000000505468723c */ /* 0x040fe80000001868 */
[----:B------:R-:W-:Y:S01]  /*75c0*/  ISETP.NE.U32.AND P1, PT, R4, 0x1, PT ;  /* 0x000000010400780c */ /* 0x000fe20003f25070 */
[C---:B------:R-:W-:Y:S01]  /*75d0*/  VIADD R4, R176.reuse, 0xffffa000 ;  /* 0xffffa000b0047836 */ /* 0x040fe20000000000 */
        /* <DEDUP_REMOVED lines=198> */
[----:B------:R-:W-:-:S02]  /*8240*/  F2FP.F16.F32.PACK_AB R12, R61, R12 ;  /* 0x0000000c3d0c723e */ /* 0x000fc400000000ff */
[----:B------:R-:W-:Y:S02]  /*8250*/  STS [R200+0x7400], R30 ;  /* 0x0074001ec8007388 */ /* 0x000fe40000000800 */
[----:B------:R-:W-:Y:S02]  /*8260*/  F2FP.F16.F32.PACK_AB R11, R63, R11 ;  /* 0x0000000b3f0b723e */ /* 0x000fe400000000ff */
        /* <DEDUP_REMOVED lines=13> */
[----:B-1----:R-:W-:-:S02]  /*8340*/  @P0 IMAD R44, R8, R7, RZ ;  /* 0x00000007082c0224 */ /* 0x002fc400078e02ff */
[----:B------:R-:W-:Y:S01]  /*8350*/  @P0 IMAD.WIDE.U32 R8, R8, R6, RZ ;  /* 0x0000000608080225 */ /* 0x000fe200078e00ff */
[----:B------:R2:W-:Y:S04]  /*8360*/  STS [R201+0xb000], R56 ;  /* 0x00b00038c9007388 */ /* 0x0005e80000000800 */
[----:B------:R-:W-:Y:S02]  /*8370*/  @P0 IADD3 R44, R9, R44, RZ ;  /* 0x0000002c092c0210 */ /* 0x000fe40007ffe0ff */
[----:B------:R-:W-:Y:S01]  /*8380*/  @P0 MOV R45, R8 ;  /* 0x00000008002d0202 */ /* 0x000fe20000000f00 */
        /* <DEDUP_REMOVED lines=13> */
[----:B------:R-:W-:Y:S01]  /*8460*/  IMAD R9, R192, R9, R13 ;  /* 0x00000009c0097224 */ /* 0x000fe200078e020d */
[----:B------:R-:W-:-:S05]  /*8470*/  MOV R14, R16 ;  /* 0x00000010000e7202 */ /* 0x000fca0000000f00 */
[----:B------:R-:W-:-:S05]  /*8480*/  IMAD.WIDE.U32 R14, R192, R8, R14 ;  /* 0x00000008c00e7225 */ /* 0x000fca00078e000e */
[----:B------:R-:W-:Y:S02]  /*8490*/  IADD3 R44, R15, R9, RZ ;  /* 0x000000090f2c7210 */ /* 0x000fe40007ffe0ff */
[----:B------:R-:W-:Y:S02]  /*84a0*/  MOV R45, R14 ;  /* 0x0000000e002d7202 */ /* 0x000fe40000000f00 */
.L_x_1327:
        /* <DEDUP_REMOVED lines=13> */
.L_x_1328:
        /* <DEDUP_REMOVED lines=16> */
[----:B------:R-:W-:Y:S01]  /*8680*/  BSSY B0, `(.L_x_1329) ;  /* 0x0000025000007945 */ /* 0x000fe20003800000 */
[----:B------:R-:W-:Y:S02]  /*8690*/  SHF.R.S32.HI R61, RZ, 0x1f, R189 ;  /* 0x0000001fff3d7819 */ /* 0x000fe400000114bd */
        /* <DEDUP_REMOVED lines=19> */
[----:B------:R-:W-:Y:S01]  /*87d0*/  IMAD R63, R61, R6, RZ ;  /* 0x000000063d3f7224 */ /* 0x000fe200078e02ff */
        /* <DEDUP_REMOVED lines=15> */
.L_x_1330:
[----:B------:R-:W-:Y:S05]  /*88d0*/  BSYNC B0 ;  /* 0x0000000000007941 */ /* 0x000fea0003800000 */
.L_x_1329:
        /* <DEDUP_REMOVED lines=20> */
.L_x_1332:
[----:B------:R-:W-:Y:S05]  /*8a20*/  BSYNC B0 ;  /* 0x0000000000007941 */ /* 0x000fea0003800000 */
.L_x_1331:
        /* <DEDUP_REMOVED lines=28> */
.L_x_1334:
[----:B------:R-:W-:Y:S05]  /*8bf0*/  BSYNC B0 ;  /* 0x0000000000007941 */ /* 0x000fea0003800000 */
.L_x_1333:
        /* <DEDUP_REMOVED lines=21> */
.L_x_1305:
        /* <DEDUP_REMOVED lines=28> */
.L_x_1336:
        /* <DEDUP_REMOVED lines=12> */
.L_x_1337:
[----:B------:R-:W-:Y:S01]  /*8fd0*/  IMAD R222, R196, -0x40, R222 ;  /* 0xffffffc0c4de7824 */ /* 0x000fe200078e02de */
[----:B------:R-:W-:Y:S01]  /*8fe0*/  SHF.R.S32.HI R8, RZ, 0x1f, R198 ;  /* 0x0000001fff087819 */ /* 0x000fe200000114c6 */
[-C--:B------:R-:W-:Y:S01]  /*8ff0*/  IMAD R9, R10, R6.reuse, RZ ;  /* 0x000000060a097224 */ /* 0x080fe200078e02ff */
[----:B------:R-:W-:Y:S01]  /*9000*/  ULDC.64 UR6, c[0x0][0x468] ;  /* 0x00011a0000067ab9 */ /* 0x000fe20000000a00 */
[----:B------:R-:W-:Y:S01]  /*9010*/  IMAD.WIDE.U32 R18, R11, R6, R190 ;  /* 0x000000060b127225 */ /* 0x000fe200078e00be */
[C---:B------:R-:W-:Y:S01]  /*9020*/  ISETP.GE.AND P4, PT, R189.reuse, R222, PT ;  /* 0x000000debd00720c */ /* 0x040fe20003f86270 */
[----:B------:R-:W-:Y:S01]  /*9030*/  BSSY B0, `(.L_x_1338) ;  /* 0x000001c000007945 */ /* 0x000fe20003800000 */
[----:B------:R-:W-:Y:S01]  /*9040*/  IADD3 R12, R189, 0x20, RZ ;  /* 0x00000020bd0c7810 */ /* 0x000fe20007ffe0ff */
[----:B------:R-:W-:Y:S01]  /*9050*/  IMAD R9, R11, R7, R9 ;  /* 0x000000070b097224 */ /* 0x000fe200078e0209 */
[----:B------:R-:W-:Y:S01]  /*9060*/  IADD3 R18, P0, R14, R18, RZ ;  /* 0x000000120e127210 */ /* 0x000fe20007f1e0ff */
[----:B------:R-:W-:Y:S01]  /*9070*/  IMAD R14, R8, UR6, RZ ;  /* 0x00000006080e7c24 */ /* 0x000fe2000f8e02ff */
[----:B------:R-:W-:-:S02]  /*9080*/  ISETP.GE.AND P3, PT, R12, R222, PT ;  /* 0x000000de0c00720c */ /* 0x000fc40003f66270 */
[----:B------:R-:W-:Y:S01]  /*9090*/  IADD3.X R19, R13, R19, R9, P0, !PT ;  /* 0x000000130d137210 */ /* 0x000fe200007fe409 */
[C---:B------:R-:W-:Y:S01]  /*90a0*/  IMAD R14, R198.reuse, UR7, R14 ;  /* 0x00000007c60e7c24 */ /* 0x040fe2000f8e020e */
[----:B------:R-:W-:Y:S01]  /*90b0*/  SHF.R.S32.HI R9, RZ, 0x1f, R189 ;  /* 0x0000001fff097819 */ /* 0x000fe200000114bd */
        /* <DEDUP_REMOVED lines=19> */
.L_x_1339:
[----:B------:R-:W-:Y:S05]  /*91f0*/  BSYNC B0 ;  /* 0x0000000000007941 */ /* 0x000fea0003800000 */
.L_x_1338:
        /* <DEDUP_REMOVED lines=19> */
.L_x_1341:
[----:B------:R-:W-:Y:S05]  /*9330*/  BSYNC B0 ;  /* 0x0000000000007941 */ /* 0x000fea0003800000 */
.L_x_1340:
[CC--:B--2---:R-:W-:Y:S01]  /*9340*/  IMAD.WIDE.U32 R6, R11.reuse, R4.reuse, R190 ;  /* 0x000000040b067225 */ /* 0x0c4fe200078e00be */
[----:B------:R-:W-:Y:S01]  /*9350*/  ULDC.64 UR6, c[0x0][0x470] ;  /* 0x00011c0000067ab9 */ /* 0x000fe20000000a00 */
[----:B------:R-:W-:Y:S02]  /*9360*/  BSSY B0, `(.L_x_1342) ;  /* 0x000001a000007945 */ /* 0x000fe40003800000 */
[----:B------:R-:W-:Y:S01]  /*9370*/  IMAD R10, R10, R4, RZ ;  /* 0x000000040a0a7224 */ /* 0x000fe200078e02ff */
        /* <DEDUP_REMOVED lines=24> */
.L_x_1343:
[----:B------:R-:W-:Y:S05]  /*9500*/  BSYNC B0 ;  /* 0x0000000000007941 */ /* 0x000fea0003800000 */
.L_x_1342:
        /* <DEDUP_REMOVED lines=18> */
.L_x_1335:
[----:B------:R-:W-:Y:S05]  /*9630*/  BSYNC B1 ;  /* 0x0000000000017941 */ /* 0x000fea0003800000 */
.L_x_1300:
[----:B-1-34-:R-:W1:Y:S02]  /*9640*/  LDC R4, c[0x0][0xc] ;  /* 0x00000300ff047b82 */ /* 0x01ae640000000800 */
[----:B-1----:R-:W-:-:S04]  /*9650*/  IADD3 R196, R4, R196, RZ ;  /* 0x000000c404c47210 */ /* 0x002fc80007ffe0ff */
[----:B------:R-:W-:-:S13]  /*9660*/  ISETP.GE.AND P0, PT, R196, UR12, PT ;  /* 0x0000000cc4007c0c */ /* 0x000fda000bf06270 */
[----:B------:R-:W-:Y:S05]  /*9670*/  @P0 BRA `(.L_x_1344) ;  /* 0x0000000000040947 */ /* 0x000fea0003800000 */
[----:B------:R-:W-:Y:S05]  /*9680*/  BRA `(.L_x_1345) ;  /* 0xffffff70008c7947 */ /* 0x000fea000383ffff */
.L_x_1344:
[----:B------:R-:W-:Y:S05]  /*9690*/  EXIT ;  /* 0x000000000000794d */ /* 0x000fea0003800000 */
.L_x_1346:
        /* <DEDUP_REMOVED lines=14> */
.L_x_1616:


//--------------------- .text._ZN5flash44flash_bwd_dq_dk_dv_loop_seqk_parallel_kernelI23Flash_bwd_kernel_traitsILi192ELi64ELi64ELi8ELi4ELi2ELi2ELb0ELb0EN7cutlass6half_tE19Flash_kernel_traitsILi192ELi64ELi64ELi8ES3_EELb0ELb0ELb0ELb1ELb0ELb0ELb1EEEvNS_16Flash_bwd_paramsE --------------------------
	.section	.text._ZN5flash44flash_bwd_dq_dk_dv_loop_seqk_parallel_kernelI23Flash_bwd_kernel_traitsILi192ELi64ELi64ELi8ELi4ELi2ELi2ELb0ELb0EN7cutlass6half_tE19Flash_kernel_traitsILi192ELi64ELi64ELi8ES3_EELb0ELb0ELb0ELb1ELb0ELb0ELb1EEEvNS_16Flash_bwd_paramsE,"ax",@progbits
	.align	128
        .global         _ZN5flash44flash_bwd_dq_dk_dv_loop_seqk_parallel_kernelI23Flash_bwd_kernel_traitsILi192ELi64ELi64ELi8ELi4ELi2ELi2ELb0ELb0EN7cutlass6half_tE19Flash_kernel_traitsILi192ELi64ELi64ELi8ES3_EELb0ELb0ELb0ELb1ELb0ELb0ELb1EEEvNS_16Flash_bwd_paramsE
        .type           _ZN5flash44flash_bwd_dq_dk_dv_loop_seqk_parallel_kernelI23Flash_bwd_kernel_traitsILi192ELi64ELi64ELi8ELi4ELi2ELi2ELb0ELb0EN7cutlass6half_tE19Flash_kernel_traitsILi192ELi64ELi64ELi8ES3_EELb0ELb0ELb0ELb1ELb0ELb0ELb1EEEvNS_16Flash_bwd_paramsE,@function
        .size           _ZN5flash44flash_bwd_dq_dk_dv_loop_seqk_parallel_kernelI23Flash_bwd_kernel_traitsILi192ELi64ELi64ELi8ELi4ELi2ELi2ELb0ELb0EN7cutlass6half_tE19Flash_kernel_traitsILi192ELi64ELi64ELi8ES3_EELb0ELb0ELb0ELb1ELb0ELb0ELb1EEEvNS_16Flash_bwd_paramsE,(.L_x_1617 - _ZN5flash44flash_bwd_dq_dk_dv_loop_seqk_parallel_kernelI23Flash_bwd_kernel_traitsILi192ELi64ELi64ELi8ELi4ELi2ELi2ELb0ELb0EN7cutlass6half_tE19Flash_kernel_traitsILi192ELi64ELi64ELi8ES3_EELb0ELb0ELb0ELb1ELb0ELb0ELb1EEEvNS_16Flash_bwd_paramsE)
        .other          _ZN5flash44flash_bwd_dq_dk_dv_loop_seqk_parallel_kernelI23Flash_bwd_kernel_traitsILi192ELi64ELi64ELi8ELi4ELi2ELi2ELb0ELb0EN7cutlass6half_tE19Flash_kernel_traitsILi192ELi64ELi64ELi8ES3_EELb0ELb0ELb0ELb1ELb0ELb0ELb1EEEvNS_16Flash_bwd_paramsE,@"STO_CUDA_ENTRY STV_DEFAULT"
_ZN5flash44flash_bwd_dq_dk_dv_loop_seqk_parallel_kernelI23Flash_bwd_kernel_traitsILi192ELi64ELi64ELi8ELi4ELi2ELi2ELb0ELb0EN7cutlass6half_tE19Flash_kernel_traitsILi192ELi64ELi64ELi8ES3_EELb0ELb0ELb0ELb1ELb0ELb0ELb1EEEvNS_16Flash_bwd_paramsE:
.text._ZN5flash44flash_bwd_dq_dk_dv_loop_seqk_parallel_kernelI23Flash_bwd_kernel_traitsILi192ELi64ELi64ELi8ELi4ELi2ELi2ELb0ELb0EN7cutlass6half_tE19Flash_kernel_traitsILi192ELi64ELi64ELi8ES3_EELb0ELb0ELb0ELb1ELb0ELb0ELb1EEEvNS_16Flash_bwd_paramsE:
        /* <DEDUP_REMOVED lines=146> */
.L_x_1393:
        /* <DEDUP_REMOVED lines=47> */
.L_x_1347:
        /* <DEDUP_REMOVED lines=128> */
.L_x_1349:
        /* <DEDUP_REMOVED lines=13> */
.L_x_1350:
        /* <DEDUP_REMOVED lines=10> */
.L_x_1351:
[----:B------:R-:W-:-:S04]  /*1580*/  IMAD R4, R208, R22, R214 ;  /* 0x00000016d0047224 */ /* 0x000fc800078e02d6 */
[----:B------:R-:W-:-:S07]  /*1590*/  IMAD R29, R4, R29, RZ ;  /* 0x0000001d041d7224 */ /* 0x000fce00078e02ff */
.L_x_1352:
        /* <DEDUP_REMOVED lines=92> */
.L_x_1355:
[----:B------:R-:W-:Y:S05]  /*1b60*/  BSYNC B0 ;  /* 0x0000000000007941 */ /* 0x000fea0003800000 */
.L_x_1354:
        /* <DEDUP_REMOVED lines=42> */
.L_x_1357:
[----:B------:R-:W-:Y:S05]  /*1e10*/  BSYNC B0 ;  /* 0x0000000000007941 */ /* 0x000fea0003800000 */
.L_x_1356:
        /* <DEDUP_REMOVED lines=16> */
.L_x_1359:
        /* <DEDUP_REMOVED lines=29> */
.L_x_1360:
[----:B------:R-:W-:Y:S05]  /*20f0*/  BSYNC B0 ;  /* 0x0000000000007941 */ /* 0x000fea0003800000 */
.L_x_1358:
        /* <DEDUP_REMOVED lines=17> */
.L_x_1362:
        /* <DEDUP_REMOVED lines=37> */
.L_x_1363:
[----:B------:R-:W-:Y:S05]  /*2460*/  BSYNC B0 ;  /* 0x0000000000007941 */ /* 0x000fea0003800000 */
.L_x_1361:
        /* <DEDUP_REMOVED lines=58> */
.L_x_1365:
[----:B------:R-:W-:Y:S05]  /*2810*/  BSYNC B0 ;  /* 0x0000000000007941 */ /* 0x000fea0003800000 */
.L_x_1364:
        /* <DEDUP_REMOVED lines=41> */
.L_x_1367:
[----:B------:R-:W-:Y:S05]  /*2ab0*/  BSYNC B0 ;  /* 0x0000000000007941 */ /* 0x000fea0003800000 */
.L_x_1366:
        /* <DEDUP_REMOVED lines=45> */
.L_x_1369:
[----:B------:R-:W-:Y:S05]  /*2d90*/  BSYNC B0 ;  /* 0x0000000000007941 */ /* 0x000fea0003800000 */
.L_x_1368:
        /* <DEDUP_REMOVED lines=42> */
.L_x_1371:
[----:B------:R-:W-:Y:S05]  /*3040*/  BSYNC B0 ;  /* 0x0000000000007941 */ /* 0x000fea0003800000 */
.L_x_1370:
        /* <DEDUP_REMOVED lines=10> */
[----:B------:R-:W-:Y:S01]  /*30f0*/  ULDC UR4, c[0x0][0x2d0] ;  /* 0x0000b40000047ab9 */ /* 0x000fe20000000800 */
[----:B------:R-:W-:-:S02]  /*3100*/  VIADD R188, R195, 0x3000 ;  /* 0x00003000c3bc7836 */ /* 0x000fc40000000000 */
[----:B------:R-:W-:Y:S02]  /*3110*/  VIADD R187, R196, 0x3000 ;  /* 0x00003000c4bb7836 */ /* 0x000fe40000000000 */
[----:B------:R-:W-:Y:S02]  /*3120*/  IMAD.MOV.U32 R235, RZ, RZ, RZ ;  /* 0x000000ffffeb7224 */ /* 0x000fe400078e00ff */
[----:B------:R-:W-:Y:S02]  /*3130*/  IMAD.MOV.U32 R186, RZ, RZ, 0x20 ;  /* 0x00000020ffba7424 */ /* 0x000fe400078e00ff */
[----:B------:R-:W-:Y:S01]  /*3140*/  IMAD R223, R211, 0x40, R198 ;  /* 0x00000040d3df7824 */ /* 0x000fe200078e02c6 */
[----:B-1----:R-:W1:Y:S01]  /*3150*/  @P2 LDC.64 R2, c[0x0][0x3d0] ;  /* 0x0000f400ff022b82 */ /* 0x002e620000000a00 */
[----:B------:R-:W-:Y:S01]  /*3160*/  IMAD.MOV.U32 R185, RZ, RZ, 0x40 ;  /* 0x00000040ffb97424 */ /* 0x000fe200078e00ff */
        /* <DEDUP_REMOVED lines=22> */
[-C--:B-1----:R-:W-:Y:S01]  /*32d0*/  @P2 IMAD R15, R15, R2.reuse, RZ ;  /* 0x000000020f0f2224 */ /* 0x082fe200078e02ff */
[----:B------:R-:W-:Y:S01]  /*32e0*/  CS2R R104, SRZ ;  /* 0x0000000000687805 */ /* 0x000fe2000001ff00 */
[C---:B------:R-:W-:Y:S01]  /*32f0*/  @P2 IMAD.WIDE.U32 R4, R208.reuse, R2, R214 ;  /* 0x00000002d0042225 */ /* 0x040fe200078e00d6 */
[----:B------:R-:W-:Y:S02]  /*3300*/  CS2R R102, SRZ ;  /* 0x0000000000667805 */ /* 0x000fe4000001ff00 */
[----:B------:R-:W-:Y:S02]  /*3310*/  CS2R R100, SRZ ;  /* 0x0000000000647805 */ /* 0x000fe4000001ff00 */
[----:B------:R-:W-:Y:S01]  /*3320*/  CS2R R62, SRZ ;  /* 0x00000000003e7805 */ /* 0x000fe2000001ff00 */
[----:B------:R-:W-:Y:S01]  /*3330*/  @P2 IMAD R3, R208, R3, R15 ;  /* 0x00000003d0032224 */ /* 0x000fe200078e020f */
[----:B------:R-:W-:-:S02]  /*3340*/  @P2 LEA R2, P0, R4, UR6, 0x2 ;  /* 0x0000000604022c11 */ /* 0x000fc4000f8010ff */
[----:B------:R-:W-:Y:S02]  /*3350*/  CS2R R60, SRZ ;  /* 0x00000000003c7805 */ /* 0x000fe4000001ff00 */
[----:B------:R-:W-:Y:S01]  /*3360*/  SEL R188, R188, R195, !P1 ;  /* 0x000000c3bcbc7207 */ /* 0x000fe20004800000 */
[----:B------:R-:W-:Y:S01]  /*3370*/  @P2 IMAD.IADD R3, R5, 0x1, R3 ;  /* 0x0000000105032824 */ /* 0x000fe200078e0203 */
[----:B------:R-:W-:Y:S02]  /*3380*/  SEL R187, R187, R196, !P1 ;  /* 0x000000c4bbbb7207 */ /* 0x000fe40004800000 */
[----:B------:R-:W-:Y:S02]  /*3390*/  CS2R R66, SRZ ;  /* 0x0000000000427805 */ /* 0x000fe4000001ff00 */
[----:B------:R-:W-:Y:S02]  /*33a0*/  IADD3 R222, -R222, R199, -R223 ;  /* 0x000000c7dede7210 */ /* 0x000fe40007ffe9df */
[----:B------:R-:W-:-:S02]  /*33b0*/  CS2R R64, SRZ ;  /* 0x0000000000407805 */ /* 0x000fc4000001ff00 */
[----:B------:R-:W-:Y:S02]  /*33c0*/  @P2 LEA.HI.X R3, R4, UR7, R3, 0x2, P0 ;  /* 0x0000000704032c11 */ /* 0x000fe400080f1403 */
[----:B------:R-:W-:Y:S02]  /*33d0*/  CS2R R58, SRZ ;  /* 0x00000000003a7805 */ /* 0x000fe4000001ff00 */
[----:B------:R-:W-:Y:S02]  /*33e0*/  CS2R R56, SRZ ;  /* 0x0000000000387805 */ /* 0x000fe4000001ff00 */
[----:B------:R-:W-:Y:S02]  /*33f0*/  CS2R R54, SRZ ;  /* 0x0000000000367805 */ /* 0x000fe4000001ff00 */
[----:B------:R-:W-:Y:S01]  /*3400*/  CS2R R52, SRZ ;  /* 0x0000000000347805 */ /* 0x000fe2000001ff00 */
[----:B------:R1:W3:Y:S01]  /*3410*/  @P2 LDG.E R2, desc[UR14][R2.64] ;  /* 0x0000000e02022981 */ /* 0x0002e2000c1e1900 */
[----:B------:R-:W-:-:S02]  /*3420*/  IADD3 R4, P0, R229, R228, RZ ;  /* 0x000000e4e5047210 */ /* 0x000fc40007f1e0ff */
[----:B------:R-:W-:Y:S02]  /*3430*/  CS2R R46, SRZ ;  /* 0x00000000002e7805 */ /* 0x000fe4000001ff00 */
[----:B------:R-:W-:Y:S02]  /*3440*/  CS2R R44, SRZ ;  /* 0x00000000002c7805 */ /* 0x000fe4000001ff00 */
[----:B------:R-:W-:Y:S02]  /*3450*/  CS2R R50, SRZ ;  /* 0x0000000000327805 */ /* 0x000fe4000001ff00 */
[----:B------:R-:W-:Y:S01]  /*3460*/  CS2R R48, SRZ ;  /* 0x0000000000307805 */ /* 0x000fe2000001ff00 */
[----:B------:R-:W-:Y:S01]  /*3470*/  IMAD.X R5, R212, 0x1, R227, P0 ;  /* 0x00000001d4057824 */ /* 0x000fe200000e06e3 */
[----:B------:R-:W-:Y:S02]  /*3480*/  CS2R R42, SRZ ;  /* 0x00000000002a7805 */ /* 0x000fe4000001ff00 */
[----:B------:R-:W-:-:S02]  /*3490*/  CS2R R40, SRZ ;  /* 0x0000000000287805 */ /* 0x000fc4000001ff00 */
[----:B------:R-:W-:Y:S02]  /*34a0*/  CS2R R38, SRZ ;  /* 0x0000000000267805 */ /* 0x000fe4000001ff00 */
[----:B------:R-:W-:Y:S01]  /*34b0*/  CS2R R36, SRZ ;  /* 0x0000000000247805 */ /* 0x000fe2000001ff00 */
[----:B------:R2:W5:Y:S01]  /*34c0*/  @!P4 LDG.E R236, desc[UR14][R4.64] ;  /* 0x0000000e04ecc981 */ /* 0x000562000c1e1900 */
        /* <DEDUP_REMOVED lines=8> */
[----:B------:R-:W-:Y:S01]  /*3550*/  IMAD.IADD R222, R222, 0x1, R240 ;  /* 0x00000001dede7824 */ /* 0x000fe200078e02f0 */
[----:B------:R-:W-:Y:S01]  /*3560*/  LEA R188, R188, UR5, 0x1 ;  /* 0x00000005bcbc7c11 */ /* 0x000fe2000f8e08ff */
[----:B------:R-:W-:Y:S01]  /*3570*/  ULDC UR6, c[0x0][0x2dc] ;  /* 0x0000b70000067ab9 */ /* 0x000fe20000000800 */
[----:B------:R-:W-:Y:S01]  /*3580*/  LEA R187, R187, UR5, 0x1 ;  /* 0x00000005bbbb7c11 */ /* 0x000fe2000f8e08ff */
[----:B------:R-:W-:Y:S01]  /*3590*/  ULDC UR8, c[0x0][0x39c] ;  /* 0x0000e70000087ab9 */ /* 0x000fe20000000800 */
[----:B-1----:R-:W-:Y:S01]  /*35a0*/  VIADD R3, R199, 0x8 ;  /* 0x00000008c7037836 */ /* 0x002fe20000000000 */
[----:B------:R-:W-:-:S04]  /*35b0*/  ULDC UR7, c[0x0][0x2ec] ;  /* 0x0000bb0000077ab9 */ /* 0x000fc80000000800 */
[----:B------:R-:W-:Y:S02]  /*35c0*/  ISETP.GE.AND P3, PT, R3, R10, PT ;  /* 0x0000000a0300720c */ /* 0x000fe40003f66270 */
[----:B------:R-:W1:Y:S11]  /*35d0*/  @P2 LDC R3, c[0x0][0x2e8] ;  /* 0x0000ba00ff032b82 */ /* 0x000e760000000800 */
[----:B------:R1:W5:Y:S02]  /*35e0*/  @!P3 LDG.E R237, desc[UR14][R4.64+0x20] ;  /* 0x0000200e04edb981 */ /* 0x000364000c1e1900 */
[----:B-1----:R-:W3:Y:S01]  /*35f0*/  @P2 MUFU.RCP R3, R3 ;  /* 0x0000000300032308 */ /* 0x002ee20000001000 */
[----:B------:R-:W-:-:S13]  /*3600*/  ISETP.GE.AND P0, PT, R14, R240, PT ;  /* 0x000000f00e00720c */ /* 0x000fda0003f06270 */
        /* <DEDUP_REMOVED lines=14> */
.L_x_1374:
[----:B------:R-:W0:Y:S01]  /*36f0*/  LDGDEPBAR ;  /* 0x00000000000079af */ /* 0x000e220000000000 */
[C---:B------:R-:W-:Y:S02]  /*3700*/  IADD3 R150, R187.reuse, R186, RZ ;  /* 0x000000babb967210 */ /* 0x040fe40007ffe0ff */
[-C--:B------:R-:W-:Y:S02]  /*3710*/  IADD3 R149, R187, R185.reuse, RZ ;  /* 0x000000b9bb957210 */ /* 0x080fe40007ffe0ff */
[----:B------:R-:W-:Y:S02]  /*3720*/  IADD3 R148, R150, R185, RZ ;  /* 0x000000b996947210 */ /* 0x000fe40007ffe0ff */
[----:B-----5:R-:W-:Y:S02]  /*3730*/  FSETP.NEU.FTZ.AND P1, PT, R237, -INF , PT ;  /* 0xff800000ed00780b */ /* 0x020fe40003f3d000 */
[----:B------:R-:W-:Y:S02]  /*3740*/  FSETP.NEU.FTZ.AND P2, PT, R236, -INF , PT ;  /* 0xff800000ec00780b */ /* 0x000fe40003f5d000 */
[-C--:B------:R-:W-:Y:S02]  /*3750*/  @P0 ISETP.GE.AND P4, PT, R245, R240.reuse, PT ;  /* 0x000000f0f500020c */ /* 0x080fe40003f86270 */
[----:B------:R-:W-:Y:S01]  /*3760*/  @P0 ISETP.GE.AND P3, PT, R223, R240, PT ;  /* 0x000000f0df00020c */ /* 0x000fe20003f66270 */
[----:B------:R-:W-:Y:S04]  /*3770*/  DEPBAR.LE SB0, 0x0 ;  /* 0x000080000000791a */ /* 0x000fe80000000000 */
[----:B------:R-:W-:Y:S06]  /*3780*/  BAR.SYNC.DEFER_BLOCKING 0x0 ;  /* 0x0000000000007b1d */ /* 0x000fec0000010000 */
[----:B------:R-:W-:Y:S05]  /*3790*/  LDSM.16.M88.4 R16, [R187] ;  /* 0x00000000bb10783b */ /* 0x000fea0000000200 */
[----:B------:R-:W1:Y:S05]  /*37a0*/  LDSM.16.M88.4 R8, [R194+UR5+0x12000] ;  /* 0x01200005c208783b */ /* 0x000e6a0008000200 */
        /* <DEDUP_REMOVED lines=98> */
[----:B--2---:R-:W-:Y:S05]  /*3dd0*/  FMUL.FTZ R6, R236, 1.4426950216293334961 ;  /* 0x3fb8aa3bec067820 */ /* 0x004fea0000410000 */
[----:B------:R-:W-:Y:S02]  /*3de0*/  FSEL R6, R6, RZ, P2 ;  /* 0x000000ff06067208 */ /* 0x000fe40001000000 */
[----:B------:R2:W4:Y:S01]  /*3df0*/  MUFU.TANH R149, R5 ;  /* 0x0000000500957308 */ /* 0x0005220000002400 */
[----:B-1----:R-:W-:Y:S04]  /*3e00*/  LEA R9, R239, R222, 0x6 ;  /* 0x000000deef097211 */ /* 0x002fe800078e30ff */
[----:B------:R-:W-:Y:S01]  /*3e10*/  IADD3 R166, R9, -0x1, RZ ;  /* 0xffffffff09a67810 */ /* 0x000fe20007ffe0ff */
[----:B------:R-:W-:Y:S01]  /*3e20*/  FMUL.FTZ R13, R13, UR8 ;  /* 0x000000080d0d7c20 */ /* 0x000fe20008410000 */
[----:B------:R-:W-:Y:S03]  /*3e30*/  IADD3 R168, R9, 0x7, RZ ;  /* 0x0000000709a87810 */ /* 0x000fe60007ffe0ff */
[----:B------:R-:W1:Y:S01]  /*3e40*/  MUFU.TANH R151, R7 ;  /* 0x0000000700977308 */ /* 0x000e620000002400 */
[----:B------:R-:W-:Y:S01]  /*3e50*/  ISETP.GE.AND P6, PT, R166, RZ, PT ;  /* 0x000000ffa600720c */ /* 0x000fe20003fc6270 */
[----:B------:R-:W-:Y:S01]  /*3e60*/  FMUL.FTZ R15, R15, UR8 ;  /* 0x000000080f0f7c20 */ /* 0x000fe20008410000 */
[----:B------:R-:W-:Y:S01]  /*3e70*/  ISETP.GE.AND P2, PT, R168, RZ, PT ;  /* 0x000000ffa800720c */ /* 0x000fe20003f46270 */
[----:B------:R-:W-:Y:S01]  /*3e80*/  FMUL.FTZ R16, R16, UR8 ;  /* 0x0000000810107c20 */ /* 0x000fe20008410000 */
[C---:B------:R-:W-:Y:S01]  /*3e90*/  IADD3 R169, R9.reuse, 0x8, RZ ;  /* 0x0000000809a97810 */ /* 0x040fe20007ffe0ff */
[----:B------:R-:W-:Y:S01]  /*3ea0*/  FMUL.FTZ R12, R12, UR8 ;  /* 0x000000080c0c7c20 */ /* 0x000fe20008410000 */
[----:B---3--:R-:W-:Y:S03]  /*3eb0*/  IADD3 R10, R9, -0x9, RZ ;  /* 0xfffffff7090a7810 */ /* 0x008fe60007ffe0ff */
[----:B------:R3:W-:Y:S01]  /*3ec0*/  MUFU.TANH R152, R8 ;  /* 0x0000000800987308 */ /* 0x0007e20000002400 */
[----:B------:R-:W-:Y:S01]  /*3ed0*/  ISETP.GE.AND P5, PT, R169, RZ, PT ;  /* 0x000000ffa900720c */ /* 0x000fe20003fa6270 */
[----:B------:R-:W-:Y:S01]  /*3ee0*/  FMUL.FTZ R17, R17, UR8 ;  /* 0x0000000811117c20 */ /* 0x000fe20008410000 */
[C---:B------:R-:W-:Y:S01]  /*3ef0*/  IADD3 R165, R9.reuse, -0x8, RZ ;  /* 0xfffffff809a57810 */ /* 0x040fe20007ffe0ff */
[----:B------:R-:W-:Y:S01]  /*3f00*/  FMUL.FTZ R18, R18, UR8 ;  /* 0x0000000812127c20 */ /* 0x000fe20008410000 */
[C---:B--2---:R-:W-:Y:S01]  /*3f10*/  IADD3 R5, R9.reuse, -0x10, RZ ;  /* 0xfffffff009057810 */ /* 0x044fe20007ffe0ff */
[----:B------:R-:W-:Y:S01]  /*3f20*/  FMUL.FTZ R14, R14, UR8 ;  /* 0x000000080e0e7c20 */ /* 0x000fe20008410000 */
[C---:B------:R-:W-:Y:S03]  /*3f30*/  @!P6 IADD3 R166, -R9.reuse, 0x1, RZ ;  /* 0x0000000109a6e810 */ /* 0x040fe60007ffe1ff */
[----:B------:R-:W2:Y:S01]  /*3f40*/  MUFU.TANH R155, R11 ;  /* 0x0000000b009b7308 */ /* 0x000ea20000002400 */
[----:B------:R-:W-:Y:S01]  /*3f50*/  @!P2 IADD3 R168, -R9, -0x7, RZ ;  /* 0xfffffff909a8a810 */ /* 0x000fe20007ffe1ff */
[----:B------:R-:W-:Y:S01]  /*3f60*/  FMUL.FTZ R19, R19, UR8 ;  /* 0x0000000813137c20 */ /* 0x000fe20008410000 */
[----:B------:R-:W-:Y:S02]  /*3f70*/  ISETP.GE.AND P2, PT, R10, RZ, PT ;  /* 0x000000ff0a00720c */ /* 0x000fe40003f46270 */
[----:B------:R-:W-:Y:S02]  /*3f80*/  I2FP.F32.S32 R166, R166 ;  /* 0x000000a600a67245 */ /* 0x000fe40000201400 */
[----:B------:R-:W-:Y:S03]  /*3f90*/  I2FP.F32.S32 R168, R168 ;  /* 0x000000a800a87245 */ /* 0x000fe60000201400 */
[----:B------:R2:W2:Y:S01]  /*3fa0*/  MUFU.TANH R148, R4 ;  /* 0x0000000400947308 */ /* 0x0004a20000002400 */
[C---:B---3--:R-:W-:Y:S01]  /*3fb0*/  IADD3 R8, R9.reuse, -0x11, RZ ;  /* 0xffffffef09087810 */ /* 0x048fe20007ffe0ff */
[-C--:B----4-:R-:W-:Y:S01]  /*3fc0*/  FFMA.FTZ R176, R166, -R235.reuse, R149 ;  /* 0x800000eba6b07223 */ /* 0x090fe20000010095 */
[----:B------:R-:W-:Y:S01]  /*3fd0*/  @!P5 IADD3 R169, -R9, -0x8, RZ ;  /* 0xfffffff809a9d810 */ /* 0x000fe20007ffe1ff */
[----:B-1----:R-:W-:Y:S01]  /*3fe0*/  FFMA.FTZ R168, R168, -R235, R151 ;  /* 0x800000eba8a87223 */ /* 0x002fe20000010097 */
[----:B------:R-:W-:Y:S01]  /*3ff0*/  ISETP.GE.AND P5, PT, R165, RZ, PT ;  /* 0x000000ffa500720c */ /* 0x000fe20003fa6270 */
[----:B------:R-:W-:Y:S01]  /*4000*/  FFMA.FTZ R149, -R149, R149, 1 ;  /* 0x3f80000095957423 */ /* 0x000fe20000010195 */
[----:B------:R-:W-:Y:S03]  /*4010*/  @P0 FSEL R176, R176, -INF , !P4 ;  /* 0xff800000b0b00808 */ /* 0x000fe60006000000 */
[----:B------:R-:W1:Y:S01]  /*4020*/  MUFU.TANH R157, R13 ;  /* 0x0000000d009d7308 */ /* 0x000e620000002400 */
[----:B------:R-:W-:Y:S01]  /*4030*/  @P0 FSEL R168, R168, -INF , !P4 ;  /* 0xff800000a8a80808 */ /* 0x000fe20006000000 */
[----:B--2---:R-:W-:Y:S01]  /*4040*/  FFMA.FTZ R166, R166, -R235, R155 ;  /* 0x800000eba6a67223 */ /* 0x004fe2000001009b */
[----:B------:R-:W-:Y:S01]  /*4050*/  @!P2 IADD3 R10, -R9, 0x9, RZ ;  /* 0x00000009090aa810 */ /* 0x000fe20007ffe1ff */
[--C-:B------:R-:W-:Y:S01]  /*4060*/  FFMA.FTZ R176, R176, UR7, -R6.reuse ;  /* 0x00000007b0b07c23 */ /* 0x100fe20008010806 */
[----:B------:R-:W-:Y:S01]  /*4070*/  ISETP.GE.AND P4, PT, R8, RZ, PT ;  /* 0x000000ff0800720c */ /* 0x000fe20003f86270 */
[----:B------:R-:W-:Y:S01]  /*4080*/  FFMA.FTZ R151, -R151, R151, 1 ;  /* 0x3f80000097977423 */ /* 0x000fe20000010197 */
[----:B------:R-:W-:Y:S03]  /*4090*/  I2FP.F32.S32 R10, R10 ;  /* 0x0000000a000a7245 */ /* 0x000fe60000201400 */
[----:B------:R-:W2:Y:S01]  /*40a0*/  MUFU.TANH R159, R15 ;  /* 0x0000000f009f7308 */ /* 0x000ea20000002400 */
[----:B------:R-:W-:Y:S01]  /*40b0*/  IADD3 R171, R9, -0x18, RZ ;  /* 0xffffffe809ab7810 */ /* 0x000fe20007ffe0ff */
[----:B------:R-:W-:Y:S01]  /*40c0*/  FMUL.FTZ R149, R149, UR8 ;  /* 0x0000000895957c20 */ /* 0x000fe20008410000 */
[----:B------:R-:W-:Y:S01]  /*40d0*/  @P0 ISETP.GE.AND P2, PT, R244, R240, PT ;  /* 0x000000f0f400020c */ /* 0x000fe20003f46270 */
[----:B------:R-:W-:Y:S01]  /*40e0*/  FFMA.FTZ R174, R10, -R235, R153 ;  /* 0x800000eb0aae7223 */ /* 0x000fe20000010099 */
[----:B------:R-:W-:Y:S01]  /*40f0*/  IADD3 R7, R9, -0x19, RZ ;  /* 0xffffffe709077810 */ /* 0x000fe20007ffe0ff */
[----:B------:R-:W-:Y:S01]  /*4100*/  FFMA.FTZ R153, -R153, R153, 1 ;  /* 0x3f80000099997423 */ /* 0x000fe20000010199 */
[----:B------:R-:W-:Y:S03]  /*4110*/  @!P5 IADD3 R165, -R9, 0x8, RZ ;  /* 0x0000000809a5d810 */ /* 0x000fe60007ffe1ff */
[----:B------:R-:W-:Y:S01]  /*4120*/  MUFU.TANH R160, R16 ;  /* 0x0000001000a07308 */ /* 0x000fe20000002400 */
[----:B------:R-:W-:Y:S01]  /*4130*/  ISETP.GE.AND P5, PT, R5, RZ, PT ;  /* 0x000000ff0500720c */ /* 0x000fe20003fa6270 */
[----:B------:R-:W-:Y:S01]  /*4140*/  FMUL.FTZ R153, R153, UR8 ;  /* 0x0000000899997c20 */ /* 0x000fe20008410000 */
[----:B------:R-:W-:Y:S01]  /*4150*/  @!P4 IADD3 R8, -R9, 0x11, RZ ;  /* 0x000000110908c810 */ /* 0x000fe20007ffe1ff */
[----:B------:R-:W-:Y:S01]  /*4160*/  FMUL.FTZ R151, R151, UR8 ;  /* 0x0000000897977c20 */ /* 0x000fe20008410000 */
[----:B------:R-:W-:Y:S01]  /*4170*/  @P0 FSEL R166, R166, -INF , !P2 ;  /* 0xff800000a6a60808 */ /* 0x000fe20005000000 */
[----:B------:R-:W-:Y:S01]  /*4180*/  FFMA.FTZ R155, -R155, R155, 1 ;  /* 0x3f8000009b9b7423 */ /* 0x000fe2000001019b */
[----:B------:R-:W-:Y:S03]  /*4190*/  ISETP.GE.AND P4, PT, R171, RZ, PT ;  /* 0x000000ffab00720c */ /* 0x000fe60003f86270 */
[----:B------:R-:W3:Y:S01]  /*41a0*/  MUFU.TANH R156, R12 ;  /* 0x0000000c009c7308 */ /* 0x000ee20000002400 */
[----:B------:R-:W-:Y:S01]  /*41b0*/  @P0 FSEL R174, R174, -INF , !P2 ;  /* 0xff800000aeae0808 */ /* 0x000fe20005000000 */
[----:B------:R-:W-:Y:S01]  /*41c0*/  FMUL.FTZ R155, R155, UR8 ;  /* 0x000000089b9b7c20 */ /* 0x000fe20008410000 */
[----:B------:R-:W-:Y:S02]  /*41d0*/  ISETP.GE.AND P2, PT, R7, RZ, PT ;  /* 0x000000ff0700720c */ /* 0x000fe40003f46270 */
[----:B------:R-:W-:Y:S01]  /*41e0*/  IABS R4, R9 ;  /* 0x0000000900047213 */ /* 0x000fe20000000000 */
[----:B------:R-:W-:Y:S01]  /*41f0*/  FFMA.FTZ R174, R174, UR7, -R6 ;  /* 0x00000007aeae7c23 */ /* 0x000fe20008010806 */
[----:B------:R-:W-:Y:S03]  /*4200*/  I2FP.F32.S32 R165, R165 ;  /* 0x000000a500a57245 */ /* 0x000fe60000201400 */
[----:B------:R-:W-:Y:S01]  /*4210*/  MUFU.TANH R180, R17 ;  /* 0x0000001100b47308 */ /* 0x000fe20000002400 */
[----:B------:R-:W-:Y:S01]  /*4220*/  I2FP.F32.S32 R167, R4 ;  /* 0x0000000400a77245 */ /* 0x000fe20000201400 */
[----:B------:R-:W-:Y:S01]  /*4230*/  FMUL.FTZ R4, R237, 1.4426950216293334961 ;  /* 0x3fb8aa3bed047820 */ /* 0x000fe20000410000 */
[----:B------:R-:W-:Y:S01]  /*4240*/  I2FP.F32.S32 R8, R8 ;  /* 0x0000000800087245 */ /* 0x000fe20000201400 */
[----:B------:R-:W-:Y:S01]  /*4250*/  FFMA.FTZ R175, R165, -R235, R152 ;  /* 0x800000eba5af7223 */ /* 0x000fe20000010098 */
[----:B------:R-:W-:Y:S01]  /*4260*/  I2FP.F32.S32 R169, R169 ;  /* 0x000000a900a97245 */ /* 0x000fe20000201400 */
[CC--:B------:R-:W-:Y:S01]  /*4270*/  FFMA.FTZ R177, R167.reuse, -R235.reuse, R148 ;  /* 0x800000eba7b17223 */ /* 0x0c0fe20000010094 */
[----:B------:R-:W-:Y:S03]  /*4280*/  FSEL R4, R4, RZ, P1 ;  /* 0x000000ff04047208 */ /* 0x000fe60000800000 */
[----:B------:R-:W4:Y:S01]  /*4290*/  MUFU.TANH R179, R18 ;  /* 0x0000001200b37308 */ /* 0x000f220000002400 */
[-C--:B------:R-:W-:Y:S01]  /*42a0*/  FFMA.FTZ R167, R167, -R235.reuse, R154 ;  /* 0x800000eba7a77223 */ /* 0x080fe2000001009a */
[C---:B------:R-:W-:Y:S01]  /*42b0*/  @!P5 IADD3 R5, -R9.reuse, 0x10, RZ ;  /* 0x000000100905d810 */ /* 0x040fe20007ffe1ff */
[-C--:B-1----:R-:W-:Y:S01]  /*42c0*/  FFMA.FTZ R172, R8, -R235.reuse, R157 ;  /* 0x800000eb08ac7223 */ /* 0x082fe2000001009d */
[----:B------:R-:W-:Y:S01]  /*42d0*/  @!P4 IADD3 R171, -R9, 0x18, RZ ;  /* 0x0000001809abc810 */ /* 0x000fe20007ffe1ff */
[-C--:B------:R-:W-:Y:S01]  /*42e0*/  FFMA.FTZ R169, R169, -R235.reuse, R150 ;  /* 0x800000eba9a97223 */ /* 0x080fe20000010096 */
[----:B------:R-:W-:Y:S01]  /*42f0*/  @P0 ISETP.GE.AND P1, PT, R243, R240, PT ;  /* 0x000000f0f300020c */ /* 0x000fe20003f26270 */
[--C-:B------:R-:W-:Y:S03]  /*4300*/  FFMA.FTZ R168, R168, UR7, -R4.reuse ;  /* 0x00000007a8a87c23 */ /* 0x100fe60008010804 */
[----:B------:R-:W1:Y:S01]  /*4310*/  MUFU.TANH R158, R14 ;  /* 0x0000000e009e7308 */ /* 0x000e620000002400 */
[----:B------:R-:W-:Y:S01]  /*4320*/  @!P2 IADD3 R7, -R9, 0x19, RZ ;  /* 0x000000190907a810 */ /* 0x000fe20007ffe1ff */
[----:B--2---:R-:W-:Y:S01]  /*4330*/  FFMA.FTZ R9, R10, -R235, R159 ;  /* 0x800000eb0a097223 */ /* 0x004fe2000001009f */
[----:B------:R-:W-:Y:S01]  /*4340*/  @P0 FSEL R175, R175, -INF , !P1 ;  /* 0xff800000afaf0808 */ /* 0x000fe20004800000 */
[----:B------:R-:W-:Y:S01]  /*4350*/  FFMA.FTZ R166, R166, UR7, -R4 ;  /* 0x00000007a6a67c23 */ /* 0x000fe20008010804 */
[----:B------:R-:W-:Y:S01]  /*4360*/  @P0 FSEL R167, R167, -INF , !P1 ;  /* 0xff800000a7a70808 */ /* 0x000fe20004800000 */
[----:B------:R-:W-:Y:S01]  /*4370*/  FFMA.FTZ R148, -R148, R148, 1 ;  /* 0x3f80000094947423 */ /* 0x000fe20000010194 */
[----:B------:R-:W-:Y:S03]  /*4380*/  I2FP.F32.S32 R5, R5 ;  /* 0x0000000500057245 */ /* 0x000fe60000201400 */
[----:B------:R-:W2:Y:S01]  /*4390*/  MUFU.TANH R178, R19 ;  /* 0x0000001300b27308 */ /* 0x000ea20000002400 */
[----:B------:R-:W-:Y:S01]  /*43a0*/  I2FP.F32.S32 R171, R171 ;  /* 0x000000ab00ab7245 */ /* 0x000fe20000201400 */
[----:B------:R-:W-:Y:S01]  /*43b0*/  FFMA.FTZ R175, R175, UR7, -R6 ;  /* 0x00000007afaf7c23 */ /* 0x000fe20008010806 */
[-C--:B------:R-:W-:Y:S01]  /*43c0*/  @P0 ISETP.GE.AND P1, PT, R231, R240.reuse, PT ;  /* 0x000000f0e700020c */ /* 0x080fe20003f26270 */
[----:B---3--:R-:W-:Y:S01]  /*43d0*/  FFMA.FTZ R173, R5, -R235, R156 ;  /* 0x800000eb05ad7223 */ /* 0x008fe2000001009c */
[----:B------:R-:W-:Y:S01]  /*43e0*/  I2FP.F32.S32 R7, R7 ;  /* 0x0000000700077245 */ /* 0x000fe20000201400 */
[-C--:B------:R-:W-:Y:S01]  /*43f0*/  FFMA.FTZ R171, R171, -R235.reuse, R160 ;  /* 0x800000ebabab7223 */ /* 0x080fe200000100a0 */
[----:B------:R-:W-:Y:S01]  /*4400*/  @P0 FSEL R9, R9, -INF , !P1 ;  /* 0xff80000009090808 */ /* 0x000fe20004800000 */
[-C--:B----4-:R-:W-:Y:S01]  /*4410*/  FFMA.FTZ R5, R5, -R235.reuse, R179 ;  /* 0x800000eb05057223 */ /* 0x090fe200000100b3 */
[----:B------:R-:W-:Y:S01]  /*4420*/  @P0 FSEL R172, R172, -INF , !P1 ;  /* 0xff800000acac0808 */ /* 0x000fe20004800000 */
[-C--:B------:R-:W-:Y:S01]  /*4430*/  FFMA.FTZ R7, R7, -R235.reuse, R180 ;  /* 0x800000eb07077223 */ /* 0x080fe200000100b4 */
[----:B------:R-:W-:Y:S01]  /*4440*/  @P0 FSEL R169, R169, -INF , !P3 ;  /* 0xff800000a9a90808 */ /* 0x000fe20005800000 */
[-C--:B-1----:R-:W-:Y:S01]  /*4450*/  FFMA.FTZ R165, R165, -R235.reuse, R158 ;  /* 0x800000eba5a57223 */ /* 0x082fe2000001009e */
[----:B------:R-:W-:Y:S01]  /*4460*/  @P0 FSEL R177, R177, -INF , !P3 ;  /* 0xff800000b1b10808 */ /* 0x000fe20005800000 */
[----:B------:R-:W-:Y:S01]  /*4470*/  FFMA.FTZ R172, R172, UR7, -R6 ;  /* 0x00000007acac7c23 */ /* 0x000fe20008010806 */
[-C--:B------:R-:W-:Y:S01]  /*4480*/  @P0 ISETP.GE.AND P1, PT, R232, R240.reuse, PT ;  /* 0x000000f0e800020c */ /* 0x080fe20003f26270 */
[----:B------:R-:W-:Y:S01]  /*4490*/  FFMA.FTZ R169, R169, UR7, -R4 ;  /* 0x00000007a9a97c23 */ /* 0x000fe20008010804 */
[-C--:B------:R-:W-:Y:S01]  /*44a0*/  @P0 ISETP.GE.AND P3, PT, R230, R240.reuse, PT ;  /* 0x000000f0e600020c */ /* 0x080fe20003f66270 */
[----:B--2---:R-:W-:Y:S01]  /*44b0*/  FFMA.FTZ R8, R8, -R235, R178 ;  /* 0x800000eb08087223 */ /* 0x004fe200000100b2 */
[----:B------:R-:W-:Y:S01]  /*44c0*/  @P0 ISETP.GE.AND P2, PT, R233, R240, PT ;  /* 0x000000f0e900020c */ /* 0x000fe20003f46270 */
[----:B------:R-:W-:Y:S01]  /*44d0*/  FFMA.FTZ R177, R177, UR7, -R6 ;  /* 0x00000007b1b17c23 */ /* 0x000fe20008010806 */
[----:B------:R-:W-:Y:S01]  /*44e0*/  @P0 FSEL R171, R171, -INF , !P1 ;  /* 0xff800000abab0808 */ /* 0x000fe20004800000 */
[--C-:B------:R-:W-:Y:S01]  /*44f0*/  FFMA.FTZ R167, R167, UR7, -R4.reuse ;  /* 0x00000007a7a77c23 */ /* 0x100fe20008010804 */
[----:B------:R-:W-:Y:S01]  /*4500*/  @P0 FSEL R173, R173, -INF , !P3 ;  /* 0xff800000adad0808 */ /* 0x000fe20005800000 */
[----:B------:R-:W-:Y:S01]  /*4510*/  FFMA.FTZ R164, R9, UR7, -R4 ;  /* 0x0000000709a47c23 */ /* 0x000fe20008010804 */
[----:B------:R-:W-:Y:S01]  /*4520*/  @P0 FSEL R7, R7, -INF , !P2 ;  /* 0xff80000007070808 */ /* 0x000fe20005000000 */
[--C-:B------:R-:W-:Y:S01]  /*4530*/  FFMA.FTZ R171, R171, UR7, -R6.reuse ;  /* 0x00000007abab7c23 */ /* 0x100fe20008010806 */
[----:B------:R-:W-:Y:S01]  /*4540*/  @P0 FSEL R5, R5, -INF , !P1 ;  /* 0xff80000005050808 */ /* 0x000fe20004800000 */
[--C-:B------:R-:W-:Y:S01]  /*4550*/  FFMA.FTZ R173, R173, UR7, -R6.reuse ;  /* 0x00000007adad7c23 */ /* 0x100fe20008010806 */
[----:B------:R-:W-:Y:S01]  /*4560*/  @P0 FSEL R165, R165, -INF , !P3 ;  /* 0xff800000a5a50808 */ /* 0x000fe20005800000 */
[----:B------:R-:W-:Y:S01]  /*4570*/  FFMA.FTZ R6, R7, UR7, -R6 ;  /* 0x0000000707067c23 */ /* 0x000fe20008010806 */
[----:B------:R-:W-:Y:S01]  /*4580*/  @P0 FSEL R8, R8, -INF , !P2 ;  /* 0xff80000008080808 */ /* 0x000fe20005000000 */
[--C-:B------:R-:W-:Y:S01]  /*4590*/  FFMA.FTZ R163, R5, UR7, -R4.reuse ;  /* 0x0000000705a37c23 */ /* 0x100fe20008010804 */
[----:B------:R-:W-:Y:S01]  /*45a0*/  MUFU.EX2 R177, R177 ;  /* 0x000000b100b17308 */ /* 0x000fe20000000800 */
[--C-:B------:R-:W-:Y:S01]  /*45b0*/  FFMA.FTZ R165, R165, UR7, -R4.reuse ;  /* 0x00000007a5a57c23 */ /* 0x100fe20008010804 */
[----:B------:R-:W-:Y:S01]  /*45c0*/  IADD3 R92, P1, R229, R226, RZ ;  /* 0x000000e2e55c7210 */ /* 0x000fe20007f3e0ff */
[----:B------:R-:W-:Y:S01]  /*45d0*/  FFMA.FTZ R4, R8, UR7, -R4 ;  /* 0x0000000708047c23 */ /* 0x000fe20008010804 */
[----:B------:R-:W-:Y:S01]  /*45e0*/  FFMA.FTZ R152, -R152, R152, 1 ;  /* 0x3f80000098987423 */ /* 0x000fe20000010198 */
[----:B------:R-:W-:Y:S01]  /*45f0*/  ISETP.GE.AND P5, PT, R239, 0x1, PT ;  /* 0x00000001ef00780c */ /* 0x000fe20003fa6270 */
[----:B------:R-:W-:Y:S01]  /*4600*/  FFMA.FTZ R156, -R156, R156, 1 ;  /* 0x3f8000009c9c7423 */ /* 0x000fe2000001019c */
[----:B------:R-:W-:Y:S03]  /*4610*/  IADD3.X R93, R212, R225, RZ, P1, !PT ;  /* 0x000000e1d45d7210 */ /* 0x000fe60000ffe4ff */
[----:B------:R-:W1:Y:S01]  /*4620*/  MUFU.EX2 R176, R176 ;  /* 0x000000b000b07308 */ /* 0x000e620000000800 */
[----:B------:R-:W-:Y:S01]  /*4630*/  FFMA.FTZ R157, -R157, R157, 1 ;  /* 0x3f8000009d9d7423 */ /* 0x000fe2000001019d */
[----:B------:R-:W-:Y:S01]  /*4640*/  FFMA.FTZ R160, -R160, R160, 1 ;  /* 0x3f800000a0a07423 */ /* 0x000fe200000101a0 */
[----:B------:R-:W-:Y:S01]  /*4650*/  FFMA.FTZ R180, -R180, R180, 1 ;  /* 0x3f800000b4b47423 */ /* 0x000fe200000101b4 */
[----:B------:R-:W2:Y:S01]  /*4660*/  LDG.E R161, desc[UR14][R92.64] ;  /* 0x0000000e5ca17981 */ /* 0x000ea2000c1e1900 */
[----:B------:R-:W-:Y:S01]  /*4670*/  FFMA.FTZ R150, -R150, R150, 1 ;  /* 0x3f80000096967423 */ /* 0x000fe20000010196 */
[----:B------:R-:W-:Y:S01]  /*4680*/  FMUL.FTZ R148, R148, UR8 ;  /* 0x0000000894947c20 */ /* 0x000fe20008410000 */
[----:B------:R-:W-:Y:S03]  /*4690*/  FMUL.FTZ R152, R152, UR8 ;  /* 0x0000000898987c20 */ /* 0x000fe60008410000 */
[----:B------:R-:W-:Y:S01]  /*46a0*/  MUFU.EX2 R169, R169 ;  /* 0x000000a900a97308 */ /* 0x000fe20000000800 */
[----:B------:R3:W4:Y:S01]  /*46b0*/  LDG.E R181, desc[UR14][R92.64+0x20] ;  /* 0x0000200e5cb57981 */ /* 0x000722000c1e1900 */
[----:B------:R-:W-:Y:S01]  /*46c0*/  FMUL.FTZ R156, R156, UR8 ;  /* 0x000000089c9c7c20 */ /* 0x000fe20008410000 */
[----:B------:R-:W-:Y:S01]  /*46d0*/  FMUL.FTZ R157, R157, UR8 ;  /* 0x000000089d9d7c20 */ /* 0x000fe20008410000 */
[----:B------:R-:W-:Y:S01]  /*46e0*/  FMUL.FTZ R160, R160, UR8 ;  /* 0x00000008a0a07c20 */ /* 0x000fe20008410000 */
[----:B------:R-:W-:Y:S01]  /*46f0*/  FMUL.FTZ R180, R180, UR8 ;  /* 0x00000008b4b47c20 */ /* 0x000fe20008410000 */
[----:B------:R-:W-:Y:S01]  /*4700*/  FMUL.FTZ R150, R150, UR8 ;  /* 0x0000000896967c20 */ /* 0x000fe20008410000 */
[----:B------:R-:W-:Y:S03]  /*4710*/  FFMA.FTZ R154, -R154, R154, 1 ;  /* 0x3f8000009a9a7423 */ /* 0x000fe6000001019a */
[----:B------:R-:W3:Y:S01]  /*4720*/  MUFU.EX2 R168, R168 ;  /* 0x000000a800a87308 */ /* 0x000ee20000000800 */
[----:B-1----:R-:W-:Y:S01]  /*4730*/  F2FP.F16.F32.PACK_AB R7, R176, R177 ;  /* 0x000000b1b007723e */ /* 0x002fe200000000ff */
[----:B------:R-:W-:Y:S01]  /*4740*/  FFMA.FTZ R158, -R158, R158, 1 ;  /* 0x3f8000009e9e7423 */ /* 0x000fe2000001019e */
[----:B------:R-:W-:Y:S01]  /*4750*/  FFMA.FTZ R159, -R159, R159, 1 ;  /* 0x3f8000009f9f7423 */ /* 0x000fe2000001019f */
[----:B------:R-:W-:Y:S01]  /*4760*/  FFMA.FTZ R179, -R179, R179, 1 ;  /* 0x3f800000b3b37423 */ /* 0x000fe200000101b3 */
[----:B------:R-:W-:Y:S01]  /*4770*/  FFMA.FTZ R178, -R178, R178, 1 ;  /* 0x3f800000b2b27423 */ /* 0x000fe200000101b2 */
[----:B------:R1:W-:Y:S01]  /*4780*/  STS [R217+0x20000], R7 ;  /* 0x02000007d9007388 */ /* 0x0003e20000000800 */
[----:B------:R-:W-:Y:S03]  /*4790*/  FMUL.FTZ R154, R154, UR8 ;  /* 0x000000089a9a7c20 */ /* 0x000fe60008410000 */
[----:B------:R3:W-:Y:S01]  /*47a0*/  MUFU.EX2 R170, R6 ;  /* 0x0000000600aa7308 */ /* 0x0007e20000000800 */
[----:B------:R-:W-:Y:S01]  /*47b0*/  FMUL.FTZ R158, R158, UR8 ;  /* 0x000000089e9e7c20 */ /* 0x000fe20008410000 */
[----:B------:R-:W-:Y:S01]  /*47c0*/  FMUL.FTZ R159, R159, UR8 ;  /* 0x000000089f9f7c20 */ /* 0x000fe20008410000 */
[----:B------:R-:W-:Y:S01]  /*47d0*/  FMUL.FTZ R179, R179, UR8 ;  /* 0x00000008b3b37c20 */ /* 0x000fe20008410000 */
[----:B------:R-:W-:Y:S06]  /*47e0*/  FMUL.FTZ R178, R178, UR8 ;  /* 0x00000008b2b27c20 */ /* 0x000fec0008410000 */
        /* <DEDUP_REMOVED lines=17> */
[----:B------:R-:W1:Y:S10]  /*4900*/  MUFU.EX2 R171, R171 ;  /* 0x000000ab00ab7308 */ /* 0x000e740000000800 */
[----:B------:R-:W1:Y:S01]  /*4910*/  MUFU.EX2 R163, R163 ;  /* 0x000000a300a37308 */ /* 0x000e620000000800 */
[----:B---3--:R-:W-:Y:S05]  /*4920*/  F2FP.F16.F32.PACK_AB R6, R164, R165 ;  /* 0x000000a5a406723e */ /* 0x008fea00000000ff */
[----:B------:R-:W-:Y:S01]  /*4930*/  STS [R219+0x20400], R6 ;  /* 0x02040006db007388 */ /* 0x000fe20000000800 */
[----:B-1----:R-:W-:Y:S05]  /*4940*/  F2FP.F16.F32.PACK_AB R5, R170, R171 ;  /* 0x000000abaa05723e */ /* 0x002fea00000000ff */
[----:B------:R-:W-:Y:S01]  /*4950*/  STS [R224+0x20000], R5 ;  /* 0x02000005e0007388 */ /* 0x000fe20000000800 */
[----:B------:R-:W-:Y:S05]  /*4960*/  F2FP.F16.F32.PACK_AB R4, R162, R163 ;  /* 0x000000a3a204723e */ /* 0x000fea00000000ff */
        /* <DEDUP_REMOVED lines=20> */
[----:B------:R-:W2:Y:S05]  /*4ab0*/  LDSM.16.M88.4 R72, [R191+0x6800] ;  /* 0x00680000bf48783b */ /* 0x000eaa0000000200 */
[C---:B------:R-:W-:Y:S01]  /*4ac0*/  HMMA.16816.F32 R4, R84.reuse, R88, R4 ;  /* 0x000000585404723c */ /* 0x040fe20000001804 */
[----:B------:R-:W-:Y:S05]  /*4ad0*/  LDSM.16.M88.4 R80, [R99+0xe000] ;  /* 0x00e000006350783b */ /* 0x000fea0000000200 */
[C---:B------:R-:W-:Y:S01]  /*4ae0*/  HMMA.16816.F32 R8, R84.reuse, R90, R8 ;  /* 0x0000005a5408723c */ /* 0x040fe20000001808 */
[----:B------:R-:W4:Y:S05]  /*4af0*/  LDSM.16.M88.4 R88, [R194+UR5+0x1a000] ;  /* 0x01a00005c258783b */ /* 0x000f2a0008000200 */
[C---:B-1----:R-:W-:Y:S06]  /*4b00*/  HMMA.16816.F32 R12, R84.reuse, R68, R12 ;  /* 0x00000044540c723c */ /* 0x042fec000000180c */
[----:B------:R-:W-:Y:S01]  /*4b10*/  HMMA.16816.F32 R16, R84, R70, R16 ;  /* 0x000000465410723c */ /* 0x000fe20000001810 */
[----:B------:R-:W1:Y:S05]  /*4b20*/  LDSM.16.M88.4 R68, [R194+UR5+0x1a800] ;  /* 0x01a80005c244783b */ /* 0x000e6a0008000200 */
[C---:B---3--:R-:W-:Y:S01]  /*4b30*/  HMMA.16816.F32 R4, R76.reuse, R92, R4 ;  /* 0x0000005c4c04723c */ /* 0x048fe20000001804 */
[----:B------:R-:W-:Y:S05]  /*4b40*/  LDSM.16.M88.4 R84, [R98+0xe000] ;  /* 0x00e000006254783b */ /* 0x000fea0000000200 */
[C---:B------:R-:W-:Y:S01]  /*4b50*/  HMMA.16816.F32 R8, R76.reuse, R94, R8 ;  /* 0x0000005e4c08723c */ /* 0x040fe20000001808 */
[----:B------:R-:W3:Y:S05]  /*4b60*/  LDSM.16.M88.4 R92, [R193+0x8000] ;  /* 0x00800000c15c783b */ /* 0x000eea0000000200 */
[C---:B--2---:R-:W-:Y:S06]  /*4b70*/  HMMA.16816.F32 R12, R76.reuse, R72, R12 ;  /* 0x000000484c0c723c */ /* 0x044fec000000180c */
[----:B------:R-:W-:Y:S01]  /*4b80*/  HMMA.16816.F32 R16, R76, R74, R16 ;  /* 0x0000004a4c10723c */ /* 0x000fe20000001810 */
[----:B------:R-:W2:Y:S05]  /*4b90*/  LDSM.16.M88.4 R72, [R193+0x8800] ;  /* 0x00880000c148783b */ /* 0x000eaa0000000200 */
[C---:B----4-:R-:W-:Y:S01]  /*4ba0*/  HMMA.16816.F32 R4, R80.reuse, R88, R4 ;  /* 0x000000585004723c */ /* 0x050fe20000001804 */
[----:B------:R-:W-:Y:S05]  /*4bb0*/  LDSM.16.M88.4 R76, [R97+0xe000] ;  /* 0x00e00000614c783b */ /* 0x000fea0000000200 */
[C---:B------:R-:W-:Y:S01]  /*4bc0*/  HMMA.16816.F32 R8, R80.reuse, R90, R8 ;  /* 0x0000005a5008723c */ /* 0x040fe20000001808 */
[----:B------:R-:W4:Y:S05]  /*4bd0*/  LDSM.16.M88.4 R88, [R192+0x8000] ;  /* 0x00800000c058783b */ /* 0x000f2a0000000200 */
[C---:B-1----:R-:W-:Y:S06]  /*4be0*/  HMMA.16816.F32 R12, R80.reuse, R68, R12 ;  /* 0x00000044500c723c */ /* 0x042fec000000180c */
[----:B------:R-:W-:Y:S01]  /*4bf0*/  HMMA.16816.F32 R16, R80, R70, R16 ;  /* 0x000000465010723c */ /* 0x000fe20000001810 */
[----:B------:R-:W1:Y:S05]  /*4c00*/  LDSM.16.M88.4 R68, [R192+0x8800] ;  /* 0x00880000c044783b */ /* 0x000e6a0000000200 */
        /* <DEDUP_REMOVED lines=35> */
[C---:B----4-:R-:W-:Y:S06]  /*4e40*/  HMMA.16816.F32 R4, R80.reuse, R88, R4 ;  /* 0x000000585004723c */ /* 0x050fec0000001804 */
[C---:B------:R-:W-:Y:S06]  /*4e50*/  HMMA.16816.F32 R8, R80.reuse, R90, R8 ;  /* 0x0000005a5008723c */ /* 0x040fec0000001808 */
[C---:B-1----:R-:W-:Y:S06]  /*4e60*/  HMMA.16816.F32 R12, R80.reuse, R68, R12 ;  /* 0x00000044500c723c */ /* 0x042fec000000180c */
[----:B------:R-:W-:Y:S06]  /*4e70*/  HMMA.16816.F32 R16, R80, R70, R16 ;  /* 0x000000465010723c */ /* 0x000fec0000001810 */
[C---:B---3--:R-:W-:Y:S06]  /*4e80*/  HMMA.16816.F32 R4, R84.reuse, R92, R4 ;  /* 0x0000005c5404723c */ /* 0x048fec0000001804 */
[C---:B------:R-:W-:Y:S06]  /*4e90*/  HMMA.16816.F32 R8, R84.reuse, R94, R8 ;  /* 0x0000005e5408723c */ /* 0x040fec0000001808 */
[C---:B--2---:R-:W-:Y:S06]  /*4ea0*/  HMMA.16816.F32 R12, R84.reuse, R72, R12 ;  /* 0x00000048540c723c */ /* 0x044fec000000180c */
        /* <DEDUP_REMOVED lines=130> */
.L_x_1372:
        /* <DEDUP_REMOVED lines=139> */
.L_x_1373:
        /* <DEDUP_REMOVED lines=487> */
.L_x_1375:
        /* <DEDUP_REMOVED lines=14> */
.L_x_1376:
        /* <DEDUP_REMOVED lines=52> */
.L_x_1378:
[----:B------:R-:W-:Y:S05]  /*8210*/  BSYNC B0 ;  /* 0x0000000000007941 */ /* 0x000fea0003800000 */
.L_x_1377:
        /* <DEDUP_REMOVED lines=20> */
.L_x_1380:
[----:B------:R-:W-:Y:S05]  /*8360*/  BSYNC B0 ;  /* 0x0000000000007941 */ /* 0x000fea0003800000 */
.L_x_1379:
        /* <DEDUP_REMOVED lines=28> */
.L_x_1382:
[----:B------:R-:W-:Y:S05]  /*8530*/  BSYNC B0 ;  /* 0x0000000000007941 */ /* 0x000fea0003800000 */
.L_x_1381:
        /* <DEDUP_REMOVED lines=21> */
.L_x_1353:
        /* <DEDUP_REMOVED lines=28> */
.L_x_1384:
        /* <DEDUP_REMOVED lines=12> */
.L_x_1385:
        /* <DEDUP_REMOVED lines=32> */
.L_x_1387:
[----:B------:R-:W-:Y:S05]  /*8b10*/  BSYNC B0 ;  /* 0x0000000000007941 */ /* 0x000fea0003800000 */
.L_x_1386:
        /* <DEDUP_REMOVED lines=19> */
.L_x_1389:
[----:B------:R-:W-:Y:S05]  /*8c50*/  BSYNC B0 ;  /* 0x0000000000007941 */ /* 0x000fea0003800000 */
.L_x_1388:
        /* <DEDUP_REMOVED lines=28> */
.L_x_1391:
[----:B------:R-:W-:Y:S05]  /*8e20*/  BSYNC B0 ;  /* 0x0000000000007941 */ /* 0x000fea0003800000 */
.L_x_1390:
        /* <DEDUP_REMOVED lines=19> */
.L_x_1383:
[----:B------:R-:W-:Y:S05]  /*8f60*/  BSYNC B1 ;  /* 0x0000000000017941 */ /* 0x000fea0003800000 */
.L_x_1348:
[----:B-1-34-:R-:W1:Y:S02]  /*8f70*/  LDC R2, c[0x0][0xc] ;  /* 0x00000300ff027b82 */ /* 0x01ae640000000800 */
[----:B-1----:R-:W-:-:S04]  /*8f80*/  IADD3 R211, R2, R211, RZ ;  /* 0x000000d302d37210 */ /* 0x002fc80007ffe0ff */
[----:B------:R-:W-:-:S13]  /*8f90*/  ISETP.GE.AND P0, PT, R211, UR12, PT ;  /* 0x0000000cd3007c0c */ /* 0x000fda000bf06270 */
[----:B------:R-:W-:Y:S05]  /*8fa0*/  @P0 BRA `(.L_x_1392) ;  /* 0x0000000000040947 */ /* 0x000fea0003800000 */
[----:B------:R-:W-:Y:S05]  /*8fb0*/  BRA `(.L_x_1393) ;  /* 0xffffff7800587947 */ /* 0x000fea000383ffff */
.L_x_1392:
[----:B------:R-:W-:Y:S05]  /*8fc0*/  EXIT ;  /* 0x000000000000794d */ /* 0x000fea0003800000 */
.L_x_1394:
        /* <DEDUP_REMOVED lines=11> */
.L_x_1617:


//--------------------- .text._ZN5flash44flash_bwd_dq_dk_dv_loop_seqk_parallel_kernelI23Flash_bwd_kernel_traitsILi192ELi64ELi64ELi8ELi4ELi2ELi2ELb0ELb0EN7cutlass6half_tE19Flash_kernel_traitsILi192ELi64ELi64ELi8ES3_EELb1ELb0ELb1ELb0ELb0ELb1ELb0EEEvNS_16Flash_bwd_paramsE --------------------------
	.section	.text._ZN5flash44flash_bwd_dq_dk_dv_loop_seqk_parallel_kernelI23Flash_bwd_kernel_traitsILi192ELi64ELi64ELi8ELi4ELi2ELi2ELb0ELb0EN7cutlass6half_tE19Flash_kernel_traitsILi192ELi64ELi64ELi8ES3_EELb1ELb0ELb1ELb0ELb0ELb1ELb0EEEvNS_16Flash_bwd_paramsE,"ax",@progbits
	.align	128
        .global         _ZN5flash44flash_bwd_dq_dk_dv_loop_seqk_parallel_kernelI23Flash_bwd_kernel_traitsILi192ELi64ELi64ELi8ELi4ELi2ELi2ELb0ELb0EN7cutlass6half_tE19Flash_kernel_traitsILi192ELi64ELi64ELi8ES3_EELb1ELb0ELb1ELb0ELb0ELb1ELb0EEEvNS_16Flash_bwd_paramsE
        .type           _ZN5flash44flash_bwd_dq_dk_dv_loop_seqk_parallel_kernelI23Flash_bwd_kernel_traitsILi192ELi64ELi64ELi8ELi4ELi2ELi2ELb0ELb0EN7cutlass6half_tE19Flash_kernel_traitsILi192ELi64ELi64ELi8ES3_EELb1ELb0ELb1ELb0ELb0ELb1ELb0EEEvNS_16Flash_bwd_paramsE,@function
        .size           _ZN5flash44flash_bwd_dq_dk_dv_loop_seqk_parallel_kernelI23Flash_bwd_kernel_traitsILi192ELi64ELi64ELi8ELi4ELi2ELi2ELb0ELb0EN7cutlass6half_tE19Flash_kernel_traitsILi192ELi64ELi64ELi8ES3_EELb1ELb0ELb1ELb0ELb0ELb1ELb0EEEvNS_16Flash_bwd_paramsE,(.L_x_1618 - _ZN5flash44flash_bwd_dq_dk_dv_loop_seqk_parallel_kernelI23Flash_bwd_kernel_traitsILi192ELi64ELi64ELi8ELi4ELi2ELi2ELb0ELb0EN7cutlass6half_tE19Flash_kernel_traitsILi192ELi64ELi64ELi8ES3_EELb1ELb0ELb1ELb0ELb0ELb1ELb0EEEvNS_16Flash_bwd_paramsE)
        .other          _ZN5flash44flash_bwd_dq_dk_dv_loop_seqk_parallel_kernelI23Flash_bwd_kernel_traitsILi192ELi64ELi64ELi8ELi4ELi2ELi2ELb0ELb0EN7cutlass6half_tE19Flash_kernel_traitsILi192ELi64ELi64ELi8ES3_EELb1ELb0ELb1ELb0ELb0ELb1ELb0EEEvNS_16Flash_bwd_paramsE,@"STO_CUDA_ENTRY STV_DEFAULT"
_ZN5flash44flash_bwd_dq_dk_dv_loop_seqk_parallel_kernelI23Flash_bwd_kernel_traitsILi192ELi64ELi64ELi8ELi4ELi2ELi2ELb0ELb0EN7cutlass6half_tE19Flash_kernel_traitsILi192ELi64ELi64ELi8ES3_EELb1ELb0ELb1ELb0ELb0ELb1ELb0EEEvNS_16Flash_bwd_paramsE:
.text._ZN5flash44flash_bwd_dq_dk_dv_loop_seqk_parallel_kernelI23Flash_bwd_kernel_traitsILi192ELi64ELi64ELi8ELi4ELi2ELi2ELb0ELb0EN7cutlass6half_tE19Flash_kernel_traitsILi192ELi64ELi64ELi8ES3_EELb1ELb0ELb1ELb0ELb0ELb1ELb0EEEvNS_16Flash_bwd_paramsE:
        /* <DEDUP_REMOVED lines=42> */
[----:B------:R-:W-:-:S02]  /*02a0*/  LEA.HI R2, R2, R7, RZ, 0x1 ;  /* 0x0000000702027211 */ /* 0x000fc400078f08ff */
[----:B------:R-:W-:Y:S02]  /*02b0*/  SHF.R.S32.HI R207, RZ, 0x1f, R3 ;  /* 0x0000001fffcf7819 */ /* 0x000fe40000011403 */
[----:B------:R-:W-:Y:S02]  /*02c0*/  LEA.HI R219, R219, R0, RZ, 0x3 ;  /* 0x00000000dbdb7211 */ /* 0x000fe400078f18ff */
[----:B------:R-:W-:Y:S02]  /*02d0*/  LOP3.LUT R2, R2, 0xfffffffe, RZ, 0xc0, !PT ;  /* 0xfffffffe02027812 */ /* 0x000fe400078ec0ff */
[----:B------:R-:W-:Y:S02]  /*02e0*/  SHF.R.S32.HI R210, RZ, 0x3, R5 ;  /* 0x00000003ffd27819 */ /* 0x000fe40000011405 */
[-C--:B------:R-:W-:Y:S01]  /*02f0*/  LEA.HI R207, R207, R6.reuse, RZ, 0x2 ;  /* 0x00000006cfcf7211 */ /* 0x080fe200078f10ff */
[----:B------:R-:W-:Y:S01]  /*0300*/  IMAD.IADD R2, R7, 0x1, -R2 ;  /* 0x0000000107027824 */ /* 0x000fe200078e0a02 */
[----:B------:R-:W-:Y:S01]  /*0310*/  LEA.HI R3, R3, R6, RZ, 0x1 ;  /* 0x0000000603037211 */ /* 0x000fe200078f08ff */
[----:B------:R-:W-:Y:S01]  /*0320*/  IMAD.SHL.U32 R7, R210, 0x40, RZ ;  /* 0x00000040d2077824 */ /* 0x000fe200078e00ff */
[----:B------:R-:W-:-:S02]  /*0330*/  LOP3.LUT R219, R219, 0xfffffff8, RZ, 0xc0, !PT ;  /* 0xfffffff8dbdb7812 */ /* 0x000fc400078ec0ff */
[----:B------:R-:W-:Y:S02]  /*0340*/  LOP3.LUT R207, R207, 0xfffffffc, RZ, 0xc0, !PT ;  /* 0xfffffffccfcf7812 */ /* 0x000fe400078ec0ff */
[----:B------:R-:W-:Y:S01]  /*0350*/  LOP3.LUT R3, R3, 0xfffffffe, RZ, 0xc0, !PT ;  /* 0xfffffffe03037812 */ /* 0x000fe200078ec0ff */
[----:B------:R-:W-:Y:S01]  /*0360*/  IMAD.IADD R219, R0, 0x1, -R219 ;  /* 0x0000000100db7824 */ /* 0x000fe200078e0adb */
[----:B------:R-:W-:Y:S01]  /*0370*/  SHF.R.S32.HI R9, RZ, 0x1f, R12 ;  /* 0x0000001fff097819 */ /* 0x000fe2000001140c */
[C---:B------:R-:W-:Y:S01]  /*0380*/  IMAD.IADD R207, R6.reuse, 0x1, -R207 ;  /* 0x0000000106cf7824 */ /* 0x040fe200078e0acf */
[----:B------:R-:W-:Y:S01]  /*0390*/  LOP3.LUT R7, R7, 0x1c0, RZ, 0xc0, !PT ;  /* 0x000001c007077812 */ /* 0x000fe200078ec0ff */
[----:B------:R-:W-:Y:S01]  /*03a0*/  IMAD.IADD R3, R6, 0x1, -R3 ;  /* 0x0000000106037824 */ /* 0x000fe200078e0a03 */
[----:B------:R-:W-:Y:S01]  /*03b0*/  LEA.HI R0, R9, R12, RZ, 0x3 ;  /* 0x0000000c09007211 */ /* 0x000fe200078f18ff */
[----:B------:R-:W-:Y:S01]  /*03c0*/  IMAD.SHL.U32 R9, R2, 0x200, RZ ;  /* 0x0000020002097824 */ /* 0x000fe200078e00ff */
[----:B------:R-:W-:-:S02]  /*03d0*/  LOP3.LUT R6, R219, 0x1, RZ, 0xc0, !PT ;  /* 0x00000001db067812 */ /* 0x000fc400078ec0ff */
[C---:B------:R-:W-:Y:S02]  /*03e0*/  LOP3.LUT P4, RZ, R8.reuse, 0x2, RZ, 0xc0, !PT ;  /* 0x0000000208ff7812 */ /* 0x040fe4000788c0ff */
[C---:B------:R-:W-:Y:S01]  /*03f0*/  LOP3.LUT P3, RZ, R8.reuse, 0x4, RZ, 0xc0, !PT ;  /* 0x0000000408ff7812 */ /* 0x040fe2000786c0ff */
[----:B------:R-:W-:Y:S01]  /*0400*/  IMAD.SHL.U32 R8, R8, 0x40, RZ ;  /* 0x0000004008087824 */ /* 0x000fe200078e00ff */
[----:B------:R-:W-:Y:S02]  /*0410*/  SHF.R.U32.HI R209, RZ, 0x3, R7 ;  /* 0x00000003ffd17819 */ /* 0x000fe40000011607 */
[----:B------:R-:W-:Y:S01]  /*0420*/  LOP3.LUT R14, R7, 0x38, R212, 0xf8, !PT ;  /* 0x00000038070e7812 */ /* 0x000fe200078ef8d4 */
[----:B------:R-:W-:Y:S01]  /*0430*/  IMAD.SHL.U32 R7, R3, 0x10, RZ ;  /* 0x0000001003077824 */ /* 0x000fe200078e00ff */
[C---:B------:R-:W-:Y:S01]  /*0440*/  LOP3.LUT R205, R0.reuse, 0xfffffff8, RZ, 0xc0, !PT ;  /* 0xfffffff800cd7812 */ /* 0x040fe200078ec0ff */
[----:B------:R-:W-:Y:S01]  /*0450*/  IMAD.SHL.U32 R0, R0, 0x40, RZ ;  /* 0x0000004000007824 */ /* 0x000fe200078e00ff */
[----:B------:R-:W-:-:S02]  /*0460*/  ISETP.NE.U32.AND P0, PT, R6, 0x1, PT ;  /* 0x000000010600780c */ /* 0x000fc40003f05070 */
[----:B------:R-:W-:Y:S01]  /*0470*/  LOP3.LUT R209, R14, R209, RZ, 0x3c, !PT ;  /* 0x000000d10ed17212 */ /* 0x000fe200078e3cff */
[----:B------:R-:W-:Y:S01]  /*0480*/  IMAD.IADD R205, R12, 0x1, -R205 ;  /* 0x000000010ccd7824 */ /* 0x000fe200078e0acd */
[----:B------:R-:W-:Y:S02]  /*0490*/  LOP3.LUT R8, R8, 0x1c0, RZ, 0xc0, !PT ;  /* 0x000001c008087812 */ /* 0x000fe400078ec0ff */
[----:B------:R-:W-:Y:S01]  /*04a0*/  SHF.R.S32.HI R10, RZ, 0x6, R10 ;  /* 0x00000006ff0a7819 */ /* 0x000fe2000001140a */
[----:B------:R-:W-:Y:S01]  /*04b0*/  IMAD.SHL.U32 R199, R205, 0x40, RZ ;  /* 0x00000040cdc77824 */ /* 0x000fe200078e00ff */
[C---:B------:R-:W-:Y:S01]  /*04c0*/  R2P PR, R219.reuse, 0x6 ;  /* 0x00000006db007804 */ /* 0x040fe20000000000 */
[----:B------:R-:W-:Y:S01]  /*04d0*/  IMAD.SHL.U32 R219, R219, 0x40, RZ ;  /* 0x00000040dbdb7824 */ /* 0x000fe200078e00ff */
[----:B------:R-:W-:Y:S01]  /*04e0*/  SHF.R.S32.HI R206, RZ, 0x7, R206 ;  /* 0x00000007ffce7819 */ /* 0x000fe200000114ce */
[----:B------:R-:W-:Y:S01]  /*04f0*/  IMAD R209, R10, 0x200, R209 ;  /* 0x000002000ad17824 */ /* 0x000fe200078e02d1 */
[----:B------:R-:W-:Y:S01]  /*0500*/  LOP3.LUT R198, R8, 0x10, R7, 0xf8, !PT ;  /* 0x0000001008c67812 */ /* 0x000fe200078ef807 */
[----:B------:R-:W-:Y:S01]  /*0510*/  IMAD.SHL.U32 R10, R10, 0x8, RZ ;  /* 0x000000080a0a7824 */ /* 0x000fe200078e00ff */
[----:B------:R-:W-:Y:S01]  /*0520*/  LOP3.LUT R6, R8, 0x8, R5, 0xf8, !PT ;  /* 0x0000000808067812 */ /* 0x000fe200078ef805 */
[----:B------:R-:W-:Y:S01]  /*0530*/  IMAD.SHL.U32 R204, R206, 0x20, RZ ;  /* 0x00000020cecc7824 */ /* 0x000fe200078e00ff */
[----:B------:R-:W-:-:S02]  /*0540*/  SHF.R.U32.HI R7, RZ, 0x3, R8 ;  /* 0x00000003ff077819 */ /* 0x000fc40000011608 */
[----:B------:R-:W-:Y:S02]  /*0550*/  LOP3.LUT R219, R219, 0x1c0, RZ, 0xc0, !PT ;  /* 0x000001c0dbdb7812 */ /* 0x000fe400078ec0ff */
[----:B------:R-:W-:Y:S01]  /*0560*/  LOP3.LUT R189, R6, R7, RZ, 0x3c, !PT ;  /* 0x0000000706bd7212 */ /* 0x000fe200078e3cff */
[----:B------:R-:W-:Y:S01]  /*0570*/  IMAD R6, R206, 0x800, R9 ;  /* 0x00000800ce067824 */ /* 0x000fe200078e0209 */
[----:B------:R-:W-:Y:S01]  /*0580*/  LOP3.LUT R198, R198, 0x8, R5, 0xf8, !PT ;  /* 0x00000008c6c67812 */ /* 0x000fe200078ef805 */
[----:B------:R-:W-:Y:S01]  /*0590*/  IMAD.SHL.U32 R5, R2, 0x20, RZ ;  /* 0x0000002002057824 */ /* 0x000fe200078e00ff */
[----:B------:R-:W-:Y:S01]  /*05a0*/  LOP3.LUT R10, R10, 0x18, RZ, 0xc0, !PT ;  /* 0x000000180a0a7812 */ /* 0x000fe200078ec0ff */
[----:B------:R-:W-:Y:S01]  /*05b0*/  IMAD.SHL.U32 R2, R2, 0x8, RZ ;  /* 0x0000000802027824 */ /* 0x000fe200078e00ff */
[----:B------:R-:W-:Y:S01]  /*05c0*/  SHF.R.U32.HI R221, RZ, 0x3, R219 ;  /* 0x00000003ffdd7819 */ /* 0x000fe200000116db */
[----:B------:R-:W-:Y:S01]  /*05d0*/  IMAD.IADD R189, R6, 0x1, R189 ;  /* 0x0000000106bd7824 */ /* 0x000fe200078e02bd */
[----:B------:R-:W-:-:S02]  /*05e0*/  LOP3.LUT R199, R199, 0x1c0, RZ, 0xc0, !PT ;  /* 0x000001c0c7c77812 */ /* 0x000fc400078ec0ff */
[----:B------:R-:W-:Y:S02]  /*05f0*/  LOP3.LUT R8, R219, 0x20, R204, 0xf8, !PT ;  /* 0x00000020db087812 */ /* 0x000fe400078ef8cc */
[----:B------:R-:W-:Y:S01]  /*0600*/  LOP3.LUT R6, R10, 0x20, R5, 0xf8, !PT ;  /* 0x000000200a067812 */ /* 0x000fe200078ef805 */
[----:B------:R-:W-:Y:S01]  /*0610*/  IMAD.MOV.U32 R5, RZ, RZ, 0x40 ;  /* 0x00000040ff057424 */ /* 0x000fe200078e00ff */
[----:B------:R-:W-:Y:S02]  /*0620*/  LOP3.LUT R219, R221, R219, R10, 0x1e, !PT ;  /* 0x000000dbdddb7212 */ /* 0x000fe400078e1e0a */
[----:B------:R-:W-:Y:S02]  /*0630*/  SHF.R.U32.HI R197, RZ, 0x3, R199 ;  /* 0x00000003ffc57819 */ /* 0x000fe400000116c7 */
[----:B------:R-:W-:Y:S01]  /*0640*/  LOP3.LUT R221, R8, R221, RZ, 0x3c, !PT ;  /* 0x000000dd08dd7212 */ /* 0x000fe200078e3cff */
[----:B------:R-:W-:Y:S01]  /*0650*/  IMAD R8, R207, 0x400, R4 ;  /* 0x00000400cf087824 */ /* 0x000fe200078e0204 */
[----:B------:R-:W-:Y:S01]  /*0660*/  LOP3.LUT R2, R199, 0x8, R2, 0xf8, !PT ;  /* 0x00000008c7027812 */ /* 0x000fe200078ef802 */
[----:B------:R-:W-:Y:S01]  /*0670*/  IMAD R4, R3, 0x400, R4 ;  /* 0x0000040003047824 */ /* 0x000fe200078e0204 */
[----:B------:R-:W-:Y:S01]  /*0680*/  LOP3.LUT R0, R0, 0xfffffe00, RZ, 0xc0, !PT ;  /* 0xfffffe0000007812 */ /* 0x000fe200078ec0ff */
[----:B------:R-:W-:Y:S01]  /*0690*/  IMAD.IADD R221, R8, 0x1, R221 ;  /* 0x0000000108dd7824 */ /* 0x000fe200078e02dd */
[----:B------:R-:W-:Y:S01]  /*06a0*/  LOP3.LUT R199, R197, R6, R199, 0x1e, !PT ;  /* 0x00000006c5c77212 */ /* 0x000fe200078e1ec7 */
[----:B------:R-:W-:Y:S01]  /*06b0*/  IMAD.IADD R219, R4, 0x1, R219 ;  /* 0x0000000104db7824 */ /* 0x000fe200078e02db */
[----:B------:R-:W-:Y:S01]  /*06c0*/  LOP3.LUT R197, R2, R197, RZ, 0x3c, !PT ;  /* 0x000000c502c57212 */ /* 0x000fe200078e3cff */
[----:B------:R-:W-:Y:S01]  /*06d0*/  IMAD R2, R3, 0x400, R0 ;  /* 0x0000040003027824 */ /* 0x000fe200078e0200 */
[----:B------:R-:W-:Y:S01]  /*06e0*/  SHF.R.S32.HI R3, RZ, 0x1f, R208 ;  /* 0x0000001fff037819 */ /* 0x000fe200000114d0 */
[----:B------:R-:W-:Y:S01]  /*06f0*/  IMAD R200, R207, 0x400, R0 ;  /* 0x00000400cfc87824 */ /* 0x000fe200078e0200 */
[----:B------:R-:W-:-:S02]  /*0700*/  LOP3.LUT R199, R199, R0, RZ, 0xfc, !PT ;  /* 0x00000000c7c77212 */ /* 0x000fc400078efcff */
[----:B------:R-:W-:Y:S01]  /*0710*/  LEA.HI R0, R3, R208, RZ, 0x2 ;  /* 0x000000d003007211 */ /* 0x000fe200078f10ff */
[----:B------:R-:W-:Y:S01]  /*0720*/  IMAD.IADD R200, R200, 0x1, R197 ;  /* 0x00000001c8c87824 */ /* 0x000fe200078e02c5 */
[----:B------:R-:W-:Y:S01]  /*0730*/  LEA R221, R221, UR5, 0x1 ;  /* 0x00000005dddd7c11 */ /* 0x000fe2000f8e08ff */
[----:B------:R-:W-:Y:S01]  /*0740*/  IMAD.IADD R197, R197, 0x1, R2 ;  /* 0x00000001c5c57824 */ /* 0x000fe200078e0202 */
[----:B------:R-:W-:Y:S02]  /*0750*/  LOP3.LUT R198, R9, R198, R7, 0xf6, !PT ;  /* 0x000000c609c67212 */ /* 0x000fe400078ef607 */
[----:B------:R-:W-:Y:S01]  /*0760*/  SEL R188, R188, 0xffffffe0, !P4 ;  /* 0xffffffe0bcbc7807 */ /* 0x000fe20006000000 */
[----:B------:R-:W-:Y:S01]  /*0770*/  VIADD R220, R221, 0x20 ;  /* 0x00000020dddc7836 */ /* 0x000fe20000000000 */
[----:B------:R-:W-:Y:S01]  /*0780*/  LEA R189, R189, UR5, 0x1 ;  /* 0x00000005bdbd7c11 */ /* 0x000fe2000f8e08ff */
[----:B------:R-:W-:Y:S01]  /*0790*/  @P1 VIADD R220, R221, 0xffffffe0 ;  /* 0xffffffe0dddc1836 */ /* 0x000fe20000000000 */
[----:B------:R-:W-:-:S02]  /*07a0*/  SHF.R.S32.HI R0, RZ, 0x2, R0 ;  /* 0x00000002ff007819 */ /* 0x000fc40000011400 */
[----:B------:R-:W-:Y:S01]  /*07b0*/  SEL R228, R228, 0x10, !P0 ;  /* 0x00000010e4e47807 */ /* 0x000fe20004000000 */
[--C-:B------:R-:W-:Y:S01]  /*07c0*/  IMAD.IADD R188, R188, 0x1, R189.reuse ;  /* 0x00000001bcbc7824 */ /* 0x100fe200078e02bd */
[----:B------:R-:W-:Y:S01]  /*07d0*/  LEA R219, R219, UR6, 0x1 ;  /* 0x00000006dbdb7c11 */ /* 0x000fe2000f8e08ff */
[----:B------:R-:W-:Y:S01]  /*07e0*/  IMAD R215, R207, 0x10, R0 ;  /* 0x00000010cfd77824 */ /* 0x000fe200078e0200 */
[----:B------:R-:W-:Y:S01]  /*07f0*/  SEL R5, R5, 0xffffffc0, !P3 ;  /* 0xffffffc005057807 */ /* 0x000fe20005800000 */
[----:B------:R-:W-:Y:S01]  /*0800*/  IMAD.IADD R222, R221, 0x1, R228 ;  /* 0x00000001ddde7824 */ /* 0x000fe200078e02e4 */
[----:B------:R-:W-:Y:S01]  /*0810*/  LEA R198, R198, UR5, 0x1 ;  /* 0x00000005c6c67c11 */ /* 0x000fe2000f8e08ff */
[----:B------:R-:W-:Y:S01]  /*0820*/  VIADD R218, R219, 0x40 ;  /* 0x00000040dbda7836 */ /* 0x000fe20000000000 */
[----:B------:R-:W-:Y:S01]  /*0830*/  LEA R216, R209, UR5, 0x1 ;  /* 0x00000005d1d87c11 */ /* 0x000fe2000f8e08ff */
[----:B------:R-:W-:Y:S01]  /*0840*/  IMAD.IADD R3, R5, 0x1, R189 ;  /* 0x0000000105037824 */ /* 0x000fe200078e02bd */
[----:B------:R-:W-:Y:S01]  /*0850*/  LEA R197, R197, UR4, 0x1 ;  /* 0x00000004c5c57c11 */ /* 0x000fe2000f8e08ff */
[----:B------:R-:W-:-:S02]  /*0860*/  IMAD.IADD R2, R5, 0x1, R188 ;  /* 0x0000000105027824 */ /* 0x000fc400078e02bc */
[----:B------:R-:W-:Y:S02]  /*0870*/  IMAD.IADD R0, R5, 0x1, R198 ;  /* 0x0000000105007824 */ /* 0x000fe400078e02c6 */
[----:B------:R-:W-:Y:S02]  /*0880*/  @P2 VIADD R218, R219, 0xffffffc0 ;  /* 0xffffffc0dbda2836 */ /* 0x000fe40000000000 */
[----:B---34-:R-:W-:-:S07]  /*0890*/  IMAD.IADD R228, R228, 0x1, R220 ;  /* 0x00000001e4e47824 */ /* 0x018fce00078e02dc */
.L_x_1425:
        /* <DEDUP_REMOVED lines=47> */
.L_x_1395:
[----:B------:R-:W-:Y:S01]  /*0b90*/  IMAD.SHL.U32 R227, R217, 0x40, RZ ;  /* 0x00000040d9e37824 */ /* 0x000fe200078e00ff */
[----:B-----5:R-:W-:-:S04]  /*0ba0*/  @!P2 IADD3 R240, R4, R5, -R239 ;  /* 0x0000000504f0a210 */ /* 0x020fc80007ffe8ef */
[----:B------:R-:W-:-:S13]  /*0bb0*/  ISETP.GT.AND P0, PT, R240, R227, PT ;  /* 0x000000e3f000720c */ /* 0x000fda0003f04270 */
[----:B------:R-:W-:Y:S05]  /*0bc0*/  @!P0 BRA `(.L_x_1396) ;  /* 0x0000007400688947 */ /* 0x000fea0003800000 */
[----:B------:R-:W3:Y:S01]  /*0bd0*/  LDC R8, c[0x0][0x278] ;  /* 0x00009e00ff087b82 */ /* 0x000ee20000000800 */
[----:B-1----:R-:W-:Y:S01]  /*0be0*/  VIADD R14, R241, 0x3f ;  /* 0x0000003ff10e7836 */ /* 0x002fe20000000000 */
[----:B------:R-:W-:Y:S01]  /*0bf0*/  ISETP.NE.AND P0, PT, R242, -0x1, PT ;  /* 0xfffffffff200780c */ /* 0x000fe20003f05270 */
[----:B------:R-:W1:Y:S01]  /*0c00*/  S2R R21, SR_CTAID.X ;  /* 0x0000000000157919 */ /* 0x000e620000002500 */
[----:B------:R-:W-:-:S04]  /*0c10*/  ISETP.NE.AND P1, PT, R19, -0x1, PT ;  /* 0xffffffff1300780c */ /* 0x000fc80003f25270 */
[----:B------:R-:W4:Y:S07]  /*0c20*/  LDC.64 R4, c[0x0][0x228] ;  /* 0x00008a00ff047b82 */ /* 0x000f2e0000000a00 */
[----:B------:R-:W-:Y:S01]  /*0c30*/  @P0 IMAD.IADD R36, R239, 0x1, R242 ;  /* 0x00000001ef240824 */ /* 0x000fe200078e02f2 */
[----:B------:R-:W5:Y:S01]  /*0c40*/  LDC R7, c[0x0][0x394] ;  /* 0x0000e500ff077b82 */ /* 0x000f620000000800 */
[----:B---3--:R-:W-:-:S07]  /*0c50*/  IABS R9, R8 ;  /* 0x0000000800097213 */ /* 0x008fce0000000000 */
[----:B------:R-:W3:Y:S01]  /*0c60*/  LDC R33, c[0x0][0x2d4] ;  /* 0x0000b500ff217b82 */ /* 0x000ee20000000800 */
[----:B--2---:R-:W2:Y:S01]  /*0c70*/  I2F.RP R12, R9 ;  /* 0x00000009000c7306 */ /* 0x004ea20000209400 */
[----:B----4-:R-:W-:-:S06]  /*0c80*/  IMAD R25, R17, R4, RZ ;  /* 0x0000000411197224 */ /* 0x010fcc00078e02ff */
[----:B------:R-:W4:Y:S01]  /*0c90*/  LDC R29, c[0x0][0x2dc] ;  /* 0x0000b700ff1d7b82 */ /* 0x000f220000000800 */
[----:B------:R-:W-:-:S04]  /*0ca0*/  IMAD.WIDE.U32 R26, R214, R4, RZ ;  /* 0x00000004d61a7225 */ /* 0x000fc800078e00ff */
[----:B------:R-:W-:-:S03]  /*0cb0*/  IMAD R25, R214, R5, R25 ;  /* 0x00000005d6197224 */ /* 0x000fc600078e0219 */
[----:B------:R-:W4:Y:S01]  /*0cc0*/  LDC R16, c[0x0][0x270] ;  /* 0x00009c00ff107b82 */ /* 0x000f220000000800 */
[----:B--2---:R-:W2:Y:S01]  /*0cd0*/  MUFU.RCP R10, R12 ;  /* 0x0000000c000a7308 */ /* 0x004ea20000001000 */
[----:B------:R-:W-:-:S06]  /*0ce0*/  IADD3 R25, R27, R25, RZ ;  /* 0x000000191b197210 */ /* 0x000fcc0007ffe0ff */
[----:B------:R-:W1:Y:S01]  /*0cf0*/  LDC.U8 R4, c[0x0][0x3d8] ;  /* 0x0000f600ff047b82 */ /* 0x000e620000000000 */
[----:B---3--:R-:W-:Y:S01]  /*0d00*/  SHF.R.S32.HI R5, RZ, 0x1f, R33 ;  /* 0x0000001fff057819 */ /* 0x008fe20000011421 */
[----:B------:R-:W-:-:S06]  /*0d10*/  IMAD.WIDE.U32 R34, R214, R33, RZ ;  /* 0x00000021d6227225 */ /* 0x000fcc00078e00ff */
[----:B------:R-:W3:Y:S01]  /*0d20*/  LDC R39, c[0x0][0x2c4] ;  /* 0x0000b100ff277b82 */ /* 0x000ee20000000800 */
[----:B--2---:R-:W-:-:S04]  /*0d30*/  IADD3 R10, R10, 0xffffffe, RZ ;  /* 0x0ffffffe0a0a7810 */ /* 0x004fc80007ffe0ff */
[----:B------:R-:W2:Y:S01]  /*0d40*/  F2I.FTZ.U32.TRUNC.NTZ R11, R10 ;  /* 0x0000000a000b7305 */ /* 0x000ea2000021f000 */
[----:B----4-:R-:W-:Y:S02]  /*0d50*/  IMAD.WIDE R40, R29, R16, RZ ;  /* 0x000000101d287225 */ /* 0x010fe400078e02ff */
[----:B------:R-:W4:Y:S02]  /*0d60*/  LDC.U8 R24, c[0x0][0x480] ;  /* 0x00012000ff187b82 */ /* 0x000f240000000000 */
[----:B------:R-:W-:Y:S02]  /*0d70*/  IMAD R23, R41, R34, RZ ;  /* 0x0000002229177224 */ /* 0x000fe400078e02ff */
[----:B------:R-:W-:Y:S01]  /*0d80*/  IMAD.WIDE.U32 R30, R40, R19, RZ ;  /* 0x00000013281e7225 */ /* 0x000fe200078e00ff */
[----:B-1----:R-:W-:-:S03]  /*0d90*/  ISETP.NE.AND P2, PT, R4, RZ, PT ;  /* 0x000000ff0400720c */ /* 0x002fc60003f45270 */
[----:B------:R-:W-:Y:S02]  /*0da0*/  IMAD R4, R41, R19, RZ ;  /* 0x0000001329047224 */ /* 0x000fe400078e02ff */
[----:B--2---:R-:W-:Y:S01]  /*0db0*/  IMAD.MOV R6, RZ, RZ, -R11 ;  /* 0x000000ffff067224 */ /* 0x004fe200078e0a0b */
[----:B------:R-:W-:-:S03]  /*0dc0*/  MOV R10, RZ ;  /* 0x000000ff000a7202 */ /* 0x000fc60000000f00 */
[----:B------:R-:W-:Y:S01]  /*0dd0*/  IMAD R13, R6, R9, RZ ;  /* 0x00000009060d7224 */ /* 0x000fe200078e02ff */
[----:B------:R-:W-:-:S03]  /*0de0*/  IABS R6, R211 ;  /* 0x000000d300067213 */ /* 0x000fc60000000000 */
[----:B------:R-:W1:Y:S01]  /*0df0*/  @P2 LDC R250, c[0x0][0x2e4] ;  /* 0x0000b900fffa2b82 */ /* 0x000e620000000800 */
[----:B------:R-:W-:-:S04]  /*0e00*/  IMAD.HI.U32 R13, R11, R13, R10 ;  /* 0x0000000d0b0d7227 */ /* 0x000fc800078e000a */
[----:B---3--:R-:W-:Y:S02]  /*0e10*/  @P2 IMAD R32, R214, R39, RZ ;  /* 0x00000027d6202224 */ /* 0x008fe400078e02ff */
[----:B------:R-:W-:Y:S01]  /*0e20*/  IMAD.HI.U32 R18, R13, R6, RZ ;  /* 0x000000060d127227 */ /* 0x000fe200078e00ff */
[----:B------:R-:W2:Y:S01]  /*0e30*/  LDC.64 R10, c[0x0][0x240] ;  /* 0x00009000ff0a7b82 */ /* 0x000ea20000000a00 */
[----:B------:R-:W-:-:S03]  /*0e40*/  SHF.R.S32.HI R13, RZ, 0x1f, R14 ;  /* 0x0000001fff0d7819 */ /* 0x000fc6000001140e */
[----:B------:R-:W-:Y:S02]  /*0e50*/  IADD3 R12, -R18, RZ, RZ ;  /* 0x000000ff120c7210 */ /* 0x000fe40007ffe1ff */
[----:B------:R-:W-:-:S03]  /*0e60*/  LEA.HI R13, R13, R14, RZ, 0x6 ;  /* 0x0000000e0d0d7211 */ /* 0x000fc600078f30ff */
[----:B------:R-:W-:Y:S01]  /*0e70*/  IMAD R12, R9, R12, R6 ;  /* 0x0000000c090c7224 */ /* 0x000fe200078e0206 */
[----:B------:R-:W-:Y:S02]  /*0e80*/  IADD3 R6, R241, 0x40, R227 ;  /* 0x00000040f1067810 */ /* 0x000fe40007ffe0e3 */
[----:B------:R-:W-:Y:S02]  /*0e90*/  SHF.R.S32.HI R13, RZ, 0x6, R13 ;  /* 0x00000006ff0d7819 */ /* 0x000fe4000001140d */
[----:B------:R-:W-:Y:S02]  /*0ea0*/  ISETP.GT.U32.AND P4, PT, R9, R12, PT ;  /* 0x0000000c0900720c */ /* 0x000fe40003f84070 */
[----:B-----5:R-:W-:-:S05]  /*0eb0*/  IADD3 R7, R6, R7, -R240 ;  /* 0x0000000706077210 */ /* 0x020fca0007ffe8f0 */
[----:B------:R-:W-:Y:S02]  /*0ec0*/  VIADD R7, R7, 0x3f ;  /* 0x0000003f07077836 */ /* 0x000fe40000000000 */
[----:B--2---:R-:W-:-:S03]  /*0ed0*/  IMAD.WIDE.U32 R14, R19, R10, RZ ;  /* 0x0000000a130e7225 */ /* 0x004fc600078e00ff */
[----:B------:R-:W-:Y:S01]  /*0ee0*/  SHF.R.S32.HI R238, RZ, 0x1f, R7 ;  /* 0x0000001fffee7819 */ /* 0x000fe20000011407 */
[----:B------:R-:W-:Y:S01]  /*0ef0*/  @!P4 IMAD.IADD R12, R12, 0x1, -R9 ;  /* 0x000000010c0cc824 */ /* 0x000fe200078e0a09 */
[----:B------:R-:W-:Y:S01]  /*0f00*/  SEL R26, R26, R14, !P1 ;  /* 0x0000000e1a1a7207 */ /* 0x000fe20004800000 */
[----:B------:R-:W-:Y:S01]  /*0f10*/  IMAD R14, R5, R214, RZ ;  /* 0x000000d6050e7224 */ /* 0x000fe200078e02ff */
[----:B------:R-:W-:Y:S02]  /*0f20*/  LEA.HI R238, R238, R7, RZ, 0x6 ;  /* 0x00000007eeee7211 */ /* 0x000fe400078f30ff */
[----:B------:R-:W-:Y:S01]  /*0f30*/  ISETP.GE.U32.AND P6, PT, R12, R9, PT ;  /* 0x000000090c00720c */ /* 0x000fe20003fc6070 */
[----:B------:R-:W-:Y:S01]  /*0f40*/  IMAD R5, R17, R33, R14 ;  /* 0x0000002111057224 */ /* 0x000fe200078e020e */
[----:B------:R-:W2:Y:S01]  /*0f50*/  @P0 LDC.64 R6, c[0x0][0x250] ;  /* 0x00009400ff060b82 */ /* 0x000ea20000000a00 */
[----:B------:R-:W-:Y:S01]  /*0f60*/  IMAD R12, R19, R11, RZ ;  /* 0x0000000b130c7224 */ /* 0x000fe200078e02ff */
[----:B------:R-:W-:-:S02]  /*0f70*/  LOP3.LUT R9, R211, R8, RZ, 0x3c, !PT ;  /* 0x00000008d3097212 */ /* 0x000fc400078e3cff */
[----:B------:R-:W-:Y:S01]  /*0f80*/  SHF.R.S32.HI R238, RZ, 0x6, R238 ;  /* 0x00000006ffee7819 */ /* 0x000fe200000114ee */
[----:B------:R-:W-:Y:S01]  /*0f90*/  @P1 IMAD.IADD R25, R15, 0x1, R12 ;  /* 0x000000010f191824 */ /* 0x000fe200078e020c */
[----:B------:R-:W-:Y:S01]  /*0fa0*/  IADD3 R5, R35, R5, RZ ;  /* 0x0000000523057210 */ /* 0x000fe20007ffe0ff */
[C---:B------:R-:W-:Y:S01]  /*0fb0*/  IMAD.WIDE.U32 R34, R40.reuse, R34, RZ ;  /* 0x0000002228227225 */ /* 0x040fe200078e00ff */
[----:B------:R-:W-:Y:S01]  /*0fc0*/  VIMNMX R238, R13, R238, PT ;  /* 0x000000ee0dee7248 */ /* 0x000fe20003fe0100 */
[----:B------:R-:W3:Y:S01]  /*0fd0*/  @P1 LDC.64 R14, c[0x0][0x420] ;  /* 0x00010800ff0e1b82 */ /* 0x000ee20000000a00 */
[----:B------:R-:W-:Y:S01]  /*0fe0*/  ISETP.GE.AND P3, PT, R9, RZ, PT ;  /* 0x000000ff0900720c */ /* 0x000fe20003f66270 */
[----:B------:R-:W-:Y:S01]  /*0ff0*/  IMAD R23, R40, R5, R23 ;  /* 0x0000000528177224 */ /* 0x000fe200078e0217 */
[----:B------:R-:W-:Y:S02]  /*1000*/  @!P4 IADD3 R18, R18, 0x1, RZ ;  /* 0x000000011212c810 */ /* 0x000fe40007ffe0ff */
[----:B------:R-:W-:Y:S01]  /*1010*/  ISETP.NE.AND P4, PT, R8, RZ, PT ;  /* 0x000000ff0800720c */ /* 0x000fe20003f85270 */
[----:B------:R-:W-:Y:S01]  /*1020*/  IMAD.IADD R23, R35, 0x1, R23 ;  /* 0x0000000123177824 */ /* 0x000fe200078e0217 */
[----:B------:R-:W-:Y:S01]  /*1030*/  @P6 IADD3 R18, R18, 0x1, RZ ;  /* 0x0000000112126810 */ /* 0x000fe20007ffe0ff */
[----:B------:R-:W5:Y:S01]  /*1040*/  @!P1 LDC.64 R12, c[0x0][0x418] ;  /* 0x00010600ff0c9b82 */ /* 0x000f620000000a00 */
[----:B------:R-:W-:Y:S01]  /*1050*/  @P1 IMAD.IADD R23, R31, 0x1, R4 ;  /* 0x000000011f171824 */ /* 0x000fe200078e0204 */
[----:B------:R-:W-:-:S02]  /*1060*/  SEL R27, R34, R30, !P1 ;  /* 0x0000001e221b7207 */ /* 0x000fc40004800000 */
[----:B------:R-:W-:Y:S02]  /*1070*/  LEA R31, R238, 0xffffffc0, 0x6 ;  /* 0xffffffc0ee1f7811 */ /* 0x000fe400078e30ff */
[----:B------:R-:W-:Y:S01]  /*1080*/  @!P3 IMAD.MOV R18, RZ, RZ, -R18 ;  /* 0x000000ffff12b224 */ /* 0x000fe200078e0a12 */
[----:B----4-:R-:W-:Y:S01]  /*1090*/  ISETP.NE.AND P6, PT, R24, RZ, PT ;  /* 0x000000ff1800720c */ /* 0x010fe20003fc5270 */
[----:B------:R-:W4:Y:S01]  /*10a0*/  LDC.64 R4, c[0x0][0x488] ;  /* 0x00012200ff047b82 */ /* 0x000f220000000a00 */
[C---:B--2---:R-:W-:Y:S01]  /*10b0*/  @P0 IMAD R20, R36.reuse, R7, RZ ;  /* 0x0000000724140224 */ /* 0x044fe200078e02ff */
[----:B------:R-:W-:Y:S01]  /*10c0*/  @!P4 LOP3.LUT R18, RZ, R8, RZ, 0x33, !PT ;  /* 0x00000008ff12c212 */ /* 0x000fe200078e33ff */
[----:B------:R-:W-:Y:S01]  /*10d0*/  @P0 IMAD.WIDE.U32 R36, R36, R6, RZ ;  /* 0x0000000624240225 */ /* 0x000fe200078e00ff */
[----:B------:R-:W-:-:S04]  /*10e0*/  SHF.R.S32.HI R28, RZ, 0x1f, R31 ;  /* 0x0000001fff1c7819 */ /* 0x000fc8000001141f */
[----:B------:R-:W2:Y:S01]  /*10f0*/  @P0 LDC.64 R8, c[0x0][0x248] ;  /* 0x00009200ff080b82 */ /* 0x000ea20000000a00 */
[----:B------:R-:W-:Y:S01]  /*1100*/  @P0 MOV R22, R36 ;  /* 0x0000002400160202 */ /* 0x000fe20000000f00 */
[----:B---3--:R-:W-:Y:S01]  /*1110*/  @P1 IMAD.WIDE.U32 R34, R19, R14, RZ ;  /* 0x0000000e13221225 */ /* 0x008fe200078e00ff */
[C---:B------:R-:W-:Y:S02]  /*1120*/  SHF.L.U32 R36, R214.reuse, 0x7, RZ ;  /* 0x00000007d6247819 */ /* 0x040fe400000006ff */
[----:B------:R-:W-:Y:S02]  /*1130*/  @P0 IADD3 R20, R37, R20, RZ ;  /* 0x0000001425140210 */ /* 0x000fe40007ffe0ff */
[----:B------:R-:W-:Y:S01]  /*1140*/  SHF.L.U64.HI R37, R214, 0x7, R17 ;  /* 0x00000007d6257819 */ /* 0x000fe20000010211 */
[-C--:B-----5:R-:W-:Y:S01]  /*1150*/  @!P1 IMAD R30, R17, R12.reuse, RZ ;  /* 0x0000000c111e9224 */ /* 0x0a0fe200078e02ff */
[----:B------:R-:W-:Y:S01]  /*1160*/  SEL R36, R36, RZ, P5 ;  /* 0x000000ff24247207 */ /* 0x000fe20002800000 */
[----:B------:R-:W-:Y:S01]  /*1170*/  @!P1 IMAD.WIDE.U32 R42, R214, R12, RZ ;  /* 0x0000000cd62a9225 */ /* 0x000fe200078e00ff */
[----:B------:R-:W-:-:S02]  /*1180*/  @P2 SEL R12, R32, R19, !P1 ;  /* 0x00000013200c2207 */ /* 0x000fc40004800000 */
[----:B------:R-:W-:Y:S01]  /*1190*/  SEL R37, R37, RZ, P5 ;  /* 0x000000ff25257207 */ /* 0x000fe20002800000 */
[C---:B------:R-:W-:Y:S01]  /*11a0*/  @!P1 IMAD R14, R214.reuse, R13, R30 ;  /* 0x0000000dd60e9224 */ /* 0x040fe200078e021e */
[----:B------:R-:W-:Y:S01]  /*11b0*/  IADD3 R36, P3, R31, R36, RZ ;  /* 0x000000241f247210 */ /* 0x000fe20007f7e0ff */
[----:B------:R-:W-:Y:S01]  /*11c0*/  @P1 IMAD R13, R19, R15, R35 ;  /* 0x0000000f130d1224 */ /* 0x000fe200078e0223 */
[----:B------:R-:W-:Y:S01]  /*11d0*/  @P1 MOV R35, R34 ;  /* 0x0000002200231202 */ /* 0x000fe20000000f00 */
[----:B------:R-:W-:Y:S01]  /*11e0*/  @!P1 IMAD.IADD R13, R43, 0x1, R14 ;  /* 0x000000012b0d9824 */ /* 0x000fe200078e020e */
[----:B------:R-:W-:Y:S01]  /*11f0*/  @!P1 MOV R35, R42 ;  /* 0x0000002a00239202 */ /* 0x000fe20000000f00 */
[----:B-1----:R-:W-:Y:S01]  /*1200*/  @P2 IMAD R250, R211, R250, R12 ;  /* 0x000000fad3fa2224 */ /* 0x002fe200078e020c */
[----:B------:R-:W-:Y:S01]  /*1210*/  SHF.R.S32.HI R15, RZ, 0x1f, R227 ;  /* 0x0000001fff0f7819 */ /* 0x000fe200000114e3 */
[----:B------:R-:W-:Y:S02]  /*1220*/  @!P2 IMAD R12, R214, R16, R211 ;  /* 0x00000010d60ca224 */ /* 0x000fe400078e02d3 */
[----:B----4-:R-:W-:-:S04]  /*1230*/  IMAD.WIDE.U32 R42, R21, R4, RZ ;  /* 0x00000004152a7225 */ /* 0x010fc800078e00ff */
[----:B------:R-:W-:Y:S01]  /*1240*/  @P0 IMAD.IADD R4, R239, 0x1, R242 ;  /* 0x00000001ef040824 */ /* 0x000fe200078e02f2 */
[----:B------:R-:W-:Y:S01]  /*1250*/  SEL R32, R42, RZ, P6 ;  /* 0x000000ff2a207207 */ /* 0x000fe20003000000 */
[----:B------:R-:W-:Y:S01]  /*1260*/  @!P2 IMAD R250, R12, R39, RZ ;  /* 0x000000270cfaa224 */ /* 0x000fe200078e02ff */
[----:B------:R-:W-:Y:S01]  /*1270*/  SHF.R.S32.HI R12, RZ, 0x1f, R211 ;  /* 0x0000001fff0c7819 */ /* 0x000fe200000114d3 */
[----:B------:R-:W-:Y:S02]  /*1280*/  IMAD.X R30, R28, 0x1, R37, P3 ;  /* 0x000000011c1e7824 */ /* 0x000fe400018e0625 */
[----:B------:R-:W-:Y:S02]  /*1290*/  IMAD R41, R41, R36, RZ ;  /* 0x0000002429297224 */ /* 0x000fe400078e02ff */
[----:B------:R-:W-:Y:S02]  /*12a0*/  IMAD R5, R21, R5, R43 ;  /* 0x0000000515057224 */ /* 0x000fe400078e022b */
[----:B------:R-:W-:-:S02]  /*12b0*/  IMAD R39, R211, R29, RZ ;  /* 0x0000001dd3277224 */ /* 0x000fc400078e02ff */
[C---:B--2---:R-:W-:Y:S02]  /*12c0*/  @P0 IMAD R14, R4.reuse, R9, RZ ;  /* 0x00000009040e0224 */ /* 0x044fe400078e02ff */
[----:B------:R-:W-:Y:S01]  /*12d0*/  @P0 IMAD.WIDE.U32 R44, R4, R8, RZ ;  /* 0x00000008042c0225 */ /* 0x000fe200078e00ff */
[----:B------:R-:W-:-:S03]  /*12e0*/  SHF.R.S32.HI R34, RZ, 0x1f, R39 ;  /* 0x0000001fff227819 */ /* 0x000fc60000011427 */
[C---:B------:R-:W-:Y:S01]  /*12f0*/  IMAD R41, R40.reuse, R30, R41 ;  /* 0x0000001e28297224 */ /* 0x040fe200078e0229 */
[----:B------:R-:W-:Y:S01]  /*1300*/  @P0 IADD3 R14, R45, R14, RZ ;  /* 0x0000000e2d0e0210 */ /* 0x000fe20007ffe0ff */
[----:B------:R-:W-:Y:S01]  /*1310*/  IMAD.WIDE.U32 R36, R40, R36, RZ ;  /* 0x0000002428247225 */ /* 0x000fe200078e00ff */
        /* <DEDUP_REMOVED lines=15> */
.L_x_1397:
        /* <DEDUP_REMOVED lines=13> */
.L_x_1398:
        /* <DEDUP_REMOVED lines=10> */
.L_x_1399:
[----:B------:R-:W-:-:S04]  /*1580*/  IMAD R38, R214, R16, R211 ;  /* 0x00000010d6267224 */ /* 0x000fc800078e02d3 */
[----:B------:R-:W-:-:S07]  /*1590*/  IMAD R38, R38, R33, RZ ;  /* 0x0000002126267224 */ /* 0x000fce00078e02ff */
.L_x_1400:
[----:B------:R-:W1:Y:S01]  /*15a0*/  S2R R33, SR_TID.X ;  /* 0x0000000000217919 */ /* 0x000e620000002100 */
[----:B------:R-:W2:Y:S01]  /*15b0*/  LDC.64 R4, c[0x0][0x420] ;  /* 0x00010800ff047b82 */ /* 0x000ea20000000a00 */
[----:B------:R-:W-:Y:S01]  /*15c0*/  IADD3 R42, P3, R212, R35, RZ ;  /* 0x00000023d42a7210 */ /* 0x000fe20007f7e0ff */
[----:B------:R-:W-:Y:S01]  /*15d0*/  IMAD R29, R29, R16, RZ ;  /* 0x000000101d1d7224 */ /* 0x000fe200078e02ff */
[----:B------:R-:W-:Y:S01]  /*15e0*/  SHF.R.S32.HI R213, RZ, 0x1f, R212 ;  /* 0x0000001fffd57819 */ /* 0x000fe200000114d4 */
[----:B------:R-:W-:Y:S01]  /*15f0*/  IMAD.IADD R38, R31, 0x1, R38 ;  /* 0x000000011f267824 */ /* 0x000fe200078e0226 */
[----:B------:R-:W-:Y:S01]  /*1600*/  ULDC.64 UR6, c[0x0][0x428] ;  /* 0x00010a0000067ab9 */ /* 0x000fe20000000a00 */
[----:B------:R-:W-:Y:S01]  /*1610*/  IMAD.SHL.U32 R19, R29, 0x40, RZ ;  /* 0x000000401d137824 */ /* 0x000fe200078e00ff */
[----:B------:R-:W-:Y:S01]  /*1620*/  ULDC.64 UR10, c[0x0][0x210] ;  /* 0x00008400000a7ab9 */ /* 0x000fe20000000a00 */
[----:B------:R-:W-:Y:S01]  /*1630*/  IMAD.X R43, R213, 0x1, R13, P3 ;  /* 0x00000001d52b7824 */ /* 0x000fe200018e060d */
[----:B------:R-:W-:Y:S01]  /*1640*/  ULDC.64 UR8, c[0x0][0x3e0] ;  /* 0x0000f80000087ab9 */ /* 0x000fe20000000a00 */
[----:B------:R-:W3:Y:S01]  /*1650*/  LDC R13, c[0x0][0x398] ;  /* 0x0000e600ff0d7b82 */ /* 0x000ee20000000800 */
[----:B------:R-:W-:Y:S01]  /*1660*/  IADD3 R36, P2, P1, R36, R19, R39 ;  /* 0x0000001324247210 */ /* 0x000fe2000795e027 */
[----:B------:R-:W-:Y:S01]  /*1670*/  IMAD.IADD R250, R31, 0x1, R250 ;  /* 0x000000011ffa7824 */ /* 0x000fe200078e02fa */
[----:B------:R-:W-:Y:S01]  /*1680*/  SHF.R.S32.HI R35, RZ, 0x1f, R19 ;  /* 0x0000001fff237819 */ /* 0x000fe20000011413 */
[----:B------:R-:W-:Y:S01]  /*1690*/  IMAD.IADD R226, R227, 0x1, R241 ;  /* 0x00000001e3e27824 */ /* 0x000fe200078e02f1 */
[----:B------:R-:W-:Y:S01]  /*16a0*/  SHF.R.S32.HI R19, RZ, 0x1f, R210 ;  /* 0x0000001fff137819 */ /* 0x000fe200000114d2 */
[----:B------:R-:W-:Y:S01]  /*16b0*/  BSSY B1, `(.L_x_1396) ;  /* 0x00006ab000017945 */ /* 0x000fe20003800000 */
[----:B------:R-:W-:-:S02]  /*16c0*/  IADD3.X R34, R41, R35, R34, P2, P1 ;  /* 0x0000002329227210 */ /* 0x000fc400017e2422 */
[----:B------:R-:W-:Y:S01]  /*16d0*/  IADD3 R27, P2, P1, R32, R36, R27 ;  /* 0x00000024201b7210 */ /* 0x000fe2000795e01b */
[----:B------:R-:W-:-:S03]  /*16e0*/  IMAD R36, R12, UR6, RZ ;  /* 0x000000060c247c24 */ /* 0x000fc6000f8e02ff */
[----:B------:R-:W-:Y:S01]  /*16f0*/  IADD3.X R23, R30, R34, R23, P2, P1 ;  /* 0x000000221e177210 */ /* 0x000fe200017e2417 */
[-C--:B--2---:R-:W-:Y:S02]  /*1700*/  IMAD R44, R28, R4.reuse, RZ ;  /* 0x000000041c2c7224 */ /* 0x084fe400078e02ff */
[----:B------:R-:W-:-:S04]  /*1710*/  IMAD.WIDE.U32 R42, R31, R4, R42 ;  /* 0x000000041f2a7225 */ /* 0x000fc800078e002a */
[----:B------:R-:W-:Y:S01]  /*1720*/  IMAD R36, R211, UR7, R36 ;  /* 0x00000007d3247c24 */ /* 0x000fe2000f8e0224 */
[----:B-1----:R-:W-:-:S04]  /*1730*/  SHF.R.S32.HI R40, RZ, 0x1f, R33 ;  /* 0x0000001fff287819 */ /* 0x002fc80000011421 */
[----:B------:R-:W-:Y:S01]  /*1740*/  LEA.HI R40, R40, R33, RZ, 0x5 ;  /* 0x0000002128287211 */ /* 0x000fe200078f28ff */
[----:B------:R-:W-:Y:S01]  /*1750*/  IMAD R33, R31, R5, R44 ;  /* 0x000000051f217224 */ /* 0x000fe200078e022c */
[----:B------:R-:W-:Y:S02]  /*1760*/  IADD3 R31, P3, R210, R31, RZ ;  /* 0x0000001fd21f7210 */ /* 0x000fe40007f7e0ff */
[----:B------:R-:W-:Y:S01]  /*1770*/  SHF.R.S32.HI R40, RZ, 0x5, R40 ;  /* 0x00000005ff287819 */ /* 0x000fe20000011428 */
[----:B------:R-:W-:Y:S01]  /*1780*/  IMAD.IADD R43, R43, 0x1, R33 ;  /* 0x000000012b2b7824 */ /* 0x000fe200078e0221 */
[----:B------:R-:W-:Y:S01]  /*1790*/  IADD3.X R35, R19, R28, RZ, P3, !PT ;  /* 0x0000001c13237210 */ /* 0x000fe20001ffe4ff */
[----:B------:R-:W-:Y:S01]  /*17a0*/  IMAD.WIDE.U32 R44, R31, R10, R212 ;  /* 0x0000000a1f2c7225 */ /* 0x000fe200078e00d4 */
[----:B------:R-:W1:Y:S03]  /*17b0*/  LDC.64 R32, c[0x0][0x478] ;  /* 0x00011e00ff207b82 */ /* 0x000e660000000a00 */
[----:B------:R-:W-:Y:S01]  /*17c0*/  IMAD R40, R40, R29, R208 ;  /* 0x0000001d28287224 */ /* 0x000fe200078e02d0 */
[----:B------:R-:W-:Y:S01]  /*17d0*/  IADD3 R30, P2, R26, R44, RZ ;  /* 0x0000002c1a1e7210 */ /* 0x000fe20007f5e0ff */
[----:B------:R-:W-:Y:S01]  /*17e0*/  IMAD R28, R35, R10, RZ ;  /* 0x0000000a231c7224 */ /* 0x000fe200078e02ff */
[----:B---3--:R-:W-:Y:S01]  /*17f0*/  IADD3 R26, R226, -R13, -R240 ;  /* 0x8000000de21a7210 */ /* 0x008fe20007ffe8f0 */
[----:B------:R-:W-:Y:S01]  /*1800*/  IMAD.WIDE.U32 R42, R211, UR6, R42 ;  /* 0x00000006d32a7c25 */ /* 0x000fe2000f8e002a */
[----:B------:R-:W-:Y:S01]  /*1810*/  IADD3 R27, P1, R40, R27, RZ ;  /* 0x0000001b281b7210 */ /* 0x000fe20007f3e0ff */
[----:B------:R-:W-:-:S02]  /*1820*/  ULDC.64 UR6, c[0x0][0x258] ;  /* 0x0000960000067ab9 */ /* 0x000fc40000000a00 */
[----:B------:R-:W-:Y:S01]  /*1830*/  IMAD R28, R31, R11, R28 ;  /* 0x0000000b1f1c7224 */ /* 0x000fe200078e021c */
[----:B------:R-:W-:Y:S01]  /*1840*/  LEA.HI.X.SX32 R40, R40, R23, 0x1, P1 ;  /* 0x0000001728287211 */ /* 0x000fe200008f0eff */
[----:B------:R-:W-:Y:S01]  /*1850*/  IMAD R34, R12, UR6, RZ ;  /* 0x000000060c227c24 */ /* 0x000fe2000f8e02ff */
[----:B------:R-:W-:Y:S02]  /*1860*/  SHF.R.S32.HI R23, RZ, 0x1f, R26 ;  /* 0x0000001fff177819 */ /* 0x000fe4000001141a */
[----:B------:R-:W-:Y:S01]  /*1870*/  IADD3.X R31, R25, R45, R28, P2, !PT ;  /* 0x0000002d191f7210 */ /* 0x000fe200017fe41c */
[----:B------:R-:W-:Y:S01]  /*1880*/  IMAD R34, R211, UR7, R34 ;  /* 0x00000007d3227c24 */ /* 0x000fe2000f8e0222 */
[----:B------:R-:W-:Y:S01]  /*1890*/  LEA.HI R26, R23, R26, RZ, 0x6 ;  /* 0x0000001a171a7211 */ /* 0x000fe200078f30ff */
[----:B------:R-:W2:Y:S01]  /*18a0*/  LDC.64 R28, c[0x0][0x2b0] ;  /* 0x0000ac00ff1c7b82 */ /* 0x000ea20000000a00 */
[----:B------:R-:W-:Y:S01]  /*18b0*/  IADD3 R43, R43, R36, RZ ;  /* 0x000000242b2b7210 */ /* 0x000fe20007ffe0ff */
[----:B------:R-:W-:Y:S01]  /*18c0*/  IMAD.WIDE.U32 R30, R211, UR6, R30 ;  /* 0x00000006d31e7c25 */ /* 0x000fe2000f8e001e */
[----:B------:R-:W-:Y:S01]  /*18d0*/  SHF.R.S32.HI R26, RZ, 0x6, R26 ;  /* 0x00000006ff1a7819 */ /* 0x000fe2000001141a */
[----:B------:R-:W-:-:S02]  /*18e0*/  ULDC.64 UR6, c[0x0][0x400] ;  /* 0x0001000000067ab9 */ /* 0x000fc40000000a00 */
[----:B------:R-:W-:Y:S01]  /*18f0*/  LEA R244, P1, R27, UR6, 0x2 ;  /* 0x000000061bf47c11 */ /* 0x000fe2000f8210ff */
[----:B------:R-:W-:Y:S01]  /*1900*/  IMAD R23, R19, R4, RZ ;  /* 0x0000000413177224 */ /* 0x000fe200078e02ff */
[----:B------:R-:W-:Y:S01]  /*1910*/  VIMNMX R225, RZ, R26, !PT ;  /* 0x0000001affe17248 */ /* 0x000fe20007fe0100 */
[----:B------:R-:W-:Y:S01]  /*1920*/  IMAD.WIDE.U32 R42, R210, R4, R42 ;  /* 0x00000004d22a7225 */ /* 0x000fe200078e002a */
[----:B------:R-:W-:Y:S02]  /*1930*/  LEA.HI.X R245, R27, UR7, R40, 0x2, P1 ;  /* 0x000000071bf57c11 */ /* 0x000fe400088f1428 */
[----:B------:R-:W-:Y:S01]  /*1940*/  ISETP.GT.AND P1, PT, R238, R225, PT ;  /* 0x000000e1ee00720c */ /* 0x000fe20003f24270 */
[----:B------:R-:W-:Y:S01]  /*1950*/  IMAD R23, R210, R5, R23 ;  /* 0x00000005d2177224 */ /* 0x000fe200078e0217 */
[----:B------:R-:W-:Y:S01]  /*1960*/  LEA R248, P3, R30, UR10, 0x1 ;  /* 0x0000000a1ef87c11 */ /* 0x000fe2000f8608ff */
[----:B------:R-:W-:Y:S01]  /*1970*/  IMAD.IADD R34, R31, 0x1, R34 ;  /* 0x000000011f227824 */ /* 0x000fe200078e0222 */
[----:B------:R-:W-:Y:S01]  /*1980*/  LEA R246, P2, R42, UR8, 0x1 ;  /* 0x000000082af67c11 */ /* 0x000fe2000f8408ff */
[----:B------:R-:W-:-:S02]  /*1990*/  IMAD.IADD R23, R43, 0x1, R23 ;  /* 0x000000012b177824 */ /* 0x000fc400078e0217 */
[----:B-1----:R-:W-:Y:S01]  /*19a0*/  IMAD.WIDE R230, R38, 0x4, R32 ;  /* 0x0000000426e67825 */ /* 0x002fe200078e0220 */
[----:B------:R-:W-:Y:S02]  /*19b0*/  LEA.HI.X R249, R30, UR11, R34, 0x1, P3 ;  /* 0x0000000b1ef97c11 */ /* 0x000fe400098f0c22 */
[----:B------:R-:W-:Y:S01]  /*19c0*/  LEA.HI.X R247, R42, UR9, R23, 0x1, P2 ;  /* 0x000000092af77c11 */ /* 0x000fe200090f0c17 */
[----:B------:R-:W-:Y:S01]  /*19d0*/  VIADD R238, R238, 0xffffffff ;  /* 0xffffffffeeee7836 */ /* 0x000fe20000000000 */
[----:B------:R-:W-:Y:S01]  /*19e0*/  MOV R229, R231 ;  /* 0x000000e700e57202 */ /* 0x000fe20000000f00 */
[----:B--2---:R-:W-:Y:S01]  /*19f0*/  IMAD.WIDE R250, R250, 0x4, R28 ;  /* 0x00000004fafa7825 */ /* 0x004fe200078e021c */
        /* <DEDUP_REMOVED lines=26> */
.L_x_1402:
        /* <DEDUP_REMOVED lines=13> */
.L_x_1403:
        /* <DEDUP_REMOVED lines=28> */
.L_x_1405:
[----:B------:R-:W-:Y:S05]  /*1e30*/  BSYNC B0 ;  /* 0x0000000000007941 */ /* 0x000fea0003800000 */
.L_x_1404:
[----:B------:R-:W-:Y:S04]  /*1e40*/  BSSY B0, `(.L_x_1406) ;  /* 0x0000010000007945 */ /* 0x000fe80003800000 */
[----:B------:R-:W-:Y:S05]  /*1e50*/  @P0 BRA `(.L_x_1407) ;  /* 0x0000000000380947 */ /* 0x000fea0003800000 */
[----:B------:R-:W-:Y:S01]  /*1e60*/  IADD3 R11, P2, R210, 0x20, RZ ;  /* 0x00000020d20b7810 */ /* 0x000fe20007f5e0ff */
[----:B------:R-:W-:Y:S01]  /*1e70*/  IMAD.MOV.U32 R16, RZ, RZ, R10 ;  /* 0x000000ffff107224 */ /* 0x000fe200078e000a */
        /* <DEDUP_REMOVED lines=9> */
[----:B------:R2:W-:Y:S04]  /*1f10*/  STG.E.128 desc[UR16][R6.64], RZ ;  /* 0x000000ff06007986 */ /* 0x0005e8000c101d10 */
[----:B------:R2:W-:Y:S04]  /*1f20*/  STG.E.128 desc[UR16][R6.64+0x80], RZ ;  /* 0x000080ff06007986 */ /* 0x0005e8000c101d10 */
[----:B------:R2:W-:Y:S02]  /*1f30*/  STG.E.128 desc[UR16][R6.64+0x100], RZ ;  /* 0x000100ff06007986 */ /* 0x0005e4000c101d10 */
.L_x_1407:
[----:B------:R-:W-:Y:S05]  /*1f40*/  BSYNC B0 ;  /* 0x0000000000007941 */ /* 0x000fea0003800000 */
.L_x_1406:
        /* <DEDUP_REMOVED lines=24> */
.L_x_1409:
[----:B------:R-:W-:Y:S05]  /*20d0*/  BSYNC B0 ;  /* 0x0000000000007941 */ /* 0x000fea0003800000 */
.L_x_1408:
[----:B------:R-:W-:Y:S05]  /*20e0*/  @P0 BRA `(.L_x_1410) ;  /* 0x00000060001c0947 */ /* 0x000fea0003800000 */
[----:B------:R-:W-:Y:S01]  /*20f0*/  IADD3 R6, P0, R210, 0x20, RZ ;  /* 0x00000020d2067810 */ /* 0x000fe20007f1e0ff */
[----:B------:R-:W-:Y:S01]  /*2100*/  ULDC.64 UR6, c[0x0][0x3f8] ;  /* 0x0000fe0000067ab9 */ /* 0x000fe20000000a00 */
[----:B------:R-:W-:Y:S02]  /*2110*/  MOV R9, R7 ;  /* 0x0000000700097202 */ /* 0x000fe40000000f00 */
[----:B------:R-:W-:Y:S01]  /*2120*/  IADD3.X R19, RZ, R19, RZ, P0, !PT ;  /* 0x00000013ff137210 */ /* 0x000fe200007fe4ff */
        /* <DEDUP_REMOVED lines=10> */
.L_x_1401:
[-C--:B------:R-:W-:Y:S01]  /*21d0*/  IMAD.WIDE.U32 R30, R227, R8.reuse, R212 ;  /* 0x00000008e31e7225 */ /* 0x080fe200078e00d4 */
[----:B------:R-:W-:Y:S01]  /*21e0*/  ULDC.64 UR8, c[0x0][0x260] ;  /* 0x0000980000087ab9 */ /* 0x000fe20000000a00 */
[----:B------:R-:W-:Y:S02]  /*21f0*/  ULDC.64 UR6, c[0x0][0x268] ;  /* 0x00009a0000067ab9 */ /* 0x000fe40000000a00 */
[----:B------:R-:W-:Y:S01]  /*2200*/  IMAD R26, R15, R8, RZ ;  /* 0x000000080f1a7224 */ /* 0x000fe200078e02ff */
[----:B------:R-:W-:Y:S01]  /*2210*/  IADD3 R30, P1, R24, R30, RZ ;  /* 0x0000001e181e7210 */ /* 0x000fe20007f3e0ff */
[----:B------:R-:W-:Y:S02]  /*2220*/  IMAD R12, R238, -0x40, R241 ;  /* 0xffffffc0ee0c7824 */ /* 0x000fe400078e02f1 */
[----:B------:R-:W-:Y:S02]  /*2230*/  VIADD R23, R210, 0x20 ;  /* 0x00000020d2177836 */ /* 0x000fe40000000000 */
[----:B------:R-:W-:-:S02]  /*2240*/  IMAD R17, R217, -0x40, R240 ;  /* 0xffffffc0d9117824 */ /* 0x000fc400078e02f0 */
[----:B------:R-:W-:Y:S01]  /*2250*/  IMAD R28, R15, R6, RZ ;  /* 0x000000060f1c7224 */ /* 0x000fe200078e02ff */
[----:B------:R-:W-:Y:S01]  /*2260*/  ISETP.GE.AND P5, PT, R23, R12, PT ;  /* 0x0000000c1700720c */ /* 0x000fe20003fa6270 */
[----:B------:R-:W-:Y:S01]  /*2270*/  IMAD.WIDE.U32 R32, R227, R6, R212 ;  /* 0x00000006e3207225 */ /* 0x000fe200078e00d4 */
[-C--:B------:R-:W-:Y:S01]  /*2280*/  ISETP.GE.AND P3, PT, R23, R17.reuse, PT ;  /* 0x000000111700720c */ /* 0x080fe20003f66270 */
[----:B------:R-:W-:Y:S01]  /*2290*/  ULDC UR4, c[0x0][0x2dc] ;  /* 0x0000b70000047ab9 */ /* 0x000fe20000000800 */
[----:B------:R-:W-:Y:S01]  /*22a0*/  ISETP.GE.AND P4, PT, R210, R17, PT ;  /* 0x00000011d200720c */ /* 0x000fe20003f86270 */
[C---:B------:R-:W-:Y:S01]  /*22b0*/  IMAD R15, R227.reuse, R9, R26 ;  /* 0x00000009e30f7224 */ /* 0x040fe200078e021a */
[----:B------:R-:W-:Y:S01]  /*22c0*/  IADD3 R26, P0, R22, R32, RZ ;  /* 0x00000020161a7210 */ /* 0x000fe20007f1e0ff */
[----:B------:R-:W-:Y:S02]  /*22d0*/  IMAD R23, R227, R7, R28 ;  /* 0x00000007e3177224 */ /* 0x000fe400078e021c */
[----:B------:R-:W-:Y:S01]  /*22e0*/  IMAD.WIDE.U32 R24, R4, 0x40, RZ ;  /* 0x0000004004187825 */ /* 0x000fe200078e00ff */
[----:B------:R-:W-:-:S02]  /*22f0*/  IADD3.X R31, R14, R31, R15, P1, !PT ;  /* 0x0000001f0e1f7210 */ /* 0x000fc40000ffe40f */
[----:B------:R-:W-:Y:S01]  /*2300*/  LEA.HI R15, R238, R238, RZ, 0x1 ;  /* 0x000000eeee0f7211 */ /* 0x000fe200078f08ff */
[----:B------:R-:W-:Y:S01]  /*2310*/  IMAD.SHL.U32 R11, R11, 0x40, RZ ;  /* 0x000000400b0b7824 */ /* 0x000fe200078e00ff */
[----:B------:R-:W-:Y:S01]  /*2320*/  IADD3.X R27, R20, R33, R23, P0, !PT ;  /* 0x00000021141b7210 */ /* 0x000fe200007fe417 */
[----:B------:R-:W-:Y:S01]  /*2330*/  IMAD.WIDE.U32 R22, R10, 0x40, RZ ;  /* 0x000000400a167825 */ /* 0x000fe200078e00ff */
[----:B------:R-:W-:Y:S02]  /*2340*/  LOP3.LUT R15, R15, 0xfffffffe, RZ, 0xc0, !PT ;  /* 0xfffffffe0f0f7812 */ /* 0x000fe400078ec0ff */
[----:B------:R-:W-:Y:S01]  /*2350*/  @!P5 IADD3 R24, P1, R246, R24, RZ ;  /* 0x00000018f618d210 */ /* 0x000fe20007f3e0ff */
[----:B------:R-:W-:Y:S01]  /*2360*/  IMAD.SHL.U32 R5, R5, 0x40, RZ ;  /* 0x0000004005057824 */ /* 0x000fe200078e00ff */
[----:B------:R-:W-:Y:S01]  /*2370*/  @!P5 IADD3 R22, P0, R248, R22, RZ ;  /* 0x00000016f816d210 */ /* 0x000fe20007f1e0ff */
[----:B------:R-:W-:Y:S02]  /*2380*/  IMAD.IADD R4, R238, 0x1, -R15 ;  /* 0x00000001ee047824 */ /* 0x000fe400078e0a0f */
[----:B------:R-:W-:Y:S01]  /*2390*/  IMAD R15, R21, UR8, RZ ;  /* 0x00000008150f7c24 */ /* 0x000fe2000f8e02ff */
[----:B------:R-:W-:Y:S01]  /*23a0*/  @!P5 IADD3.X R23, R249, R23, R11, P0, !PT ;  /* 0x00000017f917d210 */ /* 0x000fe200007fe40b */
[----:B------:R-:W-:Y:S01]  /*23b0*/  IMAD R21, R21, UR6, RZ ;  /* 0x0000000615157c24 */ /* 0x000fe2000f8e02ff */
[----:B------:R-:W-:Y:S01]  /*23c0*/  @!P5 IADD3.X R25, R247, R25, R5, P1, !PT ;  /* 0x00000019f719d210 */ /* 0x000fe20000ffe405 */
[----:B------:R-:W-:Y:S01]  /*23d0*/  IMAD.WIDE.U32 R26, R18, UR6, R26 ;  /* 0x00000006121a7c25 */ /* 0x000fe2000f8e001a */
[----:B------:R-:W-:Y:S01]  /*23e0*/  ISETP.NE.AND P0, PT, R4, 0x1, PT ;  /* 0x000000010400780c */ /* 0x000fe20003f05270 */
[----:B------:R-:W-:Y:S01]  /*23f0*/  @P6 BAR.SYNC.DEFER_BLOCKING 0x0 ;  /* 0x0000000000006b1d */ /* 0x000fe20000010000 */
[----:B------:R-:W-:Y:S01]  /*2400*/  @!P3 IADD3 R4, P1, R210, 0x20, RZ ;  /* 0x00000020d204b810 */ /* 0x000fe20007f3e0ff */
[----:B------:R-:W-:Y:S01]  /*2410*/  IMAD R10, R18, UR7, R21 ;  /* 0x00000007120a7c24 */ /* 0x000fe2000f8e0215 */
[----:B------:R-:W-:Y:S01]  /*2420*/  @!P3 IADD3 R5, P2, R210, 0x20, RZ ;  /* 0x00000020d205b810 */ /* 0x000fe20007f5e0ff */
[----:B------:R-:W-:-:S02]  /*2430*/  IMAD R15, R18, UR9, R15 ;  /* 0x00000009120f7c24 */ /* 0x000fc4000f8e020f */
[--C-:B------:R-:W-:Y:S01]  /*2440*/  @!P3 IMAD.X R11, RZ, RZ, R19.reuse, P1 ;  /* 0x000000ffff0bb224 */ /* 0x100fe200008e0613 */
[----:B------:R-:W-:Y:S01]  /*2450*/  ISETP.GE.AND P1, PT, R210, R12, PT ;  /* 0x0000000cd200720c */ /* 0x000fe20003f26270 */
[----:B------:R-:W-:Y:S02]  /*2460*/  @!P3 IMAD.X R17, RZ, RZ, R19, P2 ;  /* 0x000000ffff11b224 */ /* 0x000fe400010e0613 */
[----:B------:R-:W-:Y:S02]  /*2470*/  IMAD.MOV.U32 R234, RZ, RZ, 0x7f800000 ;  /* 0x7f800000ffea7424 */ /* 0x000fe400078e00ff */
[----:B------:R-:W-:Y:S01]  /*2480*/  IMAD.MOV.U32 R236, RZ, RZ, 0x7f800000 ;  /* 0x7f800000ffec7424 */ /* 0x000fe200078e00ff */
[----:B------:R-:W1:Y:S01]  /*2490*/  LDC R235, c[0x0][0x394] ;  /* 0x0000e500ffeb7b82 */ /* 0x000e620000000800 */
[----:B------:R-:W-:Y:S01]  /*24a0*/  IMAD.WIDE.U32 R30, R18, UR8, R30 ;  /* 0x00000008121e7c25 */ /* 0x000fe2000f8e001e */
[----:B------:R-:W-:-:S06]  /*24b0*/  SHF.R.S32.HI R233, RZ, 0x1f, R208 ;  /* 0x0000001fffe97819 */ /* 0x000fcc00000114d0 */
[----:B------:R-:W2:Y:S01]  /*24c0*/  LDC R223, c[0x0][0x394] ;  /* 0x0000e500ffdf7b82 */ /* 0x000ea20000000800 */
[----:B------:R-:W-:Y:S02]  /*24d0*/  @!P3 IMAD R11, R11, R6, RZ ;  /* 0x000000060b0bb224 */ /* 0x000fe400078e02ff */
[----:B------:R-:W-:Y:S01]  /*24e0*/  IMAD.MOV.U32 R194, RZ, RZ, 0x20 ;  /* 0x00000020ffc27424 */ /* 0x000fe200078e00ff */
[----:B------:R3:W-:Y:S01]  /*24f0*/  @P1 STS.128 [R216+0xc000], RZ ;  /* 0x00c000ffd8001388 */ /* 0x0007e20000000c00 */
[----:B------:R-:W-:Y:S02]  /*2500*/  IMAD.IADD R33, R27, 0x1, R10 ;  /* 0x000000011b217824 */ /* 0x000fe400078e020a */
[----:B------:R-:W-:Y:S01]  /*2510*/  IMAD.MOV.U32 R193, RZ, RZ, 0x40 ;  /* 0x00000040ffc17424 */ /* 0x000fe200078e00ff */
[----:B------:R3:W-:Y:S01]  /*2520*/  @P1 STS.128 [R216+0xe000], RZ ;  /* 0x00e000ffd8001388 */ /* 0x0007e20000000c00 */
[-C--:B------:R-:W-:Y:S01]  /*2530*/  @!P3 IMAD R20, R17, R8.reuse, RZ ;  /* 0x000000081114b224 */ /* 0x080fe200078e02ff */
[----:B------:R-:W-:Y:S01]  /*2540*/  IADD3 R224, -R240, 0x40, R226 ;  /* 0x00000040f0e07810 */ /* 0x000fe20007ffe1e2 */
[----:B------:R-:W-:Y:S01]  /*2550*/  @!P4 IMAD R14, R19, R8, RZ ;  /* 0x00000008130ec224 */ /* 0x000fe200078e02ff */
[----:B------:R3:W-:Y:S01]  /*2560*/  @P1 STS.128 [R216+0x10000], RZ ;  /* 0x010000ffd8001388 */ /* 0x0007e20000000c00 */
[----:B------:R-:W-:Y:S01]  /*2570*/  IMAD.IADD R31, R31, 0x1, R15 ;  /* 0x000000011f1f7824 */ /* 0x000fe200078e020f */
[----:B------:R-:W-:Y:S01]  /*2580*/  CS2R R142, SRZ ;  /* 0x00000000008e7805 */ /* 0x000fe2000001ff00 */
[----:B------:R-:W-:Y:S01]  /*2590*/  @!P3 IMAD R18, R4, R7, R11 ;  /* 0x000000070412b224 */ /* 0x000fe200078e020b */
[----:B------:R-:W-:Y:S01]  /*25a0*/  @!PT LDS RZ, [RZ] ;  /* 0x00000000fffff984 */ /* 0x000fe20000000800 */
[----:B------:R-:W-:Y:S01]  /*25b0*/  @!PT LDS RZ, [RZ] ;  /* 0x00000000fffff984 */ /* 0x000fe20000000800 */
[----:B------:R-:W-:Y:S01]  /*25c0*/  @!PT LDS RZ, [RZ] ;  /* 0x00000000fffff984 */ /* 0x000fe20000000800 */
[----:B------:R-:W-:Y:S01]  /*25d0*/  @!P1 LDGSTS.E.BYPASS.LTC128B.128 [R216+0xc000], desc[UR16][R246.64] ;  /* 0x0c000000f6d89fae */ /* 0x000fe2000b901d50 */
[----:B------:R-:W-:Y:S01]  /*25e0*/  @!P4 IMAD R19, R19, R6, RZ ;  /* 0x000000061313c224 */ /* 0x000fe200078e02ff */
[----:B------:R-:W-:Y:S01]  /*25f0*/  CS2R R140, SRZ ;  /* 0x00000000008c7805 */ /* 0x000fe2000001ff00 */
[--C-:B------:R-:W-:Y:S01]  /*2600*/  @!P4 IMAD.MOV.U32 R32, RZ, RZ, R26.reuse ;  /* 0x000000ffff20c224 */ /* 0x100fe200078e001a */
[----:B------:R-:W-:Y:S01]  /*2610*/  @!P1 LDGSTS.E.BYPASS.LTC128B.128 [R216+0xe000], desc[UR16][R246.64+0x80] ;  /* 0x0e000080f6d89fae */ /* 0x000fe2000b901d50 */
[----:B------:R-:W-:Y:S01]  /*2620*/  @!P3 IMAD.MOV.U32 R10, RZ, RZ, R26 ;  /* 0x000000ffff0ab224 */ /* 0x000fe200078e001a */
[----:B------:R-:W-:Y:S01]  /*2630*/  CS2R R146, SRZ ;  /* 0x0000000000927805 */ /* 0x000fe2000001ff00 */
[----:B------:R-:W-:Y:S01]  /*2640*/  @!P3 IMAD.MOV.U32 R11, RZ, RZ, R33 ;  /* 0x000000ffff0bb224 */ /* 0x000fe200078e0021 */
[----:B------:R-:W-:Y:S01]  /*2650*/  @!P1 LDGSTS.E.BYPASS.LTC128B.128 [R216+0x10000], desc[UR16][R246.64+0x100] ;  /* 0x10000100f6d89fae */ /* 0x000fe2000b901d50 */
[----:B------:R-:W-:Y:S01]  /*2660*/  @!P3 IMAD R17, R5, R9, R20 ;  /* 0x000000090511b224 */ /* 0x000fe200078e0214 */
[----:B------:R-:W-:Y:S01]  /*2670*/  CS2R R144, SRZ ;  /* 0x0000000000907805 */ /* 0x000fe2000001ff00 */
[--C-:B------:R-:W-:Y:S01]  /*2680*/  @!P3 IMAD.MOV.U32 R20, RZ, RZ, R30.reuse ;  /* 0x000000ffff14b224 */ /* 0x100fe200078e001e */
[----:B------:R3:W-:Y:S01]  /*2690*/  @P5 STS.128 [R216+0xd000], RZ ;  /* 0x00d000ffd8005388 */ /* 0x0007e20000000c00 */
[--C-:B------:R-:W-:Y:S01]  /*26a0*/  @!P3 IMAD.MOV.U32 R21, RZ, RZ, R31.reuse ;  /* 0x000000ffff15b224 */ /* 0x100fe200078e001f */
[----:B------:R-:W-:Y:S01]  /*26b0*/  CS2R R138, SRZ ;  /* 0x00000000008a7805 */ /* 0x000fe2000001ff00 */
[----:B------:R-:W-:Y:S01]  /*26c0*/  @!P4 IMAD.WIDE.U32 R28, R210, R8, R30 ;  /* 0x00000008d21cc225 */ /* 0x000fe200078e001e */
[----:B------:R3:W-:Y:S01]  /*26d0*/  @P5 STS.128 [R216+0xf000], RZ ;  /* 0x00f000ffd8005388 */ /* 0x0007e20000000c00 */
[----:B------:R-:W-:-:S02]  /*26e0*/  CS2R R136, SRZ ;  /* 0x0000000000887805 */ /* 0x000fc4000001ff00 */
[----:B------:R-:W-:Y:S01]  /*26f0*/  CS2R R134, SRZ ;  /* 0x0000000000867805 */ /* 0x000fe2000001ff00 */
[----:B------:R-:W-:Y:S01]  /*2700*/  @!P4 IMAD R15, R210, R7, R19 ;  /* 0x00000007d20fc224 */ /* 0x000fe200078e0213 */
[----:B------:R3:W-:Y:S01]  /*2710*/  @P5 STS.128 [R216+0x11000], RZ ;  /* 0x011000ffd8005388 */ /* 0x0007e20000000c00 */
[-C--:B------:R-:W-:Y:S01]  /*2720*/  @!P3 IMAD.WIDE.U32 R30, R4, R6.reuse, R10 ;  /* 0x00000006041eb225 */ /* 0x080fe200078e000a */
[----:B------:R-:W-:Y:S01]  /*2730*/  CS2R R132, SRZ ;  /* 0x0000000000847805 */ /* 0x000fe2000001ff00 */
[----:B------:R-:W4:Y:S01]  /*2740*/  @!P4 LDC.64 R10, c[0x0][0x218] ;  /* 0x00008600ff0acb82 */ /* 0x000f220000000a00 */
[----:B------:R-:W-:Y:S01]  /*2750*/  @!PT LDS RZ, [RZ] ;  /* 0x00000000fffff984 */ /* 0x000fe20000000800 */
[----:B------:R-:W-:Y:S01]  /*2760*/  @!PT LDS RZ, [RZ] ;  /* 0x00000000fffff984 */ /* 0x000fe20000000800 */
[----:B------:R-:W-:Y:S01]  /*2770*/  @!PT LDS RZ, [RZ] ;  /* 0x00000000fffff984 */ /* 0x000fe20000000800 */
[----:B------:R-:W-:Y:S01]  /*2780*/  @!P5 LDGSTS.E.BYPASS.LTC128B.128 [R216+0xd000], desc[UR16][R24.64] ;  /* 0x0d00000018d8dfae */ /* 0x000fe2000b901d50 */
[C---:B------:R-:W-:Y:S01]  /*2790*/  @!P4 IMAD.WIDE.U32 R32, R210.reuse, R6, R32 ;  /* 0x00000006d220c225 */ /* 0x040fe200078e0020 */
[----:B------:R-:W-:Y:S02]  /*27a0*/  CS2R R126, SRZ ;  /* 0x00000000007e7805 */ /* 0x000fe4000001ff00 */
[----:B------:R-:W-:Y:S01]  /*27b0*/  CS2R R124, SRZ ;  /* 0x00000000007c7805 */ /* 0x000fe2000001ff00 */
[----:B------:R-:W-:Y:S01]  /*27c0*/  @!P5 LDGSTS.E.BYPASS.LTC128B.128 [R216+0xf000], desc[UR16][R24.64+0x80] ;  /* 0x0f00008018d8dfae */ /* 0x000fe2000b901d50 */
[----:B------:R-:W-:Y:S01]  /*27d0*/  @!P4 IMAD R14, R210, R9, R14 ;  /* 0x00000009d20ec224 */ /* 0x000fe200078e020e */
[----:B------:R-:W-:Y:S01]  /*27e0*/  CS2R R130, SRZ ;  /* 0x0000000000827805 */ /* 0x000fe2000001ff00 */
[----:B------:R-:W1:Y:S01]  /*27f0*/  @!P3 LDC.64 R6, c[0x0][0x218] ;  /* 0x00008600ff06bb82 */ /* 0x000e620000000a00 */
[----:B------:R-:W-:Y:S01]  /*2800*/  @!P3 IMAD.WIDE.U32 R26, R5, R8, R20 ;  /* 0x00000008051ab225 */ /* 0x000fe200078e0014 */
[----:B------:R-:W-:Y:S01]  /*2810*/  @!P5 LDGSTS.E.BYPASS.LTC128B.128 [R216+0x11000], desc[UR16][R24.64+0x100] ;  /* 0x1100010018d8dfae */ /* 0x000fe2000b901d50 */
[----:B------:R-:W-:-:S02]  /*2820*/  CS2R R128, SRZ ;  /* 0x0000000000807805 */ /* 0x000fc4000001ff00 */
[----:B------:R-:W-:Y:S01]  /*2830*/  CS2R R122, SRZ ;  /* 0x00000000007a7805 */ /* 0x000fe2000001ff00 */
[----:B------:R-:W-:Y:S01]  /*2840*/  @!P3 IMAD.IADD R20, R27, 0x1, R17 ;  /* 0x000000011b14b824 */ /* 0x000fe200078e0211 */
[----:B------:R-:W-:Y:S01]  /*2850*/  CS2R R120, SRZ ;  /* 0x0000000000787805 */ /* 0x000fe2000001ff00 */
[----:B------:R-:W-:Y:S01]  /*2860*/  VIADD R4, R209, 0x3000 ;  /* 0x00003000d1047836 */ /* 0x000fe20000000000 */
[----:B------:R-:W2:Y:S01]  /*2870*/  @!P4 LDC.64 R8, c[0x0][0x220] ;  /* 0x00008800ff08cb82 */ /* 0x000ea20000000a00 */
[----:B------:R-:W-:Y:S01]  /*2880*/  @!P4 IMAD.IADD R14, R29, 0x1, R14 ;  /* 0x000000011d0ec824 */ /* 0x000fe200078e020e */
[----:B------:R-:W-:Y:S01]  /*2890*/  CS2R R118, SRZ ;  /* 0x0000000000767805 */ /* 0x000fe2000001ff00 */
[----:B------:R-:W-:Y:S01]  /*28a0*/  @!P4 IMAD.IADD R15, R33, 0x1, R15 ;  /* 0x00000001210fc824 */ /* 0x000fe200078e020f */
[----:B------:R-:W-:Y:S01]  /*28b0*/  SEL R237, R4, R209, !P0 ;  /* 0x000000d104ed7207 */ /* 0x000fe20004000000 */
[----:B------:R-:W-:Y:S01]  /*28c0*/  @!P3 IMAD.IADD R18, R31, 0x1, R18 ;  /* 0x000000011f12b824 */ /* 0x000fe200078e0212 */
[----:B------:R-:W-:-:S02]  /*28d0*/  CS2R R116, SRZ ;  /* 0x0000000000747805 */ /* 0x000fc4000001ff00 */
[----:B------:R-:W-:Y:S02]  /*28e0*/  CS2R R110, SRZ ;  /* 0x00000000006e7805 */ /* 0x000fe4000001ff00 */
[C---:B----4-:R-:W-:Y:S01]  /*28f0*/  @!P4 LEA R10, P6, R28.reuse, R10, 0x1 ;  /* 0x0000000a1c0ac211 */ /* 0x050fe200078c08ff */
[----:B------:R-:W4:Y:S01]  /*2900*/  @!P3 LDC.64 R4, c[0x0][0x220] ;  /* 0x00008800ff04bb82 */ /* 0x000f220000000a00 */
[----:B------:R-:W-:Y:S02]  /*2910*/  LEA R237, R237, UR5, 0x1 ;  /* 0x00000005eded7c11 */ /* 0x000fe4000f8e08ff */
[----:B------:R-:W-:Y:S02]  /*2920*/  CS2R R108, SRZ ;  /* 0x00000000006c7805 */ /* 0x000fe4000001ff00 */
[----:B------:R-:W-:Y:S02]  /*2930*/  @!P4 LEA.HI.X R11, R28, R11, R14, 0x1, P6 ;  /* 0x0000000b1c0bc211 */ /* 0x000fe400030f0c0e */
[----:B------:R-:W-:-:S02]  /*2940*/  CS2R R114, SRZ ;  /* 0x0000000000727805 */ /* 0x000fc4000001ff00 */
[----:B------:R-:W-:Y:S01]  /*2950*/  CS2R R112, SRZ ;  /* 0x0000000000707805 */ /* 0x000fe2000001ff00 */
[----:B------:R3:W-:Y:S01]  /*2960*/  @P1 STS [R237], RZ ;  /* 0x000000ffed001388 */ /* 0x0007e20000000800 */
[C---:B-1----:R-:W-:Y:S02]  /*2970*/  @!P3 LEA R6, P2, R26.reuse, R6, 0x1 ;  /* 0x000000061a06b211 */ /* 0x042fe400078408ff */
[----:B------:R-:W-:Y:S02]  /*2980*/  CS2R R106, SRZ ;  /* 0x00000000006a7805 */ /* 0x000fe4000001ff00 */
[----:B------:R-:W-:Y:S01]  /*2990*/  CS2R R104, SRZ ;  /* 0x0000000000687805 */ /* 0x000fe2000001ff00 */
[----:B------:R3:W-:Y:S01]  /*29a0*/  @P1 STS [R237+0x4], RZ ;  /* 0x000004ffed001388 */ /* 0x0007e20000000800 */
[----:B------:R-:W-:Y:S02]  /*29b0*/  @!P3 LEA.HI.X R7, R26, R7, R20, 0x1, P2 ;  /* 0x000000071a07b211 */ /* 0x000fe400010f0c14 */
        /* <DEDUP_REMOVED lines=8> */
[----:B------:R-:W-:Y:S01]  /*2a40*/  CS2R R82, SRZ ;  /* 0x0000000000527805 */ /* 0x000fe2000001ff00 */
[----:B------:R-:W1:Y:S01]  /*2a50*/  LDC.64 R14, c[0x0][0x3b8] ;  /* 0x0000ee00ff0e7b82 */ /* 0x000e620000000a00 */
        /* <DEDUP_REMOVED lines=29> */
[----:B------:R-:W-:Y:S01]  /*2c30*/  ULDC UR6, c[0x0][0x398] ;  /* 0x0000e60000067ab9 */ /* 0x000fe20000000800 */
[----:B------:R-:W-:Y:S01]  /*2c40*/  ULDC.U8 UR8, c[0x0][0x388] ;  /* 0x0000e20000087ab9 */ /* 0x000fe20000000000 */
[----:B------:R-:W-:Y:S01]  /*2c50*/  ULDC UR7, c[0x0][0x2ec] ;  /* 0x0000bb0000077ab9 */ /* 0x000fe20000000800 */
[----:B------:R-:W-:Y:S01]  /*2c60*/  @!PT LDS RZ, [RZ] ;  /* 0x00000000fffff984 */ /* 0x000fe20000000800 */
[----:B------:R-:W-:Y:S01]  /*2c70*/  @!PT LDS RZ, [RZ] ;  /* 0x00000000fffff984 */ /* 0x000fe20000000800 */
[----:B------:R-:W-:Y:S01]  /*2c80*/  @!PT LDS RZ, [RZ] ;  /* 0x00000000fffff984 */ /* 0x000fe20000000800 */
[----:B------:R-:W-:Y:S04]  /*2c90*/  @!P1 LDGSTS.E.BYPASS.LTC128B.128 [R237], desc[UR16][R248.64] ;  /* 0x00000000f8ed9fae */ /* 0x000fe8000b901d50 */
[----:B------:R-:W-:Y:S04]  /*2ca0*/  @!P1 LDGSTS.E.BYPASS.LTC128B.128 [R237+0x2000], desc[UR16][R248.64+0x80] ;  /* 0x02000080f8ed9fae */ /* 0x000fe8000b901d50 */
[----:B------:R-:W-:Y:S01]  /*2cb0*/  @!P1 LDGSTS.E.BYPASS.LTC128B.128 [R237+0x4000], desc[UR16][R248.64+0x100] ;  /* 0x04000100f8ed9fae */ /* 0x000fe2000b901d50 */
[----:B----4-:R-:W-:-:S03]  /*2cc0*/  @!P3 LEA R4, P1, R30, R4, 0x1 ;  /* 0x000000041e04b211 */ /* 0x010fc600078208ff */
        /* <DEDUP_REMOVED lines=55> */
[----:B--2---:R-:W-:-:S03]  /*3040*/  IMAD.WIDE R8, R215, 0x4, R250 ;  /* 0x00000004d7087825 */ /* 0x004fc600078e02fa */
[----:B------:R-:W0:Y:S04]  /*3050*/  LDGDEPBAR ;  /* 0x00000000000079af */ /* 0x000e280000000000 */
[----:B-1----:R-:W2:Y:S01]  /*3060*/  LDG.E.64 R6, desc[UR16][R14.64+0x8] ;  /* 0x000008100e067981 */ /* 0x002ea2000c1e1b00 */
[C---:B------:R-:W-:Y:S01]  /*3070*/  VIADD R11, R215.reuse, 0x8 ;  /* 0x00000008d70b7836 */ /* 0x040fe20000000000 */
[-C--:B------:R-:W-:Y:S02]  /*3080*/  ISETP.GE.AND P2, PT, R215, R12.reuse, PT ;  /* 0x0000000cd700720c */ /* 0x080fe40003f46270 */
[----:B------:R3:W5:Y:S02]  /*3090*/  LDG.E.64 R202, desc[UR16][R14.64] ;  /* 0x000000100eca7981 */ /* 0x000764000c1e1b00 */
[----:B------:R-:W-:-:S09]  /*30a0*/  ISETP.GE.AND P1, PT, R11, R12, PT ;  /* 0x0000000c0b00720c */ /* 0x000fd20003f26270 */
[----:B------:R3:W5:Y:S01]  /*30b0*/  @!P2 LDG.E R234, desc[UR16][R8.64] ;  /* 0x0000001008eaa981 */ /* 0x000762000c1e1900 */
[----:B----4-:R-:W-:-:S03]  /*30c0*/  IMAD R5, R214, R16, R211 ;  /* 0x00000010d6057224 */ /* 0x010fc600078e02d3 */
[----:B------:R3:W5:Y:S01]  /*30d0*/  @!P1 LDG.E R236, desc[UR16][R8.64+0x20] ;  /* 0x0000201008ec9981 */ /* 0x000762000c1e1900 */
[----:B------:R-:W-:-:S05]  /*30e0*/  IMAD.SHL.U32 R5, R5, 0x20, RZ ;  /* 0x0000002005057824 */ /* 0x000fca00078e00ff */
[----:B------:R-:W-:Y:S01]  /*30f0*/  SHF.R.S32.HI R4, RZ, 0x1f, R5 ;  /* 0x0000001fff047819 */ /* 0x000fe20000011405 */
[----:B------:R-:W-:Y:S01]  /*3100*/  IMAD.IADD R224, R224, 0x1, -R13 ;  /* 0x00000001e0e07824 */ /* 0x000fe200078e0a0d */
[----:B--2---:R-:W-:-:S04]  /*3110*/  IADD3 R232, P2, P1, R5, R6, R208 ;  /* 0x0000000605e87210 */ /* 0x004fc8000795e0d0 */
[----:B------:R-:W-:Y:S02]  /*3120*/  IADD3.X R233, R4, R7, R233, P2, P1 ;  /* 0x0000000704e97210 */ /* 0x000fe400017e24e9 */
[----:B------:R-:W-:Y:S01]  /*3130*/  R2P PR, R205, 0x6 ;  /* 0x00000006cd007804 */ /* 0x000fe20000000000 */
[----:B------:R-:W-:Y:S02]  /*3140*/  VIADD R5, R200, 0x3000 ;  /* 0x00003000c8057836 */ /* 0x000fe40000000000 */
[----:B------:R-:W-:Y:S02]  /*3150*/  VIADD R4, R199, 0x3000 ;  /* 0x00003000c7047836 */ /* 0x000fe40000000000 */
[----:B------:R-:W-:Y:S02]  /*3160*/  SEL R194, R194, 0xffffffe0, !P1 ;  /* 0xffffffe0c2c27807 */ /* 0x000fe40004800000 */
[----:B------:R-:W-:Y:S02]  /*3170*/  SEL R193, R193, 0xffffffc0, !P2 ;  /* 0xffffffc0c1c17807 */ /* 0x000fe40005000000 */
[----:B------:R-:W-:Y:S01]  /*3180*/  SEL R5, R5, R200, !P0 ;  /* 0x000000c805057207 */ /* 0x000fe20004000000 */
[C---:B------:R-:W-:Y:S01]  /*3190*/  IMAD.IADD R192, R197.reuse, 0x1, R194 ;  /* 0x00000001c5c07824 */ /* 0x040fe200078e02c2 */
[----:B------:R-:W-:Y:S01]  /*31a0*/  SEL R4, R4, R199, !P0 ;  /* 0x000000c704047207 */ /* 0x000fe20004000000 */
[----:B------:R-:W-:Y:S01]  /*31b0*/  IMAD.IADD R190, R197, 0x1, R193 ;  /* 0x00000001c5be7824 */ /* 0x000fe200078e02c1 */
[----:B------:R-:W-:Y:S01]  /*31c0*/  LEA R196, R5, UR5, 0x1 ;  /* 0x0000000505c47c11 */ /* 0x000fe2000f8e08ff */
[----:B------:R-:W-:Y:S01]  /*31d0*/  IMAD.IADD R191, R193, 0x1, R192 ;  /* 0x00000001c1bf7824 */ /* 0x000fe200078e02c0 */
[----:B---3--:R-:W-:-:S07]  /*31e0*/  LEA R195, R4, UR5, 0x1 ;  /* 0x0000000504c37c11 */ /* 0x008fce000f8e08ff */
.L_x_1415:
[----:B------:R-:W0:Y:S01]  /*31f0*/  LDGDEPBAR ;  /* 0x00000000000079af */ /* 0x000e220000000000 */
[C---:B------:R-:W-:Y:S01]  /*3200*/  IMAD.IADD R94, R196.reuse, 0x1, R194 ;  /* 0x00000001c45e7824 */ /* 0x040fe200078e02c2 */
[----:B------:R-:W-:Y:S01]  /*3210*/  IADD3 R93, R196, R193, RZ ;  /* 0x000000c1c45d7210 */ /* 0x000fe20007ffe0ff */
[----:B------:R-:W-:Y:S01]  /*3220*/  IMAD.MOV.U32 R231, RZ, RZ, R229 ;  /* 0x000000ffffe77224 */ /* 0x000fe200078e00e5 */
[C---:B------:R-:W-:Y:S01]  /*3230*/  LEA R96, P0, R215.reuse, R230, 0x2 ;  /* 0x000000e6d7607211 */ /* 0x040fe200078010ff */
[----:B------:R-:W-:Y:S02]  /*3240*/  IMAD.IADD R92, R94, 0x1, R193 ;  /* 0x000000015e5c7824 */ /* 0x000fe400078e02c1 */
[----:B------:R-:W-:Y:S01]  /*3250*/  IMAD.MOV.U32 R95, RZ, RZ, R223 ;  /* 0x000000ffff5f7224 */ /* 0x000fe200078e00df */
        /* <DEDUP_REMOVED lines=102> */
.L_x_1411:
[--C-:B------:R-:W-:Y:S01]  /*38c0*/  IADD3 R26, R240, 0x1, -R241.reuse ;  /* 0x00000001f01a7810 */ /* 0x100fe20007ffe8f1 */
[----:B------:R-:W1:Y:S01]  /*38d0*/  S2R R23, SR_TID.X ;  /* 0x0000000000177919 */ /* 0x000e620000002100 */
[----:B------:R-:W-:Y:S01]  /*38e0*/  IADD3 R24, -R95, R240, -R241 ;  /* 0x000000f05f187210 */ /* 0x000fe20007ffe9f1 */
        /* <DEDUP_REMOVED lines=67> */
.L_x_1412:
        /* <DEDUP_REMOVED lines=50> */
[--C-:B------:R-:W-:Y:S01]  /*4040*/  FFMA.FTZ R178, R14, UR7, -R21.reuse ;  /* 0x000000070eb27c23 */ /* 0x100fe20008010815 */
        /* <DEDUP_REMOVED lines=92> */
[----:B------:R-:W-:Y:S01]  /*4610*/  F2FP.RELU.F16.F32.PACK_AB R23, R174, R167 ;  /* 0x000000a7ae17723e */ /* 0x000fe200000008ff */
[----:B------:R-:W-:Y:S01]  /*4620*/  STS [R221+0x20400], R20 ;  /* 0x02040014dd007388 */ /* 0x000fe20000000800 */
[----:B------:R-:W-:Y:S02]  /*4630*/  F2FP.RELU.F16.F32.PACK_AB R24, R171, R170 ;  /* 0x000000aaab18723e */ /* 0x000fe400000008ff */
[----:B------:R-:W-:Y:S01]  /*4640*/  F2FP.RELU.F16.F32.PACK_AB R21, R168, R177 ;  /* 0x000000b1a815723e */ /* 0x000fe200000008ff */
[----:B------:R-:W-:Y:S01]  /*4650*/  @!P4 FADD.FTZ R178, -R178, -RZ ;  /* 0x800000ffb2b2c221 */ /* 0x000fe20000010100 */
[----:B------:R-:W-:Y:S01]  /*4660*/  F2FP.RELU.F16.F32.PACK_AB R29, R173, R176 ;  /* 0x000000b0ad1d723e */ /* 0x000fe200000008ff */
[----:B------:R-:W-:Y:S01]  /*4670*/  STS [R221+0x20000], R24 ;  /* 0x02000018dd007388 */ /* 0x000fe20000000800 */
[----:B------:R-:W-:Y:S01]  /*4680*/  @!P6 FADD.FTZ R180, -R180, -RZ ;  /* 0x800000ffb4b4e221 */ /* 0x000fe20000010100 */
[----:B------:R-:W-:Y:S02]  /*4690*/  FSETP.GE.FTZ.AND P3, PT, R170, RZ, PT ;  /* 0x000000ffaa00720b */ /* 0x000fe40003f76000 */
[----:B------:R-:W-:Y:S01]  /*46a0*/  STS [R222+0x20000], R23 ;  /* 0x02000017de007388 */ /* 0x000fe20000000800 */
[----:B------:R-:W-:Y:S01]  /*46b0*/  @!P2 FADD.FTZ R179, -R179, -RZ ;  /* 0x800000ffb3b3a221 */ /* 0x000fe20000010100 */
[----:B------:R-:W-:Y:S02]  /*46c0*/  F2FP.RELU.F16.F32.PACK_AB R27, R180, R181 ;  /* 0x000000b5b41b723e */ /* 0x000fe400000008ff */
[----:B------:R-:W-:Y:S01]  /*46d0*/  STS [R222+0x20400], R21 ;  /* 0x02040015de007388 */ /* 0x000fe20000000800 */
[----:B------:R-:W-:Y:S02]  /*46e0*/  F2FP.RELU.F16.F32.PACK_AB R25, R175, R178 ;  /* 0x000000b2af19723e */ /* 0x000fe400000008ff */
[----:B------:R-:W-:Y:S01]  /*46f0*/  F2FP.RELU.F16.F32.PACK_AB R31, R179, R166 ;  /* 0x000000a6b31f723e */ /* 0x000fe200000008ff */
[----:B------:R-:W-:Y:S01]  /*4700*/  STS [R220+0x20000], R27 ;  /* 0x0200001bdc007388 */ /* 0x000fe20000000800 */
[----:B------:R-:W-:Y:S02]  /*4710*/  FSETP.GE.FTZ.AND P1, PT, R172, RZ, PT ;  /* 0x000000ffac00720b */ /* 0x000fe40003f36000 */
[----:B------:R-:W-:Y:S01]  /*4720*/  FSETP.GE.FTZ.AND P2, PT, R171, RZ, PT ;  /* 0x000000ffab00720b */ /* 0x000fe20003f56000 */
        /* <DEDUP_REMOVED lines=97> */
[C---:B------:R-:W-:Y:S01]  /*4d40*/  FADD.FTZ R28, -R165.reuse, R28 ;  /* 0x0000001ca51c7221 */ /* 0x040fe20000010100 */
[----:B------:R-:W-:Y:S01]  /*4d50*/  FSEL R96, R96, R165, P2 ;  /* 0x000000a560607208 */ /* 0x000fe20001000000 */
[----:B------:R-:W-:Y:S01]  /*4d60*/  FADD.FTZ R24, -R165, R24 ;  /* 0x00000018a5187221 */ /* 0x000fe20000010100 */
[----:B------:R-:W-:Y:S01]  /*4d70*/  FSETP.GE.FTZ.AND P2, PT, R174, RZ, PT ;  /* 0x000000ffae00720b */ /* 0x000fe20003f56000 */
        /* <DEDUP_REMOVED lines=9> */
[----:B------:R-:W-:Y:S01]  /*4e10*/  FSETP.GE.FTZ.AND P2, PT, R180, RZ, PT ;  /* 0x000000ffb400720b */ /* 0x000fe20003f56000 */
[----:B------:R-:W-:Y:S01]  /*4e20*/  FADD.FTZ R32, -R165, R32 ;  /* 0x00000020a5207221 */ /* 0x000fe20000010100 */
[----:B------:R-:W-:Y:S01]  /*4e30*/  FSEL R28, R28, R165, P0 ;  /* 0x000000a51c1c7208 */ /* 0x000fe20000000000 */
[----:B------:R-:W-:Y:S01]  /*4e40*/  FADD.FTZ R29, -R164, R34 ;  /* 0x00000022a41d7221 */ /* 0x000fe20000010100 */
[----:B------:R-:W-:Y:S01]  /*4e50*/  FSETP.GE.FTZ.AND P0, PT, R175, RZ, PT ;  /* 0x000000ffaf00720b */ /* 0x000fe20003f16000 */
[----:B------:R-:W-:Y:S01]  /*4e60*/  FMUL.FTZ R27, R168, R27 ;  /* 0x0000001ba81b7220 */ /* 0x000fe20000410000 */
[----:B------:R-:W-:Y:S01]  /*4e70*/  FSEL R24, R24, R165, P3 ;  /* 0x000000a518187208 */ /* 0x000fe20001800000 */
[----:B------:R-:W-:Y:S01]  /*4e80*/  FMUL.FTZ R97, R170, R97 ;  /* 0x00000061aa617220 */ /* 0x000fe20000410000 */
[----:B------:R-:W-:Y:S01]  /*4e90*/  FSETP.GE.FTZ.AND P1, PT, R177, RZ, PT ;  /* 0x000000ffb100720b */ /* 0x000fe20003f36000 */
[----:B------:R-:W-:Y:S01]  /*4ea0*/  FMUL.FTZ R96, R171, R96 ;  /* 0x00000060ab607220 */ /* 0x000fe20000410000 */
[----:B------:R-:W-:Y:S01]  /*4eb0*/  F2FP.F16.F32.PACK_AB R20, R20, R21 ;  /* 0x000000151414723e */ /* 0x000fe200000000ff */
[----:B------:R-:W-:Y:S01]  /*4ec0*/  FMUL.FTZ R24, R167, R24 ;  /* 0x00000018a7187220 */ /* 0x000fe20000410000 */
[----:B------:R-:W-:Y:S01]  /*4ed0*/  FSETP.GE.FTZ.AND P3, PT, R166, RZ, PT ;  /* 0x000000ffa600720b */ /* 0x000fe20003f76000 */
[----:B------:R-:W-:Y:S01]  /*4ee0*/  FMUL.FTZ R23, R174, R23 ;  /* 0x00000017ae177220 */ /* 0x000fe20000410000 */
[----:B------:R-:W-:Y:S01]  /*4ef0*/  FSEL R21, R26, R165, P2 ;  /* 0x000000a51a157208 */ /* 0x000fe20001000000 */
[----:B------:R-:W-:Y:S01]  /*4f00*/  FMUL.FTZ R28, R181, R28 ;  /* 0x0000001cb51c7220 */ /* 0x000fe20000410000 */
[----:B------:R-:W-:Y:S02]  /*4f10*/  FSEL R26, R31, R164, P0 ;  /* 0x000000a41f1a7208 */ /* 0x000fe40000000000 */
[----:B------:R-:W-:Y:S01]  /*4f20*/  FSETP.GE.FTZ.AND P2, PT, R179, RZ, PT ;  /* 0x000000ffb300720b */ /* 0x000fe20003f56000 */
[----:B------:R-:W-:Y:S01]  /*4f30*/  FMUL.FTZ R21, R180, R21 ;  /* 0x00000015b4157220 */ /* 0x000fe20000410000 */
[----:B------:R-:W-:Y:S01]  /*4f40*/  FSETP.GE.FTZ.AND P0, PT, R173, RZ, PT ;  /* 0x000000ffad00720b */ /* 0x000fe20003f16000 */
[----:B------:R-:W-:Y:S01]  /*4f50*/  FMUL.FTZ R26, R175, R26 ;  /* 0x0000001aaf1a7220 */ /* 0x000fe20000410000 */
[----:B------:R-:W-:Y:S01]  /*4f60*/  FSEL R22, R25, R164, P1 ;  /* 0x000000a419167208 */ /* 0x000fe20000800000 */
[----:B------:R-:W-:Y:S01]  /*4f70*/  FADD.FTZ R25, -R164, R30 ;  /* 0x0000001ea4197221 */ /* 0x000fe20000010100 */
[----:B------:R-:W-:Y:S02]  /*4f80*/  FSEL R31, R32, R165, P3 ;  /* 0x000000a5201f7208 */ /* 0x000fe40001800000 */
[----:B------:R-:W-:Y:S01]  /*4f90*/  ISETP.GT.AND P3, PT, R238, R225, PT ;  /* 0x000000e1ee00720c */ /* 0x000fe20003f64270 */
[----:B------:R-:W-:Y:S01]  /*4fa0*/  FMUL.FTZ R22, R177, R22 ;  /* 0x00000016b1167220 */ /* 0x000fe20000410000 */
[----:B------:R-:W-:Y:S01]  /*4fb0*/  FSETP.GE.FTZ.AND P1, PT, R178, RZ, PT ;  /* 0x000000ffb200720b */ /* 0x000fe20003f36000 */
[----:B------:R-:W-:Y:S01]  /*4fc0*/  FMUL.FTZ R31, R166, R31 ;  /* 0x0000001fa61f7220 */ /* 0x000fe20000410000 */
[----:B------:R-:W-:Y:S01]  /*4fd0*/  F2FP.F16.F32.PACK_AB R96, R96, R97 ;  /* 0x000000616060723e */ /* 0x000fe200000000ff */
[----:B------:R-:W-:Y:S01]  /*4fe0*/  @P2 FADD.FTZ R165, -R165, R33 ;  /* 0x00000021a5a52221 */ /* 0x000fe20000010100 */
[----:B------:R-:W-:Y:S02]  /*4ff0*/  FSEL R25, R25, R164, P1 ;  /* 0x000000a419197208 */ /* 0x000fe40000800000 */
[----:B------:R-:W-:Y:S02]  /*5000*/  FSETP.GE.FTZ.AND P1, PT, R176, RZ, PT ;  /* 0x000000ffb000720b */ /* 0x000fe40003f36000 */
[----:B------:R-:W-:Y:S01]  /*5010*/  F2FP.F16.F32.PACK_AB R27, R27, R22 ;  /* 0x000000161b1b723e */ /* 0x000fe200000000ff */
[----:B------:R-:W-:Y:S01]  /*5020*/  FMUL.FTZ R25, R178, R25 ;  /* 0x00000019b2197220 */ /* 0x000fe20000410000 */
        /* <DEDUP_REMOVED lines=32> */
.L_x_1413:
        /* <DEDUP_REMOVED lines=106> */
.L_x_1414:
        /* <DEDUP_REMOVED lines=15> */
[----:B------:R-:W-:Y:S03]  /*59c0*/  LDSM.16.M88.4 R184, [R191+0x1000] ;  /* 0x00100000bfb8783b */ /* 0x000fe60000000200 */
        /* <DEDUP_REMOVED lines=213> */
[----:B------:R-:W-:Y:S02]  /*6720*/  LEA.HI.X.SX32 R85, R9, R245, 0x2, P2 ;  /* 0x000000f509557211 */ /* 0x000fe400010f16ff */
[C---:B------:R-:W-:Y:S01]  /*6730*/  LEA R88, P0, R155.reuse, R244, 0x2 ;  /* 0x000000f49b587211 */ /* 0x040fe200078010ff */
        /* <DEDUP_REMOVED lines=260> */
[----:B------:R-:W-:Y:S01]  /*7780*/  @P0 IADD3 R12, R239, R242, RZ ;  /* 0x000000f2ef0c0210 */ /* 0x000fe20007ffe0ff */
[----:B------:R3:W-:Y:S04]  /*7790*/  STS [R218+0x7000], R45 ;  /* 0x0070002dda007388 */ /* 0x0007e80000000800 */
[----:B------:R4:W-:Y:S01]  /*77a0*/  STS [R218+0x7400], R47 ;  /* 0x0074002fda007388 */ /* 0x0009e20000000800 */
[----:B-1----:R-:W-:-:S02]  /*77b0*/  @P0 IMAD R44, R12, R7, RZ ;  /* 0x000000070c2c0224 */ /* 0x002fc400078e02ff */
[----:B------:R-:W-:Y:S01]  /*77c0*/  @P0 IMAD.WIDE.U32 R12, R12, R6, RZ ;  /* 0x000000060c0c0225 */ /* 0x000fe200078e00ff */
[----:B------:R-:W-:Y:S04]  /*77d0*/  STS [R219+0x8000], R52 ;  /* 0x00800034db007388 */ /* 0x000fe80000000800 */
[----:B------:R-:W-:Y:S01]  /*77e0*/  STS [R219+0x8400], R54 ;  /* 0x00840036db007388 */ /* 0x000fe20000000800 */
[----:B------:R-:W-:Y:S02]  /*77f0*/  @P0 IADD3 R44, R13, R44, RZ ;  /* 0x0000002c0d2c0210 */ /* 0x000fe40007ffe0ff */
[----:B------:R-:W-:Y:S01]  /*7800*/  @P0 MOV R46, R12 ;  /* 0x0000000c002e0202 */ /* 0x000fe20000000f00 */
[----:B------:R-:W-:Y:S04]  /*7810*/  STS [R218+0x8000], R65 ;  /* 0x00800041da007388 */ /* 0x000fe80000000800 */
[----:B------:R-:W-:Y:S04]  /*7820*/  STS [R218+0x8400], R67 ;  /* 0x00840043da007388 */ /* 0x000fe80000000800 */
[----:B------:R-:W-:Y:S01]  /*7830*/  STS [R219+0x9000], R56 ;  /* 0x00900038db007388 */ /* 0x000fe20000000800 */
[----:B---3--:R-:W-:-:S03]  /*7840*/  FMUL.FTZ R45, R78, UR6 ;  /* 0x000000064e2d7c20 */ /* 0x008fc60008410000 */
[----:B------:R1:W-:Y:S01]  /*7850*/  STS [R219+0x9400], R58 ;  /* 0x0094003adb007388 */ /* 0x0003e20000000800 */
[----:B----4-:R-:W-:Y:S01]  /*7860*/  FMUL.FTZ R47, R76, UR6 ;  /* 0x000000064c2f7c20 */ /* 0x010fe20008410000 */
[----:B------:R-:W-:Y:S02]  /*7870*/  F2FP.F16.F32.PACK_AB R45, R10, R45 ;  /* 0x0000002d0a2d723e */ /* 0x000fe400000000ff */
[----:B------:R3:W-:Y:S02]  /*7880*/  STS [R218+0x9000], R61 ;  /* 0x0090003dda007388 */ /* 0x0007e40000000800 */
[----:B------:R-:W-:Y:S02]  /*7890*/  F2FP.F16.F32.PACK_AB R47, R8, R47 ;  /* 0x0000002f082f723e */ /* 0x000fe400000000ff */
[----:B------:R3:W-:Y:S04]  /*78a0*/  STS [R218+0x9400], R63 ;  /* 0x0094003fda007388 */ /* 0x0007e80000000800 */
[----:B------:R3:W-:Y:S04]  /*78b0*/  STS [R219+0xa000], R68 ;  /* 0x00a00044db007388 */ /* 0x0007e80000000800 */
[----:B------:R3:W-:Y:S04]  /*78c0*/  STS [R219+0xa400], R70 ;  /* 0x00a40046db007388 */ /* 0x0007e80000000800 */
[----:B------:R3:W-:Y:S04]  /*78d0*/  STS [R218+0xa000], R81 ;  /* 0x00a00051da007388 */ /* 0x0007e80000000800 */
[----:B------:R3:W-:Y:S01]  /*78e0*/  STS [R218+0xa400], R83 ;  /* 0x00a40053da007388 */ /* 0x0007e20000000800 */
[----:B-1----:R-:W-:-:S03]  /*78f0*/  @P0 IADD3 R58, R239, R242, RZ ;  /* 0x000000f2ef3a0210 */ /* 0x002fc60007ffe0ff */
[----:B------:R3:W-:Y:S02]  /*7900*/  STS [R219+0xb000], R72 ;  /* 0x00b00048db007388 */ /* 0x0007e40000000800 */
[C---:B--2---:R-:W-:Y:S02]  /*7910*/  @P0 IMAD R56, R58.reuse, R5, RZ ;  /* 0x000000053a380224 */ /* 0x044fe400078e02ff */
[----:B------:R3:W-:Y:S01]  /*7920*/  STS [R219+0xb400], R74 ;  /* 0x00b4004adb007388 */ /* 0x0007e20000000800 */
        /* <DEDUP_REMOVED lines=15> */
.L_x_1416:
        /* <DEDUP_REMOVED lines=12> */
.L_x_1417:
[----:B------:R1:W-:Y:S01]  /*7ae0*/  STS [R218+0xb000], R47 ;  /* 0x00b0002fda007388 */ /* 0x0003e20000000800 */
[--C-:B------:R-:W-:Y:S01]  /*7af0*/  SHF.R.S32.HI R65, RZ, 0x1f, R212.reuse ;  /* 0x0000001fff417819 */ /* 0x100fe200000114d4 */
[----:B------:R-:W-:Y:S01]  /*7b00*/  IMAD.MOV.U32 R64, RZ, RZ, R212 ;  /* 0x000000ffff407224 */ /* 0x000fe200078e00d4 */
[----:B------:R-:W-:Y:S01]  /*7b10*/  SHF.R.S32.HI R57, RZ, 0x1f, R227 ;  /* 0x0000001fff397819 */ /* 0x000fe200000114e3 */
[----:B------:R2:W-:Y:S01]  /*7b20*/  STS [R218+0xb400], R45 ;  /* 0x00b4002dda007388 */ /* 0x0005e20000000800 */
[----:B------:R-:W-:Y:S01]  /*7b30*/  SHF.R.S32.HI R59, RZ, 0x1f, R211 ;  /* 0x0000001fff3b7819 */ /* 0x000fe200000114d3 */
[-C--:B------:R-:W-:Y:S01]  /*7b40*/  IMAD.WIDE.U32 R50, R227, R6.reuse, R64 ;  /* 0x00000006e3327225 */ /* 0x080fe200078e0040 */
[----:B------:R-:W-:Y:S01]  /*7b50*/  ULDC.64 UR6, c[0x0][0x468] ;  /* 0x00011a0000067ab9 */ /* 0x000fe20000000a00 */
[----:B------:R-:W-:Y:S01]  /*7b60*/  BAR.SYNC.DEFER_BLOCKING 0x0 ;  /* 0x0000000000007b1d */ /* 0x000fe20000010000 */
[----:B---3--:R-:W-:Y:S01]  /*7b70*/  SHF.R.S32.HI R61, RZ, 0x1f, R210 ;  /* 0x0000001fff3d7819 */ /* 0x008fe200000114d2 */
[----:B------:R-:W-:Y:S01]  /*7b80*/  IMAD R48, R57, R6, RZ ;  /* 0x0000000639307224 */ /* 0x000fe200078e02ff */
[----:B------:R-:W-:-:S02]  /*7b90*/  IADD3 R66, P0, R46, R50, RZ ;  /* 0x000000322e427210 */ /* 0x000fc40007f1e0ff */
[----:B------:R-:W-:Y:S01]  /*7ba0*/  IADD3 R46, R210, 0x20, RZ ;  /* 0x00000020d22e7810 */ /* 0x000fe20007ffe0ff */
[----:B------:R-:W-:Y:S01]  /*7bb0*/  BSSY B0, `(.L_x_1418) ;  /* 0x0000022000007945 */ /* 0x000fe20003800000 */
[----:B-1----:R-:W-:Y:S02]  /*7bc0*/  IMAD R47, R217, -0x40, R240 ;  /* 0xffffffc0d92f7824 */ /* 0x002fe400078e02f0 */
[----:B--2---:R-:W-:-:S03]  /*7bd0*/  IMAD R45, R227, R7, R48 ;  /* 0x00000007e32d7224 */ /* 0x004fc600078e0230 */
[-C--:B------:R-:W-:Y:S01]  /*7be0*/  ISETP.GE.AND P2, PT, R210, R47.reuse, PT ;  /* 0x0000002fd200720c */ /* 0x080fe20003f46270 */
[----:B------:R1:W2:Y:S01]  /*7bf0*/  LDS.128 R40, [R216+0x13000] ;  /* 0x01300000d8287984 */ /* 0x0002a20000000c00 */
[----:B------:R-:W-:Y:S02]  /*7c00*/  ISETP.GE.AND P1, PT, R46, R47, PT ;  /* 0x0000002f2e00720c */ /* 0x000fe40003f26270 */
[----:B------:R-:W-:Y:S01]  /*7c10*/  IADD3.X R67, R44, R51, R45, P0, !PT ;  /* 0x000000332c437210 */ /* 0x000fe200007fe42d */
[----:B------:R1:W3:Y:S01]  /*7c20*/  LDS.128 R36, [R216+0x15000] ;  /* 0x01500000d8247984 */ /* 0x0002e20000000c00 */
[----:B------:R-:W-:-:S03]  /*7c30*/  IMAD R44, R59, UR6, RZ ;  /* 0x000000063b2c7c24 */ /* 0x000fc6000f8e02ff */
[----:B------:R1:W4:Y:S01]  /*7c40*/  LDS.128 R32, [R216+0x17000] ;  /* 0x01700000d8207984 */ /* 0x0003220000000c00 */
[C---:B------:R-:W-:Y:S02]  /*7c50*/  IMAD R44, R211.reuse, UR7, R44 ;  /* 0x00000007d32c7c24 */ /* 0x040fe4000f8e022c */
[----:B------:R-:W-:Y:S01]  /*7c60*/  IMAD.WIDE.U32 R66, R211, UR6, R66 ;  /* 0x00000006d3427c25 */ /* 0x000fe2000f8e0042 */
[----:B------:R1:W1:Y:S03]  /*7c70*/  LDS.128 R28, [R216+0x18000] ;  /* 0x01800000d81c7984 */ /* 0x0002660000000c00 */
[----:B------:R-:W-:Y:S01]  /*7c80*/  IMAD.IADD R63, R44, 0x1, R67 ;  /* 0x000000012c3f7824 */ /* 0x000fe200078e0243 */
        /* <DEDUP_REMOVED lines=9> */
[----:B------:R-:W-:Y:S01]  /*7d20*/  ULDC.64 UR6, c[0x0][0x3f0] ;  /* 0x0000fc0000067ab9 */ /* 0x000fe20000000a00 */
[----:B------:R-:W3:Y:S02]  /*7d30*/  LDS.128 R44, [R216+0x12000] ;  /* 0x01200000d82c7984 */ /* 0x000ee40000000c00 */
[C---:B------:R-:W-:Y:S02]  /*7d40*/  IMAD.WIDE.U32 R68, R210.reuse, R6, R62 ;  /* 0x00000006d2447225 */ /* 0x040fe400078e003e */
[----:B------:R-:W4:Y:S02]  /*7d50*/  LDS.128 R52, [R216+0x16000] ;  /* 0x01600000d8347984 */ /* 0x000f240000000c00 */
[----:B------:R-:W-:Y:S01]  /*7d60*/  IMAD R60, R210, R7, R60 ;  /* 0x00000007d23c7224 */ /* 0x000fe200078e023c */
[----:B------:R-:W-:-:S04]  /*7d70*/  LEA R70, P0, R68, UR6, 0x1 ;  /* 0x0000000644467c11 */ /* 0x000fc8000f8008ff */
[----:B------:R-:W-:-:S04]  /*7d80*/  IADD3 R60, R60, R69, RZ ;  /* 0x000000453c3c7210 */ /* 0x000fc80007ffe0ff */
[----:B------:R-:W-:-:S05]  /*7d90*/  LEA.HI.X R71, R68, UR7, R60, 0x1, P0 ;  /* 0x0000000744477c11 */ /* 0x000fca00080f0c3c */
[----:B--2---:R2:W-:Y:S04]  /*7da0*/  STG.E.128 desc[UR16][R70.64+0x80], R48 ;  /* 0x0000803046007986 */ /* 0x0045e8000c101d10 */
[----:B---3--:R2:W-:Y:S04]  /*7db0*/  STG.E.128 desc[UR16][R70.64], R44 ;  /* 0x0000002c46007986 */ /* 0x0085e8000c101d10 */
[----:B----4-:R2:W-:Y:S02]  /*7dc0*/  STG.E.128 desc[UR16][R70.64+0x100], R52 ;  /* 0x0001003446007986 */ /* 0x0105e4000c101d10 */
.L_x_1419:
[----:B------:R-:W-:Y:S05]  /*7dd0*/  BSYNC B0 ;  /* 0x0000000000007941 */ /* 0x000fea0003800000 */
.L_x_1418:
        /* <DEDUP_REMOVED lines=15> */
.L_x_1421:
[----:B------:R-:W-:Y:S05]  /*7ed0*/  BSYNC B0 ;  /* 0x0000000000007941 */ /* 0x000fea0003800000 */
.L_x_1420:
        /* <DEDUP_REMOVED lines=19> */
[----:B---3--:R-:W-:-:S04]  /*8010*/  LEA R36, P0, R34, UR6, 0x1 ;  /* 0x0000000622247c11 */ /* 0x008fc8000f8008ff */
[----:B------:R-:W-:-:S05]  /*8020*/  LEA.HI.X R37, R34, UR7, R6, 0x1, P0 ;  /* 0x0000000722257c11 */ /* 0x000fca00080f0c06 */
[----:B-1----:R2:W-:Y:S04]  /*8030*/  STG.E.128 desc[UR16][R36.64], R28 ;  /* 0x0000001c24007986 */ /* 0x0025e8000c101d10 */
[----:B------:R2:W-:Y:S04]  /*8040*/  STG.E.128 desc[UR16][R36.64+0x80], R20 ;  /* 0x0000801424007986 */ /* 0x0005e8000c101d10 */
[----:B------:R2:W-:Y:S02]  /*8050*/  STG.E.128 desc[UR16][R36.64+0x100], R12 ;  /* 0x0001000c24007986 */ /* 0x0005e4000c101d10 */
.L_x_1423:
[----:B------:R-:W-:Y:S05]  /*8060*/  BSYNC B0 ;  /* 0x0000000000007941 */ /* 0x000fea0003800000 */
.L_x_1422:
[----:B------:R-:W-:Y:S05]  /*8070*/  @P1 BRA `(.L_x_1410) ;  /* 0x0000000000381947 */ /* 0x000fea0003800000 */
[----:B------:R-:W-:Y:S01]  /*8080*/  IADD3 R6, P0, R210, 0x20, RZ ;  /* 0x00000020d2067810 */ /* 0x000fe20007f1e0ff */
[----:B-12---:R-:W-:Y:S01]  /*8090*/  IMAD.MOV.U32 R14, RZ, RZ, R32 ;  /* 0x000000ffff0e7224 */ /* 0x006fe200078e0020 */
        /* <DEDUP_REMOVED lines=11> */
[----:B------:R4:W-:Y:S02]  /*8150*/  STG.E.128 desc[UR16][R4.64+0x100], R8 ;  /* 0x0001000804007986 */ /* 0x0009e4000c101d10 */
.L_x_1410:
[----:B------:R-:W-:Y:S05]  /*8160*/  BSYNC B1 ;  /* 0x0000000000017941 */ /* 0x000fea0003800000 */
.L_x_1396:
[----:B---34-:R-:W3:Y:S02]  /*8170*/  LDC R4, c[0x0][0xc] ;  /* 0x00000300ff047b82 */ /* 0x018ee40000000800 */
[----:B---3--:R-:W-:-:S04]  /*8180*/  IADD3 R217, R4, R217, RZ ;  /* 0x000000d904d97210 */ /* 0x008fc80007ffe0ff */
[----:B------:R-:W-:-:S13]  /*8190*/  ISETP.GE.AND P0, PT, R217, UR14, PT ;  /* 0x0000000ed9007c0c */ /* 0x000fda000bf06270 */
[----:B------:R-:W-:Y:S05]  /*81a0*/  @P0 BRA `(.L_x_1424) ;  /* 0x0000000000040947 */ /* 0x000fea0003800000 */
[----:B------:R-:W-:Y:S05]  /*81b0*/  BRA `(.L_x_1425) ;  /* 0xffffff8400b87947 */ /* 0x000fea000383ffff */
.L_x_1424:
[----:B------:R-:W-:Y:S05]  /*81c0*/  EXIT ;  /* 0x000000000000794d */ /* 0x000fea0003800000 */
.L_x_1426:
        /* <DEDUP_REMOVED lines=11> */
.L_x_1618:


//--------------------- .text._ZN5flash44flash_bwd_dq_dk_dv_loop_seqk_parallel_kernelI23Flash_bwd_kernel_traitsILi192ELi64ELi64ELi8ELi4ELi2ELi2ELb0ELb0EN7cutlass6half_tE19Flash_kernel_traitsILi192ELi64ELi64ELi8ES3_EELb0ELb0ELb1ELb0ELb0ELb1ELb1EEEvNS_16Flash_bwd_paramsE --------------------------
	.section	.text._ZN5flash44flash_bwd_dq_dk_dv_loop_seqk_parallel_kernelI23Flash_bwd_kernel_traitsILi192ELi64ELi64ELi8ELi4ELi2ELi2ELb0ELb0EN7cutlass6half_tE19Flash_kernel_traitsILi192ELi64ELi64ELi8ES3_EELb0ELb0ELb1ELb0ELb0ELb1ELb1EEEvNS_16Flash_bwd_paramsE,"ax",@progbits
	.align	128
        .global         _ZN5flash44flash_bwd_dq_dk_dv_loop_seqk_parallel_kernelI23Flash_bwd_kernel_traitsILi192ELi64ELi64ELi8ELi4ELi2ELi2ELb0ELb0EN7cutlass6half_tE19Flash_kernel_traitsILi192ELi64ELi64ELi8ES3_EELb0ELb0ELb1ELb0ELb0ELb1ELb1EEEvNS_16Flash_bwd_paramsE
        .type           _ZN5flash44flash_bwd_dq_dk_dv_loop_seqk_parallel_kernelI23Flash_bwd_kernel_traitsILi192ELi64ELi64ELi8ELi4ELi2ELi2ELb0ELb0EN7cutlass6half_tE19Flash_kernel_traitsILi192ELi64ELi64ELi8ES3_EELb0ELb0ELb1ELb0ELb0ELb1ELb1EEEvNS_16Flash_bwd_paramsE,@function
        .size           _ZN5flash44flash_bwd_dq_dk_dv_loop_seqk_parallel_kernelI23Flash_bwd_kernel_traitsILi192ELi64ELi64ELi8ELi4ELi2ELi2ELb0ELb0EN7cutlass6half_tE19Flash_kernel_traitsILi192ELi64ELi64ELi8ES3_EELb0ELb0ELb1ELb0ELb0ELb1ELb1EEEvNS_16Flash_bwd_paramsE,(.L_x_1619 - _ZN5flash44flash_bwd_dq_dk_dv_loop_seqk_parallel_kernelI23Flash_bwd_kernel_traitsILi192ELi64ELi64ELi8ELi4ELi2ELi2ELb0ELb0EN7cutlass6half_tE19Flash_kernel_traitsILi192ELi64ELi64ELi8ES3_EELb0ELb0ELb1ELb0ELb0ELb1ELb1EEEvNS_16Flash_bwd_paramsE)
        .other          _ZN5flash44flash_bwd_dq_dk_dv_loop_seqk_parallel_kernelI23Flash_bwd_kernel_traitsILi192ELi64ELi64ELi8ELi4ELi2ELi2ELb0ELb0EN7cutlass6half_tE19Flash_kernel_traitsILi192ELi64ELi64ELi8ES3_EELb0ELb0ELb1ELb0ELb0ELb1ELb1EEEvNS_16Flash_bwd_paramsE,@"STO_CUDA_ENTRY STV_DEFAULT"
_ZN5flash44flash_bwd_dq_dk_dv_loop_seqk_parallel_kernelI23Flash_bwd_kernel_traitsILi192ELi64ELi64ELi8ELi4ELi2ELi2ELb0ELb0EN7cutlass6half_tE19Flash_kernel_traitsILi192ELi64ELi64ELi8ES3_EELb0ELb0ELb1ELb0ELb0ELb1ELb1EEEvNS_16Flash_bwd_paramsE:
.text._ZN5flash44flash_bwd_dq_dk_dv_loop_seqk_parallel_kernelI23Flash_bwd_kernel_traitsILi192ELi64ELi64ELi8ELi4ELi2ELi2ELb0ELb0EN7cutlass6half_tE19Flash_kernel_traitsILi192ELi64ELi64ELi8ES3_EELb0ELb0ELb1ELb0ELb0ELb1ELb1EEEvNS_16Flash_bwd_paramsE:
        /* <DEDUP_REMOVED lines=28> */
[CC--:B------:R-:W-:Y:S01]  /*01c0*/  LEA.HI R7, R10.reuse, R3.reuse, RZ, 0x2 ;  /* 0x000000030a077211 */ /* 0x0c0fe200078f10ff */
[----:B------:R-:W-:Y:S01]  /*01d0*/  IMAD.IADD R2, R3, 0x1, -R2 ;  /* 0x0000000103027824 */ /* 0x000fe200078e0a02 */
[----:B------:R-:W-:Y:S01]  /*01e0*/  LEA.HI R8, R10, R3, RZ, 0x5 ;  /* 0x000000030a087211 */ /* 0x000fe200078f28ff */
[----:B------:R-:W-:Y:S01]  /*01f0*/  IMAD.SHL.U32 R11, R209, 0x40, RZ ;  /* 0x00000040d10b7824 */ /* 0x000fe200078e00ff */
[----:B------:R-:W-:Y:S01]  /*0200*/  LEA.HI R4, R16, R5, RZ, 0x1 ;  /* 0x0000000510047211 */ /* 0x000fe200078f08ff */
[----:B------:R-:W-:Y:S01]  /*0210*/  IMAD.SHL.U32 R210, R2, 0x8, RZ ;  /* 0x0000000802d27824 */ /* 0x000fe200078e00ff */
[----:B------:R-:W-:-:S02]  /*0220*/  SHF.R.S32.HI R9, RZ, 0x2, R7 ;  /* 0x00000002ff097819 */ /* 0x000fc40000011407 */
[----:B------:R-:W-:Y:S02]  /*0230*/  SHF.R.S32.HI R6, RZ, 0x1f, R7 ;  /* 0x0000001fff067819 */ /* 0x000fe40000011407 */
[----:B------:R-:W-:Y:S02]  /*0240*/  SHF.R.S32.HI R207, RZ, 0x5, R8 ;  /* 0x00000005ffcf7819 */ /* 0x000fe40000011408 */
[----:B------:R-:W-:Y:S02]  /*0250*/  LOP3.LUT R4, R4, 0xfffffffe, RZ, 0xc0, !PT ;  /* 0xfffffffe04047812 */ /* 0x000fe400078ec0ff */
[----:B------:R-:W-:Y:S02]  /*0260*/  LEA.HI R6, R6, R9, RZ, 0x3 ;  /* 0x0000000906067211 */ /* 0x000fe400078f18ff */
[----:B------:R-:W-:Y:S01]  /*0270*/  LOP3.LUT R11, R11, 0x1c0, RZ, 0xc0, !PT ;  /* 0x000001c00b0b7812 */ /* 0x000fe200078ec0ff */
[----:B------:R-:W-:Y:S01]  /*0280*/  IMAD.IADD R4, R5, 0x1, -R4 ;  /* 0x0000000105047824 */ /* 0x000fe200078e0a04 */
[----:B------:R-:W-:-:S02]  /*0290*/  LEA.HI R0, R8, R207, RZ, 0x1 ;  /* 0x000000cf08007211 */ /* 0x000fc400078f08ff */
[----:B------:R-:W-:Y:S02]  /*02a0*/  LOP3.LUT R6, R6, 0xfffffff8, RZ, 0xc0, !PT ;  /* 0xfffffff806067812 */ /* 0x000fe400078ec0ff */
[----:B------:R-:W-:Y:S02]  /*02b0*/  LOP3.LUT R16, R16, 0xfffffff0, RZ, 0xc0, !PT ;  /* 0xfffffff010107812 */ /* 0x000fe400078ec0ff */
[----:B------:R-:W-:Y:S01]  /*02c0*/  LOP3.LUT R5, R11, 0x38, R210, 0xf8, !PT ;  /* 0x000000380b057812 */ /* 0x000fe200078ef8d2 */
[----:B------:R-:W-:Y:S01]  /*02d0*/  IMAD.IADD R6, R9, 0x1, -R6 ;  /* 0x0000000109067824 */ /* 0x000fe200078e0a06 */
[----:B------:R-:W-:Y:S01]  /*02e0*/  SHF.R.U32.HI R208, RZ, 0x3, R11 ;  /* 0x00000003ffd07819 */ /* 0x000fe2000001160b */
[----:B------:R-:W-:Y:S01]  /*02f0*/  IMAD.IADD R16, R3, 0x1, -R16 ;  /* 0x0000000103107824 */ /* 0x000fe200078e0a10 */
[----:B------:R-:W-:Y:S01]  /*0300*/  LOP3.LUT R0, R0, 0xfffffffe, RZ, 0xc0, !PT ;  /* 0xfffffffe00007812 */ /* 0x000fe200078ec0ff */
[----:B------:R-:W-:Y:S01]  /*0310*/  IMAD.SHL.U32 R9, R2, 0x40, RZ ;  /* 0x0000004002097824 */ /* 0x000fe200078e00ff */
[----:B------:R-:W-:Y:S01]  /*0320*/  LOP3.LUT R208, R5, R208, RZ, 0x3c, !PT ;  /* 0x000000d005d07212 */ /* 0x000fe200078e3cff */
[----:B------:R-:W-:Y:S01]  /*0330*/  IMAD.SHL.U32 R216, R6, 0x40, RZ ;  /* 0x0000004006d87824 */ /* 0x000fe200078e00ff */
[----:B------:R-:W-:Y:S01]  /*0340*/  SHF.R.S32.HI R11, RZ, 0x1f, R16 ;  /* 0x0000001fff0b7819 */ /* 0x000fe20000011410 */
[----:B------:R-:W-:Y:S01]  /*0350*/  IMAD.IADD R5, R207, 0x1, -R0 ;  /* 0x00000001cf057824 */ /* 0x000fe200078e0a00 */
[----:B------:R-:W-:-:S02]  /*0360*/  LOP3.LUT R9, R9, 0x1c0, RZ, 0xc0, !PT ;  /* 0x000001c009097812 */ /* 0x000fc400078ec0ff */
[C---:B------:R-:W-:Y:S01]  /*0370*/  LOP3.LUT P4, RZ, R2.reuse, 0x2, RZ, 0xc0, !PT ;  /* 0x0000000202ff7812 */ /* 0x040fe2000788c0ff */
[----:B------:R-:W-:Y:S01]  /*0380*/  IMAD.SHL.U32 R12, R5, 0x10, RZ ;  /* 0x00000010050c7824 */ /* 0x000fe200078e00ff */
[----:B------:R-:W-:Y:S02]  /*0390*/  LOP3.LUT P3, RZ, R2, 0x4, RZ, 0xc0, !PT ;  /* 0x0000000402ff7812 */ /* 0x000fe4000786c0ff */
[----:B------:R-:W-:Y:S02]  /*03a0*/  LEA.HI R2, R10, R3, RZ, 0x7 ;  /* 0x000000030a027211 */ /* 0x000fe400078f38ff */
[----:B------:R-:W-:Y:S02]  /*03b0*/  LEA.HI R0, R11, R16, RZ, 0x3 ;  /* 0x000000100b007211 */ /* 0x000fe400078f18ff */
[C---:B------:R-:W-:Y:S02]  /*03c0*/  LOP3.LUT R11, R9.reuse, 0x10, R12, 0xf8, !PT ;  /* 0x00000010090b7812 */ /* 0x040fe400078ef80c */
[----:B------:R-:W-:-:S02]  /*03d0*/  LOP3.LUT R13, R9, 0x8, R14, 0xf8, !PT ;  /* 0x00000008090d7812 */ /* 0x000fc400078ef80e */
[----:B------:R-:W-:Y:S01]  /*03e0*/  SHF.R.U32.HI R194, RZ, 0x3, R9 ;  /* 0x00000003ffc27819 */ /* 0x000fe20000011609 */
[----:B------:R-:W-:Y:S01]  /*03f0*/  IMAD.SHL.U32 R9, R4, 0x200, RZ ;  /* 0x0000020004097824 */ /* 0x000fe200078e00ff */
[----:B------:R-:W-:Y:S02]  /*0400*/  SHF.R.S32.HI R2, RZ, 0x7, R2 ;  /* 0x00000007ff027819 */ /* 0x000fe40000011402 */
[----:B------:R-:W-:Y:S02]  /*0410*/  LOP3.LUT R11, R11, 0x8, R14, 0xf8, !PT ;  /* 0x000000080b0b7812 */ /* 0x000fe400078ef80e */
[----:B------:R-:W-:Y:S01]  /*0420*/  LOP3.LUT R198, R13, R194, RZ, 0x3c, !PT ;  /* 0x000000c20dc67212 */ /* 0x000fe200078e3cff */
[C---:B------:R-:W-:Y:S01]  /*0430*/  IMAD R13, R2.reuse, 0x800, R9 ;  /* 0x00000800020d7824 */ /* 0x040fe200078e0209 */
[----:B------:R-:W-:Y:S01]  /*0440*/  LOP3.LUT R194, R9, R11, R194, 0xf6, !PT ;  /* 0x0000000b09c27212 */ /* 0x000fe200078ef6c2 */
[----:B------:R-:W-:Y:S01]  /*0450*/  IMAD.SHL.U32 R2, R2, 0x20, RZ ;  /* 0x0000002002027824 */ /* 0x000fe200078e00ff */
[----:B------:R-:W-:Y:S01]  /*0460*/  LEA.HI R9, R10, R3, RZ, 0x6 ;  /* 0x000000030a097211 */ /* 0x000fe200078f30ff */
[----:B------:R-:W-:Y:S01]  /*0470*/  IMAD.IADD R198, R13, 0x1, R198 ;  /* 0x000000010dc67824 */ /* 0x000fe200078e02c6 */
[----:B------:R-:W-:-:S02]  /*0480*/  LOP3.LUT R12, R6, 0x1, RZ, 0xc0, !PT ;  /* 0x00000001060c7812 */ /* 0x000fc400078ec0ff */
[----:B------:R-:W-:Y:S01]  /*0490*/  LOP3.LUT R206, R8, 0xffffffe0, RZ, 0xc0, !PT ;  /* 0xffffffe008ce7812 */ /* 0x000fe200078ec0ff */
[----:B------:R-:W-:Y:S01]  /*04a0*/  IMAD.SHL.U32 R198, R198, 0x2, RZ ;  /* 0x00000002c6c67824 */ /* 0x000fe200078e00ff */
[----:B------:R-:W-:Y:S02]  /*04b0*/  SHF.R.S32.HI R9, RZ, 0x6, R9 ;  /* 0x00000006ff097819 */ /* 0x000fe40000011409 */
[----:B------:R-:W-:Y:S01]  /*04c0*/  SHF.R.S32.HI R8, RZ, 0x1f, R8 ;  /* 0x0000001fff087819 */ /* 0x000fe20000011408 */
[----:B------:R-:W-:Y:S01]  /*04d0*/  IMAD.IADD R206, R3, 0x1, -R206 ;  /* 0x0000000103ce7824 */ /* 0x000fe200078e0ace */
[----:B------:R-:W-:Y:S01]  /*04e0*/  LOP3.LUT R205, R0, 0xfffffff8, RZ, 0xc0, !PT ;  /* 0xfffffff800cd7812 */ /* 0x000fe200078ec0ff */
[C---:B------:R-:W-:Y:S01]  /*04f0*/  IMAD R208, R9.reuse, 0x200, R208 ;  /* 0x0000020009d07824 */ /* 0x040fe200078e02d0 */
[----:B------:R-:W-:Y:S01]  /*0500*/  ISETP.NE.U32.AND P0, PT, R12, 0x1, PT ;  /* 0x000000010c00780c */ /* 0x000fe20003f05070 */
[----:B------:R-:W-:Y:S01]  /*0510*/  IMAD.SHL.U32 R9, R9, 0x8, RZ ;  /* 0x0000000809097824 */ /* 0x000fe200078e00ff */
[----:B------:R-:W-:Y:S01]  /*0520*/  LOP3.LUT R12, R7, 0x7ffffffc, RZ, 0xc0, !PT ;  /* 0x7ffffffc070c7812 */ /* 0x000fe200078ec0ff */
[----:B------:R-:W-:Y:S01]  /*0530*/  IMAD.IADD R205, R16, 0x1, -R205 ;  /* 0x0000000110cd7824 */ /* 0x000fe200078e0acd */
[----:B------:R-:W-:Y:S01]  /*0540*/  LEA.HI R8, R8, R207, RZ, 0x2 ;  /* 0x000000cf08087211 */ /* 0x000fe200078f10ff */
[----:B------:R-:W-:Y:S01]  /*0550*/  IMAD.SHL.U32 R0, R0, 0x40, RZ ;  /* 0x0000004000007824 */ /* 0x000fe200078e00ff */
[----:B------:R-:W-:Y:S01]  /*0560*/  LOP3.LUT R216, R216, 0x1c0, RZ, 0xc0, !PT ;  /* 0x000001c0d8d87812 */ /* 0x000fe200078ec0ff */
[----:B------:R-:W-:Y:S01]  /*0570*/  IMAD.IADD R7, R3, 0x1, -R12 ;  /* 0x0000000103077824 */ /* 0x000fe200078e0a0c */
[----:B------:R-:W-:Y:S01]  /*0580*/  LOP3.LUT R8, R8, 0xfffffffc, RZ, 0xc0, !PT ;  /* 0xfffffffc08087812 */ /* 0x000fe200078ec0ff */
[----:B------:R-:W-:Y:S01]  /*0590*/  IMAD.SHL.U32 R199, R205, 0x40, RZ ;  /* 0x00000040cdc77824 */ /* 0x000fe200078e00ff */
[----:B------:R-:W-:Y:S01]  /*05a0*/  R2P PR, R6, 0x6 ;  /* 0x0000000606007804 */ /* 0x000fe20000000000 */
[C---:B------:R-:W-:Y:S01]  /*05b0*/  IMAD.SHL.U32 R6, R4.reuse, 0x20, RZ ;  /* 0x0000002004067824 */ /* 0x040fe200078e00ff */
[----:B------:R-:W-:Y:S01]  /*05c0*/  LOP3.LUT R9, R9, 0x18, RZ, 0xc0, !PT ;  /* 0x0000001809097812 */ /* 0x000fe200078ec0ff */
[----:B------:R-:W-:Y:S01]  /*05d0*/  IMAD.SHL.U32 R4, R4, 0x8, RZ ;  /* 0x0000000804047824 */ /* 0x000fe200078e00ff */
[----:B------:R-:W-:Y:S01]  /*05e0*/  SHF.R.U32.HI R218, RZ, 0x3, R216 ;  /* 0x00000003ffda7819 */ /* 0x000fe200000116d8 */
[----:B------:R-:W-:Y:S01]  /*05f0*/  VIADD R196, R198, UR6 ;  /* 0x00000006c6c47c36 */ /* 0x000fe20008000000 */
[----:B------:R-:W-:-:S02]  /*0600*/  LOP3.LUT R203, R2, 0x6, R203, 0xf8, !PT ;  /* 0x0000000602cb7812 */ /* 0x000fc400078ef8cb */
[----:B------:R-:W-:Y:S01]  /*0610*/  LOP3.LUT R3, R216, 0x20, R2, 0xf8, !PT ;  /* 0x00000020d8037812 */ /* 0x000fe200078ef802 */
[----:B------:R-:W-:Y:S01]  /*0620*/  IMAD.SHL.U32 R2, R7, 0x2, RZ ;  /* 0x0000000207027824 */ /* 0x000fe200078e00ff */
[----:B------:R-:W-:Y:S01]  /*0630*/  LOP3.LUT R216, R218, R216, R9, 0x1e, !PT ;  /* 0x000000d8dad87212 */ /* 0x000fe200078e1e09 */
[----:B------:R-:W-:Y:S01]  /*0640*/  IMAD.IADD R7, R207, 0x1, -R8 ;  /* 0x00000001cf077824 */ /* 0x000fe200078e0a08 */
[----:B------:R-:W-:Y:S02]  /*0650*/  LOP3.LUT R218, R3, R218, RZ, 0x3c, !PT ;  /* 0x000000da03da7212 */ /* 0x000fe400078e3cff */
[----:B------:R-:W-:Y:S01]  /*0660*/  LOP3.LUT R6, R9, 0x20, R6, 0xf8, !PT ;  /* 0x0000002009067812 */ /* 0x000fe200078ef806 */
[----:B------:R-:W-:Y:S01]  /*0670*/  IMAD R9, R7, 0x400, R2 ;  /* 0x0000040007097824 */ /* 0x000fe200078e0202 */
[----:B------:R-:W-:Y:S02]  /*0680*/  LOP3.LUT R199, R199, 0x1c0, RZ, 0xc0, !PT ;  /* 0x000001c0c7c77812 */ /* 0x000fe400078ec0ff */
[----:B------:R-:W-:Y:S01]  /*0690*/  SHF.R.S32.HI R3, RZ, 0x1f, R206 ;  /* 0x0000001fff037819 */ /* 0x000fe200000114ce */
[----:B------:R-:W-:Y:S01]  /*06a0*/  IMAD.IADD R218, R9, 0x1, R218 ;  /* 0x0000000109da7824 */ /* 0x000fe200078e02da */
[----:B------:R-:W-:-:S02]  /*06b0*/  SHF.R.U32.HI R193, RZ, 0x3, R199 ;  /* 0x00000003ffc17819 */ /* 0x000fc400000116c7 */
[----:B------:R-:W-:Y:S01]  /*06c0*/  LEA.HI R204, R3, R206, RZ, 0x2 ;  /* 0x000000ce03cc7211 */ /* 0x000fe200078f10ff */
[----:B------:R-:W-:Y:S01]  /*06d0*/  IMAD R3, R5, 0x400, R2 ;  /* 0x0000040005037824 */ /* 0x000fe200078e0202 */
[----:B------:R-:W-:Y:S02]  /*06e0*/  LOP3.LUT R4, R199, 0x8, R4, 0xf8, !PT ;  /* 0x00000008c7047812 */ /* 0x000fe400078ef804 */
[----:B------:R-:W-:Y:S01]  /*06f0*/  LOP3.LUT R0, R0, 0xfffffe00, RZ, 0xc0, !PT ;  /* 0xfffffe0000007812 */ /* 0x000fe200078ec0ff */
[----:B------:R-:W-:Y:S01]  /*0700*/  IMAD.IADD R216, R3, 0x1, R216 ;  /* 0x0000000103d87824 */ /* 0x000fe200078e02d8 */
[----:B------:R-:W-:Y:S01]  /*0710*/  LOP3.LUT R199, R193, R6, R199, 0x1e, !PT ;  /* 0x00000006c1c77212 */ /* 0x000fe200078e1ec7 */
[----:B------:R-:W-:Y:S01]  /*0720*/  IMAD.MOV.U32 R3, RZ, RZ, -0x10 ;  /* 0xfffffff0ff037424 */ /* 0x000fe200078e00ff */
[----:B------:R-:W-:Y:S01]  /*0730*/  LOP3.LUT R193, R4, R193, RZ, 0x3c, !PT ;  /* 0x000000c104c17212 */ /* 0x000fe200078e3cff */
[--C-:B------:R-:W-:Y:S01]  /*0740*/  IMAD R200, R7, 0x400, R0.reuse ;  /* 0x0000040007c87824 */ /* 0x100fe200078e0200 */
[----:B------:R-:W-:Y:S01]  /*0750*/  LEA R218, R218, UR5, 0x1 ;  /* 0x00000005dada7c11 */ /* 0x000fe2000f8e08ff */
[----:B------:R-:W-:Y:S01]  /*0760*/  IMAD R2, R5, 0x400, R0 ;  /* 0x0000040005027824 */ /* 0x000fe200078e0200 */
[----:B------:R-:W-:Y:S01]  /*0770*/  SEL R197, R197, 0xffffffe0, !P4 ;  /* 0xffffffe0c5c57807 */ /* 0x000fe20006000000 */
[----:B------:R-:W-:Y:S01]  /*0780*/  IMAD.IADD R200, R200, 0x1, R193 ;  /* 0x00000001c8c87824 */ /* 0x000fe200078e02c1 */
[----:B------:R-:W-:Y:S01]  /*0790*/  SEL R195, R195, 0xffffffc0, !P3 ;  /* 0xffffffc0c3c37807 */ /* 0x000fe20005800000 */
[----:B------:R-:W-:Y:S01]  /*07a0*/  IMAD.IADD R193, R193, 0x1, R2 ;  /* 0x00000001c1c17824 */ /* 0x000fe200078e0202 */
[----:B------:R-:W-:Y:S01]  /*07b0*/  LEA R194, R194, UR5, 0x1 ;  /* 0x00000005c2c27c11 */ /* 0x000fe2000f8e08ff */
[----:B------:R-:W-:Y:S01]  /*07c0*/  VIADD R220, R218, 0x20 ;  /* 0x00000020dadc7836 */ /* 0x000fe20000000000 */
[----:B------:R-:W-:Y:S01]  /*07d0*/  LEA R216, R216, UR6, 0x1 ;  /* 0x00000006d8d87c11 */ /* 0x000fe2000f8e08ff */
[----:B------:R-:W-:Y:S01]  /*07e0*/  IMAD.IADD R197, R196, 0x1, R197 ;  /* 0x00000001c4c57824 */ /* 0x000fe200078e02c5 */
[----:B------:R-:W-:Y:S01]  /*07f0*/  SHF.R.S32.HI R204, RZ, 0x2, R204 ;  /* 0x00000002ffcc7819 */ /* 0x000fe200000114cc */
[----:B------:R-:W-:Y:S01]  /*0800*/  @P1 VIADD R220, R218, 0xffffffe0 ;  /* 0xffffffe0dadc1836 */ /* 0x000fe20000000000 */
[----:B------:R-:W-:Y:S01]  /*0810*/  SEL R3, R3, 0x10, !P0 ;  /* 0x0000001003037807 */ /* 0x000fe20004000000 */
[----:B------:R-:W-:Y:S01]  /*0820*/  IMAD.IADD R196, R196, 0x1, R195 ;  /* 0x00000001c4c47824 */ /* 0x000fe200078e02c3 */
[----:B------:R-:W-:Y:S01]  /*0830*/  LOP3.LUT R199, R199, R0, RZ, 0xfc, !PT ;  /* 0x00000000c7c77212 */ /* 0x000fe200078efcff */
[----:B------:R-:W-:Y:S01]  /*0840*/  IMAD.IADD R0, R195, 0x1, R194 ;  /* 0x00000001c3007824 */ /* 0x000fe200078e02c2 */
[----:B---3--:R-:W-:Y:S01]  /*0850*/  SHF.R.S32.HI R215, RZ, 0x1f, R202 ;  /* 0x0000001fffd77819 */ /* 0x008fe200000114ca */
[----:B------:R-:W-:Y:S01]  /*0860*/  VIADD R219, R216, 0x40 ;  /* 0x00000040d8db7836 */ /* 0x000fe20000000000 */
[----:B------:R-:W-:Y:S01]  /*0870*/  SHF.R.S32.HI R213, RZ, 0x1f, R209 ;  /* 0x0000001fffd57819 */ /* 0x000fe200000114d1 */
[----:B------:R-:W-:Y:S01]  /*0880*/  IMAD R204, R7, 0x10, R204 ;  /* 0x0000001007cc7824 */ /* 0x000fe200078e02cc */
[----:B------:R-:W-:Y:S01]  /*0890*/  SHF.R.S32.HI R211, RZ, 0x1f, R210 ;  /* 0x0000001fffd37819 */ /* 0x000fe200000114d2 */
[----:B------:R-:W-:Y:S01]  /*08a0*/  IMAD.IADD R195, R197, 0x1, R195 ;  /* 0x00000001c5c37824 */ /* 0x000fe200078e02c3 */
[----:B------:R-:W-:Y:S01]  /*08b0*/  LEA R214, R208, UR5, 0x1 ;  /* 0x00000005d0d67c11 */ /* 0x000fe2000f8e08ff */
[----:B------:R-:W-:Y:S01]  /*08c0*/  IMAD.IADD R221, R218, 0x1, R3 ;  /* 0x00000001dadd7824 */ /* 0x000fe200078e0203 */
[----:B------:R-:W-:Y:S01]  /*08d0*/  LEA R193, R193, UR4, 0x1 ;  /* 0x00000004c1c17c11 */ /* 0x000fe2000f8e08ff */
[----:B------:R-:W-:-:S02]  /*08e0*/  @P2 VIADD R219, R216, 0xffffffc0 ;  /* 0xffffffc0d8db2836 */ /* 0x000fc40000000000 */
[----:B----4-:R-:W-:-:S07]  /*08f0*/  IMAD.IADD R226, R3, 0x1, R220 ;  /* 0x0000000103e27824 */ /* 0x010fce00078e02dc */
.L_x_1457:
        /* <DEDUP_REMOVED lines=46> */
.L_x_1427:
[----:B------:R-:W-:Y:S01]  /*0be0*/  IMAD.SHL.U32 R225, R212, 0x40, RZ ;  /* 0x00000040d4e17824 */ /* 0x000fe200078e00ff */
[----:B-----5:R-:W-:-:S04]  /*0bf0*/  @!P2 IADD3 R238, R6, R2, -R239 ;  /* 0x0000000206eea210 */ /* 0x020fc80007ffe8ef */
[----:B------:R-:W-:-:S13]  /*0c00*/  ISETP.GT.AND P0, PT, R238, R225, PT ;  /* 0x000000e1ee00720c */ /* 0x000fda0003f04270 */
[----:B------:R-:W-:Y:S05]  /*0c10*/  @!P0 BRA `(.L_x_1428) ;  /* 0x0000006c00bc8947 */ /* 0x000fea0003800000 */
[----:B------:R-:W3:Y:S01]  /*0c20*/  LDC R6, c[0x0][0x278] ;  /* 0x00009e00ff067b82 */ /* 0x000ee20000000800 */
[----:B------:R-:W-:Y:S01]  /*0c30*/  ISETP.NE.AND P0, PT, R242, -0x1, PT ;  /* 0xfffffffff200780c */ /* 0x000fe20003f05270 */
[----:B------:R-:W-:Y:S01]  /*0c40*/  IMAD.SHL.U32 R39, R202, 0x80, RZ ;  /* 0x00000080ca277824 */ /* 0x000fe200078e00ff */
[----:B-1----:R-:W-:Y:S02]  /*0c50*/  IADD3 R11, R240, 0x3f, RZ ;  /* 0x0000003ff00b7810 */ /* 0x002fe40007ffe0ff */
[----:B------:R-:W-:Y:S02]  /*0c60*/  ISETP.NE.AND P1, PT, R17, -0x1, PT ;  /* 0xffffffff1100780c */ /* 0x000fe40003f25270 */
[----:B------:R-:W-:Y:S01]  /*0c70*/  SHF.R.S32.HI R12, RZ, 0x1f, R11 ;  /* 0x0000001fff0c7819 */ /* 0x000fe2000001140b */
[----:B------:R-:W1:Y:S01]  /*0c80*/  LDC.64 R2, c[0x0][0x228] ;  /* 0x00008a00ff027b82 */ /* 0x000e620000000a00 */
[----:B------:R-:W-:Y:S02]  /*0c90*/  SEL R39, R39, RZ, P5 ;  /* 0x000000ff27277207 */ /* 0x000fe40002800000 */
[----:B------:R-:W-:-:S03]  /*0ca0*/  LEA.HI R12, R12, R11, RZ, 0x6 ;  /* 0x0000000b0c0c7211 */ /* 0x000fc600078f30ff */
[----:B------:R-:W-:Y:S02]  /*0cb0*/  @P0 IADD3 R32, R239, R242, RZ ;  /* 0x000000f2ef200210 */ /* 0x000fe40007ffe0ff */
[----:B------:R-:W4:Y:S01]  /*0cc0*/  LDC R5, c[0x0][0x394] ;  /* 0x0000e500ff057b82 */ /* 0x000f220000000800 */
[----:B------:R-:W-:Y:S02]  /*0cd0*/  SHF.R.S32.HI R12, RZ, 0x6, R12 ;  /* 0x00000006ff0c7819 */ /* 0x000fe4000001140c */
[----:B---3--:R-:W-:-:S05]  /*0ce0*/  IABS R7, R6 ;  /* 0x0000000600077213 */ /* 0x008fca0000000000 */
[----:B------:R-:W3:Y:S01]  /*0cf0*/  LDC R27, c[0x0][0x2d4] ;  /* 0x0000b500ff1b7b82 */ /* 0x000ee20000000800 */
[----:B------:R-:W2:Y:S01]  /*0d00*/  I2F.RP R10, R7 ;  /* 0x00000007000a7306 */ /* 0x000ea20000209400 */
[----:B-1----:R-:W-:-:S06]  /*0d10*/  IMAD R19, R215, R2, RZ ;  /* 0x00000002d7137224 */ /* 0x002fcc00078e02ff */
[----:B------:R-:W1:Y:S01]  /*0d20*/  LDC R25, c[0x0][0x2dc] ;  /* 0x0000b700ff197b82 */ /* 0x000e620000000800 */
[----:B------:R-:W-:-:S04]  /*0d30*/  IMAD.WIDE.U32 R20, R202, R2, RZ ;  /* 0x00000002ca147225 */ /* 0x000fc800078e00ff */
[----:B------:R-:W-:-:S03]  /*0d40*/  IMAD R19, R202, R3, R19 ;  /* 0x00000003ca137224 */ /* 0x000fc600078e0213 */
[----:B------:R-:W1:Y:S01]  /*0d50*/  LDC R24, c[0x0][0x270] ;  /* 0x00009c00ff187b82 */ /* 0x000e620000000800 */
[----:B------:R-:W-:Y:S01]  /*0d60*/  IMAD.IADD R19, R21, 0x1, R19 ;  /* 0x0000000115137824 */ /* 0x000fe200078e0213 */
[----:B--2---:R-:W2:Y:S06]  /*0d70*/  MUFU.RCP R8, R10 ;  /* 0x0000000a00087308 */ /* 0x004eac0000001000 */
[----:B------:R-:W5:Y:S01]  /*0d80*/  LDC.U8 R2, c[0x0][0x3d8] ;  /* 0x0000f600ff027b82 */ /* 0x000f620000000000 */
[----:B---3--:R-:W-:Y:S01]  /*0d90*/  SHF.R.S32.HI R3, RZ, 0x1f, R27 ;  /* 0x0000001fff037819 */ /* 0x008fe2000001141b */
[----:B------:R-:W-:-:S04]  /*0da0*/  IMAD.WIDE.U32 R30, R202, R27, RZ ;  /* 0x0000001bca1e7225 */ /* 0x000fc800078e00ff */
[----:B------:R-:W-:Y:S02]  /*0db0*/  IMAD R16, R3, R202, RZ ;  /* 0x000000ca03107224 */ /* 0x000fe400078e02ff */
[----:B------:R-:W3:Y:S02]  /*0dc0*/  LDC R35, c[0x0][0x2c4] ;  /* 0x0000b100ff237b82 */ /* 0x000ee40000000800 */
[----:B------:R-:W-:Y:S01]  /*0dd0*/  IMAD R3, R215, R27, R16 ;  /* 0x0000001bd7037224 */ /* 0x000fe200078e0210 */
[----:B--2---:R-:W-:-:S04]  /*0de0*/  IADD3 R8, R8, 0xffffffe, RZ ;  /* 0x0ffffffe08087810 */ /* 0x004fc80007ffe0ff */
[----:B------:R-:W2:Y:S01]  /*0df0*/  F2I.FTZ.U32.TRUNC.NTZ R9, R8 ;  /* 0x0000000800097305 */ /* 0x000ea2000021f000 */
[----:B-1----:R-:W-:-:S04]  /*0e00*/  IMAD.WIDE R36, R25, R24, RZ ;  /* 0x0000001819247225 */ /* 0x002fc800078e02ff */
[----:B------:R-:W-:Y:S01]  /*0e10*/  IMAD.WIDE.U32 R28, R36, R17, RZ ;  /* 0x00000011241c7225 */ /* 0x000fe200078e00ff */
[----:B-----5:R-:W-:-:S03]  /*0e20*/  ISETP.NE.AND P3, PT, R2, RZ, PT ;  /* 0x000000ff0200720c */ /* 0x020fc60003f65270 */
[----:B------:R-:W-:Y:S01]  /*0e30*/  IMAD R2, R37, R17, RZ ;  /* 0x0000001125027224 */ /* 0x000fe200078e02ff */
[----:B--2---:R-:W-:Y:S01]  /*0e40*/  IADD3 R4, RZ, -R9, RZ ;  /* 0x80000009ff047210 */ /* 0x004fe20007ffe0ff */
[----:B------:R-:W-:-:S04]  /*0e50*/  IMAD.MOV.U32 R8, RZ, RZ, RZ ;  /* 0x000000ffff087224 */ /* 0x000fc800078e00ff */
[----:B------:R-:W-:Y:S01]  /*0e60*/  IMAD R13, R4, R7, RZ ;  /* 0x00000007040d7224 */ /* 0x000fe200078e02ff */
[----:B------:R-:W-:-:S03]  /*0e70*/  IABS R4, R217 ;  /* 0x000000d900047213 */ /* 0x000fc60000000000 */
[----:B------:R-:W1:Y:S01]  /*0e80*/  @P3 LDC R34, c[0x0][0x2e4] ;  /* 0x0000b900ff223b82 */ /* 0x000e620000000800 */
[----:B---3--:R-:W-:Y:S02]  /*0e90*/  @P3 IMAD R38, R202, R35, RZ ;  /* 0x00000023ca263224 */ /* 0x008fe400078e02ff */
[----:B------:R-:W-:-:S05]  /*0ea0*/  IMAD.HI.U32 R13, R9, R13, R8 ;  /* 0x0000000d090d7227 */ /* 0x000fca00078e0008 */
[----:B------:R-:W2:Y:S01]  /*0eb0*/  LDC.64 R8, c[0x0][0x240] ;  /* 0x00009000ff087b82 */ /* 0x000ea20000000a00 */
[----:B------:R-:W-:-:S04]  /*0ec0*/  IMAD.HI.U32 R14, R13, R4, RZ ;  /* 0x000000040d0e7227 */ /* 0x000fc800078e00ff */
[----:B------:R-:W-:-:S04]  /*0ed0*/  IMAD.MOV R18, RZ, RZ, -R14 ;  /* 0x000000ffff127224 */ /* 0x000fc800078e0a0e */
[----:B------:R-:W-:Y:S01]  /*0ee0*/  IMAD R18, R7, R18, R4 ;  /* 0x0000001207127224 */ /* 0x000fe200078e0204 */
[----:B------:R-:W-:-:S04]  /*0ef0*/  IADD3 R4, R240, 0x40, R225 ;  /* 0x00000040f0047810 */ /* 0x000fc80007ffe0e1 */
[----:B------:R-:W-:Y:S02]  /*0f00*/  ISETP.GT.U32.AND P4, PT, R7, R18, PT ;  /* 0x000000120700720c */ /* 0x000fe40003f84070 */
[----:B----4-:R-:W-:-:S04]  /*0f10*/  IADD3 R4, R4, R5, -R238 ;  /* 0x0000000504047210 */ /* 0x010fc80007ffe8ee */
[----:B------:R-:W-:-:S04]  /*0f20*/  IADD3 R4, R4, 0x3f, RZ ;  /* 0x0000003f04047810 */ /* 0x000fc80007ffe0ff */
[----:B------:R-:W-:Y:S01]  /*0f30*/  SHF.R.S32.HI R237, RZ, 0x1f, R4 ;  /* 0x0000001fffed7819 */ /* 0x000fe20000011404 */
[----:B--2---:R-:W-:Y:S02]  /*0f40*/  IMAD.WIDE.U32 R10, R17, R8, RZ ;  /* 0x00000008110a7225 */ /* 0x004fe400078e00ff */
[-C--:B------:R-:W-:Y:S02]  /*0f50*/  @!P4 IADD3 R18, R18, -R7.reuse, RZ ;  /* 0x800000071212c210 */ /* 0x080fe40007ffe0ff */
[----:B------:R-:W-:Y:S01]  /*0f60*/  LEA.HI R237, R237, R4, RZ, 0x6 ;  /* 0x00000004eded7211 */ /* 0x000fe200078f30ff */
[----:B------:R-:W-:Y:S01]  /*0f70*/  @!P4 VIADD R14, R14, 0x1 ;  /* 0x000000010e0ec836 */ /* 0x000fe20000000000 */
[----:B------:R-:W2:Y:S01]  /*0f80*/  @P0 LDC.64 R4, c[0x0][0x250] ;  /* 0x00009400ff040b82 */ /* 0x000ea20000000a00 */
[----:B------:R-:W-:Y:S02]  /*0f90*/  ISETP.GE.U32.AND P6, PT, R18, R7, PT ;  /* 0x000000071200720c */ /* 0x000fe40003fc6070 */
[----:B------:R-:W-:Y:S01]  /*0fa0*/  SHF.R.S32.HI R237, RZ, 0x6, R237 ;  /* 0x00000006ffed7819 */ /* 0x000fe200000114ed */
[----:B------:R-:W3:Y:S01]  /*0fb0*/  S2R R18, SR_CTAID.X ;  /* 0x0000000000127919 */ /* 0x000ee20000002500 */
[----:B------:R-:W-:-:S02]  /*0fc0*/  LOP3.LUT R7, R217, R6, RZ, 0x3c, !PT ;  /* 0x00000006d9077212 */ /* 0x000fc400078e3cff */
[----:B------:R-:W-:Y:S01]  /*0fd0*/  SEL R23, R20, R10, !P1 ;  /* 0x0000000a14177207 */ /* 0x000fe20004800000 */
[----:B------:R-:W-:Y:S01]  /*0fe0*/  IMAD R10, R17, R9, RZ ;  /* 0x00000009110a7224 */ /* 0x000fe200078e02ff */
[----:B------:R-:W-:Y:S01]  /*0ff0*/  VIMNMX R237, R12, R237, PT ;  /* 0x000000ed0ced7248 */ /* 0x000fe20003fe0100 */
[----:B------:R-:W-:Y:S01]  /*1000*/  IMAD.IADD R20, R31, 0x1, R3 ;  /* 0x000000011f147824 */ /* 0x000fe200078e0203 */
[----:B------:R-:W-:Y:S01]  /*1010*/  ISETP.GE.AND P2, PT, R7, RZ, PT ;  /* 0x000000ff0700720c */ /* 0x000fe20003f46270 */
[-C--:B------:R-:W-:Y:S01]  /*1020*/  IMAD R3, R37, R30.reuse, RZ ;  /* 0x0000001e25037224 */ /* 0x080fe200078e02ff */
[----:B------:R-:W4:Y:S01]  /*1030*/  @P1 LDC.64 R12, c[0x0][0x420] ;  /* 0x00010800ff0c1b82 */ /* 0x000f220000000a00 */
[----:B------:R-:W-:Y:S01]  /*1040*/  ISETP.NE.AND P4, PT, R6, RZ, PT ;  /* 0x000000ff0600720c */ /* 0x000fe20003f85270 */
[C---:B------:R-:W-:Y:S01]  /*1050*/  IMAD.WIDE.U32 R30, R36.reuse, R30, RZ ;  /* 0x0000001e241e7225 */ /* 0x040fe200078e00ff */
[----:B------:R-:W-:Y:S02]  /*1060*/  @P1 IADD3 R19, R11, R10, RZ ;  /* 0x0000000a0b131210 */ /* 0x000fe40007ffe0ff */
[----:B------:R-:W-:Y:S01]  /*1070*/  LEA R22, R237, 0xffffffc0, 0x6 ;  /* 0xffffffc0ed167811 */ /* 0x000fe200078e30ff */
[----:B------:R-:W-:Y:S01]  /*1080*/  IMAD R20, R36, R20, R3 ;  /* 0x0000001424147224 */ /* 0x000fe200078e0203 */
[----:B------:R-:W-:Y:S01]  /*1090*/  SEL R21, R30, R28, !P1 ;  /* 0x0000001c1e157207 */ /* 0x000fe20004800000 */
[----:B------:R-:W5:Y:S01]  /*10a0*/  @!P1 LDC.64 R10, c[0x0][0x418] ;  /* 0x00010600ff0a9b82 */ /* 0x000f620000000a00 */
[----:B------:R-:W-:Y:S01]  /*10b0*/  @P6 VIADD R14, R14, 0x1 ;  /* 0x000000010e0e6836 */ /* 0x000fe20000000000 */
[----:B------:R-:W-:Y:S01]  /*10c0*/  SHF.R.S32.HI R26, RZ, 0x1f, R22 ;  /* 0x0000001fff1a7819 */ /* 0x000fe20000011416 */
[C---:B--2---:R-:W-:Y:S01]  /*10d0*/  @P0 IMAD R15, R32.reuse, R5, RZ ;  /* 0x00000005200f0224 */ /* 0x044fe200078e02ff */
[----:B------:R-:W-:Y:S01]  /*10e0*/  IADD3 R20, R31, R20, RZ ;  /* 0x000000141f147210 */ /* 0x000fe20007ffe0ff */
[----:B------:R-:W-:Y:S01]  /*10f0*/  @P0 IMAD.WIDE.U32 R32, R32, R4, RZ ;  /* 0x0000000420200225 */ /* 0x000fe200078e00ff */
[----:B------:R-:W-:-:S02]  /*1100*/  @P1 IADD3 R20, R29, R2, RZ ;  /* 0x000000021d141210 */ /* 0x000fc40007ffe0ff */
[----:B------:R-:W3:Y:S01]  /*1110*/  LDC.64 R2, c[0x0][0x488] ;  /* 0x00012200ff027b82 */ /* 0x000ee20000000a00 */
[----:B------:R-:W-:Y:S01]  /*1120*/  @!P2 IADD3 R14, -R14, RZ, RZ ;  /* 0x000000ff0e0ea210 */ /* 0x000fe20007ffe1ff */
[----:B------:R-:W-:Y:S01]  /*1130*/  @P0 IMAD.MOV.U32 R16, RZ, RZ, R32 ;  /* 0x000000ffff100224 */ /* 0x000fe200078e0020 */
[----:B------:R-:W-:Y:S01]  /*1140*/  @!P4 LOP3.LUT R14, RZ, R6, RZ, 0x33, !PT ;  /* 0x00000006ff0ec212 */ /* 0x000fe200078e33ff */
[----:B------:R-:W-:Y:S01]  /*1150*/  @P0 IMAD.IADD R15, R33, 0x1, R15 ;  /* 0x00000001210f0824 */ /* 0x000fe200078e020f */
[----:B------:R-:W-:Y:S02]  /*1160*/  SHF.L.U64.HI R31, R202, 0x7, R215 ;  /* 0x00000007ca1f7819 */ /* 0x000fe400000102d7 */
[----:B------:R-:W-:Y:S01]  /*1170*/  IADD3 R32, P2, R22, R39, RZ ;  /* 0x0000002716207210 */ /* 0x000fe20007f5e0ff */
[----:B------:R-:W2:Y:S01]  /*1180*/  @P0 LDC.64 R6, c[0x0][0x248] ;  /* 0x00009200ff060b82 */ /* 0x000ea20000000a00 */
[----:B------:R-:W-:Y:S01]  /*1190*/  SEL R31, R31, RZ, P5 ;  /* 0x000000ff1f1f7207 */ /* 0x000fe20002800000 */
[----:B----4-:R-:W-:-:S03]  /*11a0*/  @P1 IMAD.WIDE.U32 R28, R17, R12, RZ ;  /* 0x0000000c111c1225 */ /* 0x010fc600078e00ff */
[----:B------:R-:W-:Y:S01]  /*11b0*/  IADD3.X R12, R26, R31, RZ, P2, !PT ;  /* 0x0000001f1a0c7210 */ /* 0x000fe200017fe4ff */
[----:B------:R-:W-:Y:S01]  /*11c0*/  @P1 IMAD R29, R17, R13, R29 ;  /* 0x0000000d111d1224 */ /* 0x000fe200078e021d */
[----:B------:R-:W-:Y:S01]  /*11d0*/  @P3 SEL R31, R38, R17, !P1 ;  /* 0x00000011261f3207 */ /* 0x000fe20004800000 */
[----:B------:R-:W4:Y:S01]  /*11e0*/  LDC.U8 R30, c[0x0][0x480] ;  /* 0x00012000ff1e7b82 */ /* 0x000f220000000000 */
[----:B-----5:R-:W-:Y:S02]  /*11f0*/  @!P1 IMAD R33, R215, R10, RZ ;  /* 0x0000000ad7219224 */ /* 0x020fe400078e02ff */
[-C--:B------:R-:W-:Y:S02]  /*1200*/  IMAD R13, R37, R32.reuse, RZ ;  /* 0x00000020250d7224 */ /* 0x080fe400078e02ff */
[----:B------:R-:W-:Y:S02]  /*1210*/  @!P1 IMAD R11, R202, R11, R33 ;  /* 0x0000000bca0b9224 */ /* 0x000fe400078e0221 */
[----:B------:R-:W-:-:S04]  /*1220*/  IMAD.WIDE.U32 R32, R36, R32, RZ ;  /* 0x0000002024207225 */ /* 0x000fc800078e00ff */
[----:B------:R-:W-:Y:S02]  /*1230*/  IMAD R13, R36, R12, R13 ;  /* 0x0000000c240d7224 */ /* 0x000fe400078e020d */
[----:B---3--:R-:W-:-:S04]  /*1240*/  IMAD.WIDE.U32 R36, R18, R2, RZ ;  /* 0x0000000212247225 */ /* 0x008fc800078e00ff */
[----:B------:R-:W-:Y:S02]  /*1250*/  @P0 IMAD.IADD R2, R239, 0x1, R242 ;  /* 0x00000001ef020824 */ /* 0x000fe400078e02f2 */
[----:B------:R-:W-:-:S04]  /*1260*/  @!P1 IMAD.WIDE.U32 R40, R202, R10, RZ ;  /* 0x0000000aca289225 */ /* 0x000fc800078e00ff */
[----:B------:R-:W-:Y:S01]  /*1270*/  IMAD R3, R18, R3, R37 ;  /* 0x0000000312037224 */ /* 0x000fe200078e0225 */
[----:B----4-:R-:W-:Y:S01]  /*1280*/  ISETP.NE.AND P2, PT, R30, RZ, PT ;  /* 0x000000ff1e00720c */ /* 0x010fe20003f45270 */
[----:B------:R-:W-:Y:S01]  /*1290*/  @!P3 IMAD R10, R202, R24, R217 ;  /* 0x00000018ca0ab224 */ /* 0x000fe200078e02d9 */
[----:B------:R-:W-:Y:S01]  /*12a0*/  @!P1 MOV R28, R40 ;  /* 0x00000028001c9202 */ /* 0x000fe20000000f00 */
[----:B------:R-:W-:Y:S01]  /*12b0*/  IMAD R37, R217, R25, RZ ;  /* 0x00000019d9257224 */ /* 0x000fe200078e02ff */
[----:B------:R-:W-:Y:S01]  /*12c0*/  SEL R30, R36, RZ, P2 ;  /* 0x000000ff241e7207 */ /* 0x000fe20001000000 */
[C---:B--2---:R-:W-:Y:S02]  /*12d0*/  @P0 IMAD R12, R2.reuse, R7, RZ ;  /* 0x00000007020c0224 */ /* 0x044fe400078e02ff */
[----:B------:R-:W-:-:S04]  /*12e0*/  @P0 IMAD.WIDE.U32 R38, R2, R6, RZ ;  /* 0x0000000602260225 */ /* 0x000fc800078e00ff */
[----:B-1----:R-:W-:Y:S01]  /*12f0*/  @P3 IMAD R31, R217, R34, R31 ;  /* 0x00000022d91f3224 */ /* 0x002fe200078e021f */
[----:B------:R-:W-:Y:S01]  /*1300*/  SHF.R.S32.HI R34, RZ, 0x1f, R37 ;  /* 0x0000001fff227819 */ /* 0x000fe20000011425 */
[----:B------:R-:W-:Y:S01]  /*1310*/  @!P1 IMAD.IADD R29, R41, 0x1, R11 ;  /* 0x00000001291d9824 */ /* 0x000fe200078e020b */
[----:B------:R-:W-:Y:S01]  /*1320*/  SHF.R.S32.HI R11, RZ, 0x1f, R225 ;  /* 0x0000001fff0b7819 */ /* 0x000fe200000114e1 */
[----:B------:R-:W-:Y:S01]  /*1330*/  @!P3 IMAD R31, R10, R35, RZ ;  /* 0x000000230a1fb224 */ /* 0x000fe200078e02ff */
[----:B------:R-:W-:Y:S01]  /*1340*/  SHF.R.S32.HI R10, RZ, 0x1f, R217 ;  /* 0x0000001fff0a7819 */ /* 0x000fe200000114d9 */
[----:B------:R-:W-:Y:S01]  /*1350*/  @P0 IMAD.MOV.U32 R18, RZ, RZ, R38 ;  /* 0x000000ffff120224 */ /* 0x000fe200078e0026 */
[----:B------:R-:W-:Y:S02]  /*1360*/  @P0 IADD3 R12, R39, R12, RZ ;  /* 0x0000000c270c0210 */ /* 0x000fe40007ffe0ff */
        /* <DEDUP_REMOVED lines=14> */
.L_x_1429:
        /* <DEDUP_REMOVED lines=13> */
.L_x_1430:
        /* <DEDUP_REMOVED lines=10> */
.L_x_1431:
[----:B------:R-:W-:-:S04]  /*15c0*/  IMAD R2, R202, R24, R217 ;  /* 0x00000018ca027224 */ /* 0x000fc800078e02d9 */
[----:B------:R-:W-:-:S07]  /*15d0*/  IMAD R27, R2, R27, RZ ;  /* 0x0000001b021b7224 */ /* 0x000fce00078e02ff */
.L_x_1432:
[----:B------:R-:W-:Y:S01]  /*15e0*/  IMAD R24, R25, R24, RZ ;  /* 0x0000001819187224 */ /* 0x000fe200078e02ff */
[----:B------:R-:W1:Y:S01]  /*15f0*/  LDC.64 R2, c[0x0][0x420] ;  /* 0x00010800ff027b82 */ /* 0x000e620000000a00 */
[----:B------:R-:W-:Y:S01]  /*1600*/  IADD3 R25, -R238, R240, R225 ;  /* 0x000000f0ee197210 */ /* 0x000fe20007ffe1e1 */
[----:B------:R-:W-:Y:S01]  /*1610*/  ULDC UR4, c[0x0][0x398] ;  /* 0x0000e60000047ab9 */ /* 0x000fe20000000800 */
[----:B------:R-:W-:Y:S01]  /*1620*/  IMAD.SHL.U32 R17, R24, 0x40, RZ ;  /* 0x0000004018117824 */ /* 0x000fe200078e00ff */
[C---:B------:R-:W-:Y:S01]  /*1630*/  IADD3 R27, R22.reuse, R27, RZ ;  /* 0x0000001b161b7210 */ /* 0x040fe20007ffe0ff */
[----:B------:R-:W-:Y:S01]  /*1640*/  IMAD.IADD R31, R22, 0x1, R31 ;  /* 0x00000001161f7824 */ /* 0x000fe200078e021f */
[----:B------:R-:W-:Y:S01]  /*1650*/  ULDC.64 UR6, c[0x0][0x428] ;  /* 0x00010a0000067ab9 */ /* 0x000fe20000000a00 */
[----:B------:R-:W-:Y:S01]  /*1660*/  ULDC.64 UR8, c[0x0][0x258] ;  /* 0x0000960000087ab9 */ /* 0x000fe20000000a00 */
[----:B------:R-:W-:Y:S01]  /*1670*/  IADD3 R32, P3, P1, R32, R17, R37 ;  /* 0x0000001120207210 */ /* 0x000fe2000797e025 */
[----:B------:R-:W-:Y:S01]  /*1680*/  BSSY B1, `(.L_x_1428) ;  /* 0x0000648000017945 */ /* 0x000fe20003800000 */
[----:B------:R-:W-:-:S04]  /*1690*/  SHF.R.S32.HI R17, RZ, 0x1f, R17 ;  /* 0x0000001fff117819 */ /* 0x000fc80000011411 */
[----:B------:R-:W-:Y:S02]  /*16a0*/  IADD3.X R34, R39, R17, R34, P3, P1 ;  /* 0x0000001127227210 */ /* 0x000fe40001fe2422 */
[----:B------:R-:W-:Y:S01]  /*16b0*/  IADD3 R21, P3, P1, R30, R32, R21 ;  /* 0x000000201e157210 */ /* 0x000fe2000797e015 */
[----:B------:R-:W-:Y:S01]  /*16c0*/  IMAD R30, R207, R24, R206 ;  /* 0x00000018cf1e7224 */ /* 0x000fe200078e02ce */
[----:B------:R-:W2:Y:S01]  /*16d0*/  LDC.64 R32, c[0x0][0x2b0] ;  /* 0x0000ac00ff207b82 */ /* 0x000ea20000000a00 */
[----:B------:R-:W-:Y:S01]  /*16e0*/  VIADD R24, R25, -UR4 ;  /* 0x8000000419187c36 */ /* 0x000fe20008000000 */
[----:B------:R-:W-:Y:S02]  /*16f0*/  IADD3.X R20, R35, R34, R20, P3, P1 ;  /* 0x0000002223147210 */ /* 0x000fe40001fe2414 */
[----:B------:R-:W-:Y:S02]  /*1700*/  IADD3 R28, P1, R210, R28, RZ ;  /* 0x0000001cd21c7210 */ /* 0x000fe40007f3e0ff */
[----:B------:R-:W-:-:S02]  /*1710*/  IADD3 R17, P3, R209, R22, RZ ;  /* 0x00000016d1117210 */ /* 0x000fc40007f7e0ff */
[----:B------:R-:W-:Y:S01]  /*1720*/  SHF.R.S32.HI R35, RZ, 0x1f, R24 ;  /* 0x0000001fff237819 */ /* 0x000fe20000011418 */
[----:B------:R-:W-:Y:S01]  /*1730*/  IMAD.X R29, R211, 0x1, R29, P1 ;  /* 0x00000001d31d7824 */ /* 0x000fe200008e061d */
[----:B------:R-:W-:Y:S01]  /*1740*/  IADD3.X R25, R213, R26, RZ, P3, !PT ;  /* 0x0000001ad5197210 */ /* 0x000fe20001ffe4ff */
[----:B-1----:R-:W-:Y:S01]  /*1750*/  IMAD R26, R26, R2, RZ ;  /* 0x000000021a1a7224 */ /* 0x002fe200078e02ff */
[----:B------:R-:W-:Y:S01]  /*1760*/  LEA.HI R35, R35, R24, RZ, 0x6 ;  /* 0x0000001823237211 */ /* 0x000fe200078f30ff */
[----:B------:R-:W-:Y:S01]  /*1770*/  IMAD.WIDE.U32 R28, R22, R2, R28 ;  /* 0x00000002161c7225 */ /* 0x000fe200078e001c */
[----:B------:R-:W-:Y:S02]  /*1780*/  IADD3 R21, P1, R30, R21, RZ ;  /* 0x000000151e157210 */ /* 0x000fe40007f3e0ff */
[----:B------:R-:W-:Y:S01]  /*1790*/  SHF.R.S32.HI R35, RZ, 0x6, R35 ;  /* 0x00000006ff237819 */ /* 0x000fe20000011423 */
[----:B------:R-:W-:Y:S01]  /*17a0*/  IMAD R26, R22, R3, R26 ;  /* 0x00000003161a7224 */ /* 0x000fe200078e021a */
[----:B------:R-:W-:Y:S01]  /*17b0*/  LEA.HI.X.SX32 R20, R30, R20, 0x1, P1 ;  /* 0x000000141e147211 */ /* 0x000fe200008f0eff */
[----:B------:R-:W-:Y:S01]  /*17c0*/  IMAD R22, R25, R8, RZ ;  /* 0x0000000819167224 */ /* 0x000fe200078e02ff */
[----:B------:R-:W-:Y:S01]  /*17d0*/  VIMNMX R224, RZ, R35, !PT ;  /* 0x00000023ffe07248 */ /* 0x000fe20007fe0100 */
[----:B------:R-:W-:-:S02]  /*17e0*/  IMAD.IADD R29, R29, 0x1, R26 ;  /* 0x000000011d1d7824 */ /* 0x000fc400078e021a */
[----:B------:R-:W-:Y:S02]  /*17f0*/  IMAD R24, R10, UR6, RZ ;  /* 0x000000060a187c24 */ /* 0x000fe4000f8e02ff */
[----:B------:R-:W-:-:S04]  /*1800*/  IMAD.WIDE.U32 R38, R17, R8, R210 ;  /* 0x0000000811267225 */ /* 0x000fc800078e00d2 */
[----:B------:R-:W-:Y:S02]  /*1810*/  IMAD R22, R17, R9, R22 ;  /* 0x0000000911167224 */ /* 0x000fe400078e0216 */
[C---:B------:R-:W-:Y:S02]  /*1820*/  IMAD R17, R217.reuse, UR7, R24 ;  /* 0x00000007d9117c24 */ /* 0x040fe4000f8e0218 */
[----:B------:R-:W-:Y:S01]  /*1830*/  IMAD.WIDE.U32 R36, R217, UR6, R28 ;  /* 0x00000006d9247c25 */ /* 0x000fe2000f8e001c */
[----:B------:R-:W-:Y:S01]  /*1840*/  IADD3 R28, P3, R23, R38, RZ ;  /* 0x00000026171c7210 */ /* 0x000fe20007f7e0ff */
[----:B------:R-:W-:Y:S01]  /*1850*/  ULDC.64 UR6, c[0x0][0x400] ;  /* 0x0001000000067ab9 */ /* 0x000fe20000000a00 */
[----:B------:R-:W1:Y:S01]  /*1860*/  LDC.64 R24, c[0x0][0x478] ;  /* 0x00011e00ff187b82 */ /* 0x000e620000000a00 */
[----:B------:R-:W-:Y:S01]  /*1870*/  IMAD R26, R213, R2, RZ ;  /* 0x00000002d51a7224 */ /* 0x000fe200078e02ff */
[----:B------:R-:W-:Y:S01]  /*1880*/  IADD3 R23, R37, R17, RZ ;  /* 0x0000001125177210 */ /* 0x000fe20007ffe0ff */
[----:B--2---:R-:W-:Y:S01]  /*1890*/  IMAD.WIDE R228, R31, 0x4, R32 ;  /* 0x000000041fe47825 */ /* 0x004fe200078e0220 */
[----:B------:R-:W-:-:S02]  /*18a0*/  IADD3.X R29, R19, R39, R22, P3, !PT ;  /* 0x00000027131d7210 */ /* 0x000fc40001ffe416 */
[----:B------:R-:W-:Y:S01]  /*18b0*/  LEA R244, P1, R21, UR6, 0x2 ;  /* 0x0000000615f47c11 */ /* 0x000fe2000f8210ff */
[----:B------:R-:W-:Y:S01]  /*18c0*/  IMAD.MOV.U32 R22, RZ, RZ, R36 ;  /* 0x000000ffff167224 */ /* 0x000fe200078e0024 */
[----:B------:R-:W-:Y:S01]  /*18d0*/  MOV R227, R229 ;  /* 0x000000e500e37202 */ /* 0x000fe20000000f00 */
[----:B------:R-:W-:Y:S01]  /*18e0*/  IMAD R26, R209, R3, R26 ;  /* 0x00000003d11a7224 */ /* 0x000fe200078e021a */
[----:B------:R-:W-:Y:S01]  /*18f0*/  LEA.HI.X R245, R21, UR7, R20, 0x2, P1 ;  /* 0x0000000715f57c11 */ /* 0x000fe200088f1414 */
[----:B------:R-:W-:Y:S01]  /*1900*/  IMAD.WIDE.U32 R22, R209, R2, R22 ;  /* 0x00000002d1167225 */ /* 0x000fe200078e0016 */
[----:B------:R-:W-:-:S03]  /*1910*/  ULDC.64 UR6, c[0x0][0x3e0] ;  /* 0x0000f80000067ab9 */ /* 0x000fc60000000a00 */
[----:B------:R-:W-:Y:S01]  /*1920*/  IMAD.IADD R26, R23, 0x1, R26 ;  /* 0x00000001171a7824 */ /* 0x000fe200078e021a */
[----:B------:R-:W-:Y:S01]  /*1930*/  LEA R246, P1, R22, UR6, 0x1 ;  /* 0x0000000616f67c11 */ /* 0x000fe2000f8208ff */
[----:B------:R-:W-:Y:S02]  /*1940*/  IMAD R20, R10, UR8, RZ ;  /* 0x000000080a147c24 */ /* 0x000fe4000f8e02ff */
[----:B------:R-:W-:Y:S01]  /*1950*/  IMAD.WIDE.U32 R28, R217, UR8, R28 ;  /* 0x00000008d91c7c25 */ /* 0x000fe2000f8e001c */
[----:B------:R-:W-:Y:S02]  /*1960*/  LEA.HI.X R247, R22, UR7, R26, 0x1, P1 ;  /* 0x0000000716f77c11 */ /* 0x000fe400088f0c1a */
[----:B------:R-:W-:Y:S01]  /*1970*/  ISETP.GT.AND P1, PT, R237, R224, PT ;  /* 0x000000e0ed00720c */ /* 0x000fe20003f24270 */
[----:B------:R-:W-:Y:S01]  /*1980*/  IMAD R20, R217, UR9, R20 ;  /* 0x00000009d9147c24 */ /* 0x000fe2000f8e0214 */
[----:B------:R-:W-:Y:S01]  /*1990*/  ULDC.64 UR8, c[0x0][0x210] ;  /* 0x0000840000087ab9 */ /* 0x000fe20000000a00 */
[----:B-1----:R-:W-:Y:S01]  /*19a0*/  IMAD.WIDE R230, R27, 0x4, R24 ;  /* 0x000000041be67825 */ /* 0x002fe200078e0218 */
[----:B------:R-:W-:-:S02]  /*19b0*/  LEA R248, P3, R28, UR8, 0x1 ;  /* 0x000000081cf87c11 */ /* 0x000fc4000f8608ff */
[----:B------:R-:W-:Y:S01]  /*19c0*/  IADD3 R20, R29, R20, RZ ;  /* 0x000000141d147210 */ /* 0x000fe20007ffe0ff */
[----:B------:R-:W-:Y:S01]  /*19d0*/  IMAD.MOV.U32 R229, RZ, RZ, R231 ;  /* 0x000000ffffe57224 */ /* 0x000fe200078e00e7 */
[----:B------:R-:W-:Y:S02]  /*19e0*/  IADD3 R237, R237, -0x1, RZ ;  /* 0xffffffffeded7810 */ /* 0x000fe40007ffe0ff */
[----:B------:R-:W-:-:S03]  /*19f0*/  LEA.HI.X R249, R28, UR9, R20, 0x1, P3 ;  /* 0x000000091cf97c11 */ /* 0x000fc600098f0c14 */
        /* <DEDUP_REMOVED lines=23> */
.L_x_1434:
        /* <DEDUP_REMOVED lines=12> */
.L_x_1435:
[----:B------:R-:W-:Y:S01]  /*1c30*/  IMAD R238, R212, -0x40, R238 ;  /* 0xffffffc0d4ee7824 */ /* 0x000fe200078e02ee */
[----:B------:R-:W-:Y:S01]  /*1c40*/  ULDC.64 UR6, c[0x0][0x468] ;  /* 0x00011a0000067ab9 */ /* 0x000fe20000000a00 */
[-C--:B------:R-:W-:Y:S01]  /*1c50*/  IMAD R6, R11, R4.reuse, RZ ;  /* 0x000000040b067224 */ /* 0x080fe200078e02ff */
[----:B------:R-:W-:Y:S01]  /*1c60*/  IADD3 R13, R209, 0x20, RZ ;  /* 0x00000020d10d7810 */ /* 0x000fe20007ffe0ff */
[----:B------:R-:W-:Y:S01]  /*1c70*/  IMAD.WIDE.U32 R16, R225, R4, R210 ;  /* 0x00000004e1107225 */ /* 0x000fe200078e00d2 */
[----:B------:R-:W-:Y:S01]  /*1c80*/  ISETP.GE.AND P1, PT, R209, R238, PT ;  /* 0x000000eed100720c */ /* 0x000fe20003f26270 */
[----:B------:R-:W-:Y:S02]  /*1c90*/  BSSY B0, `(.L_x_1436) ;  /* 0x0000016000007945 */ /* 0x000fe40003800000 */
[----:B------:R-:W-:Y:S01]  /*1ca0*/  IMAD R7, R225, R5, R6 ;  /* 0x00000005e1077224 */ /* 0x000fe200078e0206 */
[----:B------:R-:W-:-:S04]  /*1cb0*/  IADD3 R6, P0, R12, R16, RZ ;  /* 0x000000100c067210 */ /* 0x000fc80007f1e0ff */
        /* <DEDUP_REMOVED lines=19> */
.L_x_1437:
[----:B------:R-:W-:Y:S05]  /*1df0*/  BSYNC B0 ;  /* 0x0000000000007941 */ /* 0x000fea0003800000 */
.L_x_1436:
        /* <DEDUP_REMOVED lines=16> */
.L_x_1439:
[----:B------:R-:W-:Y:S05]  /*1f00*/  BSYNC B0 ;  /* 0x0000000000007941 */ /* 0x000fea0003800000 */
.L_x_1438:
        /* <DEDUP_REMOVED lines=23> */
.L_x_1441:
[----:B------:R-:W-:Y:S05]  /*2080*/  BSYNC B0 ;  /* 0x0000000000007941 */ /* 0x000fea0003800000 */
.L_x_1440:
        /* <DEDUP_REMOVED lines=15> */
.L_x_1433:
[----:B------:R-:W-:Y:S01]  /*2180*/  IMAD R19, R237, -0x40, R240 ;  /* 0xffffffc0ed137824 */ /* 0x000fe200078e02f0 */
[----:B------:R-:W-:Y:S01]  /*2190*/  @P2 BAR.SYNC.DEFER_BLOCKING 0x0 ;  /* 0x0000000000002b1d */ /* 0x000fe20000010000 */
[----:B------:R-:W-:Y:S02]  /*21a0*/  VIADD R17, R209, 0x20 ;  /* 0x00000020d1117836 */ /* 0x000fe40000000000 */
[-C--:B------:R-:W-:Y:S01]  /*21b0*/  IMAD R22, R11, R6.reuse, RZ ;  /* 0x000000060b167224 */ /* 0x080fe200078e02ff */
[-C--:B------:R-:W-:Y:S01]  /*21c0*/  ISETP.GE.AND P6, PT, R204, R19.reuse, PT ;  /* 0x00000013cc00720c */ /* 0x080fe20003fc6270 */
[----:B------:R-:W-:Y:S01]  /*21d0*/  IMAD.WIDE.U32 R24, R225, R6, R210 ;  /* 0x00000006e1187225 */ /* 0x000fe200078e00d2 */
[----:B------:R-:W-:Y:S01]  /*21e0*/  ISETP.GE.AND P3, PT, R17, R19, PT ;  /* 0x000000131100720c */ /* 0x000fe20003f66270 */
[----:B------:R-:W-:Y:S01]  /*21f0*/  ULDC.64 UR8, c[0x0][0x260] ;  /* 0x0000980000087ab9 */ /* 0x000fe20000000a00 */
[----:B------:R-:W-:Y:S01]  /*2200*/  ULDC.64 UR6, c[0x0][0x268] ;  /* 0x00009a0000067ab9 */ /* 0x000fe20000000a00 */
[----:B------:R-:W-:-:S02]  /*2210*/  IMAD R20, R212, -0x40, R238 ;  /* 0xffffffc0d4147824 */ /* 0x000fc400078e02ee */
[----:B------:R-:W-:Y:S01]  /*2220*/  IMAD R21, R225, R7, R22 ;  /* 0x00000007e1157224 */ /* 0x000fe200078e0216 */
[----:B------:R-:W-:Y:S01]  /*2230*/  IADD3 R22, P0, R18, R24, RZ ;  /* 0x0000001812167210 */ /* 0x000fe20007f1e0ff */
[----:B------:R-:W-:Y:S01]  /*2240*/  IMAD.WIDE.U32 R26, R2, 0x40, RZ ;  /* 0x00000040021a7825 */ /* 0x000fe200078e00ff */
[-C--:B------:R-:W-:Y:S02]  /*2250*/  ISETP.GE.AND P1, PT, R17, R20.reuse, PT ;  /* 0x000000141100720c */ /* 0x080fe40003f26270 */
[----:B------:R-:W-:Y:S01]  /*2260*/  IADD3.X R23, R12, R25, R21, P0, !PT ;  /* 0x000000190c177210 */ /* 0x000fe200007fe415 */
[----:B------:R-:W-:Y:S01]  /*2270*/  IMAD.SHL.U32 R3, R3, 0x40, RZ ;  /* 0x0000004003037824 */ /* 0x000fe200078e00ff */
[----:B------:R-:W-:Y:S01]  /*2280*/  ISETP.GE.AND P2, PT, R209, R20, PT ;  /* 0x00000014d100720c */ /* 0x000fe20003f46270 */
[----:B------:R-:W-:Y:S01]  /*2290*/  IMAD.WIDE.U32 R28, R225, R4, R210 ;  /* 0x00000004e11c7225 */ /* 0x000fe200078e00d2 */
[----:B------:R-:W-:-:S03]  /*22a0*/  @!P3 IADD3 R24, P0, R246, R26, RZ ;  /* 0x0000001af618b210 */ /* 0x000fc60007f1e0ff */
[----:B------:R-:W-:Y:S01]  /*22b0*/  IMAD R2, R11, R4, RZ ;  /* 0x000000040b027224 */ /* 0x000fe200078e02ff */
[----:B------:R-:W-:Y:S01]  /*22c0*/  @!P3 IADD3.X R25, R247, R27, R3, P0, !PT ;  /* 0x0000001bf719b210 */ /* 0x000fe200007fe403 */
[----:B------:R-:W-:Y:S01]  /*22d0*/  VIADD R10, R204, 0x8 ;  /* 0x00000008cc0a7836 */ /* 0x000fe20000000000 */
[----:B------:R-:W-:Y:S01]  /*22e0*/  IADD3 R16, P0, R16, R28, RZ ;  /* 0x0000001c10107210 */ /* 0x000fe20007f1e0ff */
[----:B------:R-:W-:Y:S02]  /*22f0*/  IMAD R2, R225, R5, R2 ;  /* 0x00000005e1027224 */ /* 0x000fe400078e0202 */
[----:B------:R-:W-:Y:S01]  /*2300*/  IMAD.WIDE.U32 R30, R8, 0x40, RZ ;  /* 0x00000040081e7825 */ /* 0x000fe200078e00ff */
[----:B------:R-:W-:Y:S02]  /*2310*/  LEA.HI R8, R237, R237, RZ, 0x1 ;  /* 0x000000eded087211 */ /* 0x000fe400078f08ff */
[----:B------:R-:W-:Y:S01]  /*2320*/  IADD3.X R17, R15, R29, R2, P0, !PT ;  /* 0x0000001d0f117210 */ /* 0x000fe200007fe402 */
[----:B------:R-:W-:Y:S01]  /*2330*/  IMAD.SHL.U32 R9, R9, 0x40, RZ ;  /* 0x0000004009097824 */ /* 0x000fe200078e00ff */
[----:B------:R-:W-:Y:S01]  /*2340*/  @!P1 IADD3 R2, P0, R209, 0x20, RZ ;  /* 0x00000020d1029810 */ /* 0x000fe20007f1e0ff */
[----:B------:R-:W-:Y:S01]  /*2350*/  IMAD.WIDE.U32 R22, R14, UR8, R22 ;  /* 0x000000080e167c25 */ /* 0x000fe2000f8e0016 */
[----:B------:R-:W-:-:S02]  /*2360*/  ISETP.GE.AND P5, PT, R10, R19, PT ;  /* 0x000000130a00720c */ /* 0x000fc40003fa6270 */
[----:B------:R-:W-:Y:S01]  /*2370*/  LOP3.LUT R8, R8, 0xfffffffe, RZ, 0xc0, !PT ;  /* 0xfffffffe08087812 */ /* 0x000fe200078ec0ff */
[----:B------:R-:W-:Y:S01]  /*2380*/  @!P1 IMAD.X R15, RZ, RZ, R213, P0 ;  /* 0x000000ffff0f9224 */ /* 0x000fe200000e06d5 */
[----:B------:R-:W-:Y:S01]  /*2390*/  @!P3 IADD3 R10, P4, R248, R30, RZ ;  /* 0x0000001ef80ab210 */ /* 0x000fe20007f9e0ff */
[-C--:B------:R-:W-:Y:S01]  /*23a0*/  @!P2 IMAD R12, R213, R6.reuse, RZ ;  /* 0x00000006d50ca224 */ /* 0x080fe200078e02ff */
[----:B------:R-:W-:Y:S01]  /*23b0*/  @!P1 IADD3 R3, P0, R209, 0x20, RZ ;  /* 0x00000020d1039810 */ /* 0x000fe20007f1e0ff */
[----:B------:R-:W-:Y:S01]  /*23c0*/  IMAD.IADD R8, R237, 0x1, -R8 ;  /* 0x00000001ed087824 */ /* 0x000fe200078e0a08 */
[----:B------:R-:W-:Y:S01]  /*23d0*/  @!P3 IADD3.X R11, R249, R31, R9, P4, !PT ;  /* 0x0000001ff90bb210 */ /* 0x000fe200027fe409 */
[----:B------:R-:W-:Y:S01]  /*23e0*/  @!P1 IMAD R15, R15, R6, RZ ;  /* 0x000000060f0f9224 */ /* 0x000fe200078e02ff */
[----:B------:R-:W-:Y:S01]  /*23f0*/  ISETP.GE.AND P4, PT, R209, R19, PT ;  /* 0x00000013d100720c */ /* 0x000fe20003f86270 */
[----:B------:R-:W-:Y:S02]  /*2400*/  IMAD R19, R13, UR8, RZ ;  /* 0x000000080d137c24 */ /* 0x000fe4000f8e02ff */
[----:B------:R-:W-:-:S02]  /*2410*/  @!P2 IMAD R12, R209, R7, R12 ;  /* 0x00000007d10ca224 */ /* 0x000fc400078e020c */
[----:B------:R-:W-:Y:S02]  /*2420*/  IMAD.SHL.U32 R231, R204, 0x4, RZ ;  /* 0x00000004cce77824 */ /* 0x000fe400078e00ff */
[----:B------:R-:W-:Y:S02]  /*2430*/  IMAD.MOV.U32 R233, RZ, RZ, 0x7f800000 ;  /* 0x7f800000ffe97424 */ /* 0x000fe400078e00ff */
[----:B------:R-:W-:Y:S01]  /*2440*/  IMAD.MOV.U32 R235, RZ, RZ, 0x7f800000 ;  /* 0x7f800000ffeb7424 */ /* 0x000fe200078e00ff */
[----:B------:R-:W1:Y:S01]  /*2450*/  LDC R234, c[0x0][0x394] ;  /* 0x0000e500ffea7b82 */ /* 0x000e620000000800 */
[----:B------:R-:W-:-:S07]  /*2460*/  IMAD R13, R13, UR6, RZ ;  /* 0x000000060d0d7c24 */ /* 0x000fce000f8e02ff */
[----:B------:R-:W2:Y:S01]  /*2470*/  LDC R222, c[0x0][0x394] ;  /* 0x0000e500ffde7b82 */ /* 0x000ea20000000800 */
[----:B------:R-:W-:Y:S01]  /*2480*/  @!P1 IMAD.X R9, RZ, RZ, R213, P0 ;  /* 0x000000ffff099224 */ /* 0x000fe200000e06d5 */
[----:B------:R-:W-:Y:S01]  /*2490*/  ISETP.NE.AND P0, PT, R8, 0x1, PT ;  /* 0x000000010800780c */ /* 0x000fe20003f05270 */
[C---:B------:R-:W-:Y:S01]  /*24a0*/  IMAD R8, R14.reuse, UR9, R19 ;  /* 0x000000090e087c24 */ /* 0x040fe2000f8e0213 */
[----:B------:R3:W-:Y:S01]  /*24b0*/  @P4 STS.128 [R214+0xc000], RZ ;  /* 0x00c000ffd6004388 */ /* 0x0007e20000000c00 */
[C---:B------:R-:W-:Y:S02]  /*24c0*/  IMAD R13, R14.reuse, UR7, R13 ;  /* 0x000000070e0d7c24 */ /* 0x040fe4000f8e020d */
[----:B------:R-:W-:Y:S01]  /*24d0*/  IMAD.MOV.U32 R190, RZ, RZ, 0x20 ;  /* 0x00000020ffbe7424 */ /* 0x000fe200078e00ff */
[----:B------:R3:W-:Y:S01]  /*24e0*/  @P4 STS.128 [R214+0xe000], RZ ;  /* 0x00e000ffd6004388 */ /* 0x0007e20000000c00 */
[----:B------:R-:W-:-:S04]  /*24f0*/  IMAD.WIDE.U32 R18, R14, UR6, R16 ;  /* 0x000000060e127c25 */ /* 0x000fc8000f8e0010 */
[----:B------:R-:W-:Y:S01]  /*2500*/  IMAD.MOV.U32 R189, RZ, RZ, 0x40 ;  /* 0x00000040ffbd7424 */ /* 0x000fe200078e00ff */
[----:B------:R3:W-:Y:S01]  /*2510*/  @P4 STS.128 [R214+0x10000], RZ ;  /* 0x010000ffd6004388 */ /* 0x0007e20000000c00 */
[----:B------:R-:W-:Y:S02]  /*2520*/  @!P1 IMAD R16, R9, R4, RZ ;  /* 0x0000000409109224 */ /* 0x000fe400078e02ff */
[----:B------:R-:W-:Y:S01]  /*2530*/  IMAD.IADD R223, R225, 0x1, R240 ;  /* 0x00000001e1df7824 */ /* 0x000fe200078e02f0 */
[----:B------:R-:W-:Y:S01]  /*2540*/  @!PT LDS RZ, [RZ] ;  /* 0x00000000fffff984 */ /* 0x000fe20000000800 */
[----:B------:R-:W-:Y:S01]  /*2550*/  @!PT LDS RZ, [RZ] ;  /* 0x00000000fffff984 */ /* 0x000fe20000000800 */
[----:B------:R-:W-:Y:S01]  /*2560*/  @!PT LDS RZ, [RZ] ;  /* 0x00000000fffff984 */ /* 0x000fe20000000800 */
[----:B------:R-:W-:Y:S01]  /*2570*/  @!P4 LDGSTS.E.BYPASS.LTC128B.128 [R214+0xc000], desc[UR14][R246.64] ;  /* 0x0c000000f6d6cfae */ /* 0x000fe2000b901d4e */
[----:B------:R-:W-:Y:S01]  /*2580*/  IMAD.IADD R23, R23, 0x1, R8 ;  /* 0x0000000117177824 */ /* 0x000fe200078e0208 */
[----:B------:R-:W-:Y:S01]  /*2590*/  CS2R R142, SRZ ;  /* 0x00000000008e7805 */ /* 0x000fe2000001ff00 */
[----:B------:R-:W-:Y:S01]  /*25a0*/  IMAD.IADD R9, R19, 0x1, R13 ;  /* 0x0000000113097824 */ /* 0x000fe200078e020d */
[----:B------:R-:W-:Y:S01]  /*25b0*/  @!P4 LDGSTS.E.BYPASS.LTC128B.128 [R214+0xe000], desc[UR14][R246.64+0x80] ;  /* 0x0e000080f6d6cfae */ /* 0x000fe2000b901d4e */
[----:B------:R-:W-:Y:S01]  /*25c0*/  @!P2 IMAD.MOV.U32 R8, RZ, RZ, R18 ;  /* 0x000000ffff08a224 */ /* 0x000fe200078e0012 */
[----:B------:R-:W-:Y:S01]  /*25d0*/  CS2R R140, SRZ ;  /* 0x00000000008c7805 */ /* 0x000fe2000001ff00 */
[----:B------:R-:W-:Y:S01]  /*25e0*/  @!P1 IMAD R13, R3, R5, R16 ;  /* 0x00000005030d9224 */ /* 0x000fe200078e0210 */
[----:B------:R-:W-:Y:S01]  /*25f0*/  @!P4 LDGSTS.E.BYPASS.LTC128B.128 [R214+0x10000], desc[UR14][R246.64+0x100] ;  /* 0x10000100f6d6cfae */ /* 0x000fe2000b901d4e */
[--C-:B------:R-:W-:Y:S01]  /*2600*/  @!P1 IMAD.MOV.U32 R16, RZ, RZ, R22.reuse ;  /* 0x000000ffff109224 */ /* 0x100fe200078e0016 */
        /* <DEDUP_REMOVED lines=18> */
[----:B------:R-:W-:Y:S01]  /*2730*/  @!P1 IMAD.WIDE.U32 R18, R3, R4, R18 ;  /* 0x0000000403129225 */ /* 0x000fe200078e0012 */
[----:B------:R-:W-:Y:S02]  /*2740*/  CS2R R132, SRZ ;  /* 0x0000000000847805 */ /* 0x000fe4000001ff00 */
[----:B------:R-:W-:Y:S01]  /*2750*/  CS2R R126, SRZ ;  /* 0x00000000007e7805 */ /* 0x000fe2000001ff00 */
[----:B------:R-:W-:Y:S01]  /*2760*/  @!P3 LDGSTS.E.BYPASS.LTC128B.128 [R214+0xf000], desc[UR14][R24.64+0x80] ;  /* 0x0f00008018d6bfae */ /* 0x000fe2000b901d4e */
[C---:B------:R-:W-:Y:S01]  /*2770*/  @!P1 IMAD R15, R2.reuse, R7, R15 ;  /* 0x00000007020f9224 */ /* 0x040fe200078e020f */
[----:B------:R-:W-:Y:S01]  /*2780*/  CS2R R124, SRZ ;  /* 0x00000000007c7805 */ /* 0x000fe2000001ff00 */
[----:B------:R-:W-:Y:S01]  /*2790*/  @!P1 IMAD.WIDE.U32 R16, R2, R6, R16 ;  /* 0x0000000602109225 */ /* 0x000fe200078e0010 */
[----:B------:R-:W-:Y:S01]  /*27a0*/  @!P3 LDGSTS.E.BYPASS.LTC128B.128 [R214+0x11000], desc[UR14][R24.64+0x100] ;  /* 0x1100010018d6bfae */ /* 0x000fe2000b901d4e */
[----:B------:R-:W1:Y:S01]  /*27b0*/  @!P2 LDC.64 R6, c[0x0][0x220] ;  /* 0x00008800ff06ab82 */ /* 0x000e620000000a00 */
[----:B------:R-:W-:Y:S01]  /*27c0*/  CS2R R130, SRZ ;  /* 0x0000000000827805 */ /* 0x000fe2000001ff00 */
[----:B------:R-:W-:Y:S01]  /*27d0*/  VIADD R3, R208, 0x3000 ;  /* 0x00003000d0037836 */ /* 0x000fe20000000000 */
[----:B------:R-:W-:Y:S01]  /*27e0*/  CS2R R128, SRZ ;  /* 0x0000000000807805 */ /* 0x000fe2000001ff00 */
[----:B------:R-:W-:Y:S01]  /*27f0*/  @!P2 IMAD R14, R209, R5, R14 ;  /* 0x00000005d10ea224 */ /* 0x000fe200078e020e */
[----:B------:R-:W-:Y:S01]  /*2800*/  CS2R R122, SRZ ;  /* 0x00000000007a7805 */ /* 0x000fe2000001ff00 */
[----:B------:R-:W-:Y:S01]  /*2810*/  @!P2 IMAD.IADD R12, R21, 0x1, R12 ;  /* 0x00000001150ca824 */ /* 0x000fe200078e020c */
[----:B------:R-:W-:Y:S01]  /*2820*/  SEL R236, R3, R208, !P0 ;  /* 0x000000d003ec7207 */ /* 0x000fe20004000000 */
[----:B------:R-:W2:Y:S01]  /*2830*/  @!P1 LDC.64 R4, c[0x0][0x218] ;  /* 0x00008600ff049b82 */ /* 0x000ea20000000a00 */
[----:B------:R-:W-:Y:S01]  /*2840*/  @!P2 IMAD.IADD R14, R23, 0x1, R14 ;  /* 0x00000001170ea824 */ /* 0x000fe200078e020e */
[----:B------:R-:W-:-:S02]  /*2850*/  CS2R R120, SRZ ;  /* 0x0000000000787805 */ /* 0x000fc4000001ff00 */
[----:B------:R-:W-:Y:S01]  /*2860*/  LEA R236, R236, UR5, 0x1 ;  /* 0x00000005ecec7c11 */ /* 0x000fe2000f8e08ff */
[----:B------:R-:W-:Y:S01]  /*2870*/  @!P1 IMAD.IADD R15, R17, 0x1, R15 ;  /* 0x00000001110f9824 */ /* 0x000fe200078e020f */
[----:B------:R-:W-:Y:S01]  /*2880*/  CS2R R118, SRZ ;  /* 0x0000000000767805 */ /* 0x000fe2000001ff00 */
[----:B------:R-:W-:Y:S01]  /*2890*/  @!P1 IMAD.IADD R13, R19, 0x1, R13 ;  /* 0x00000001130d9824 */ /* 0x000fe200078e020d */
[----:B------:R-:W-:Y:S01]  /*28a0*/  CS2R R116, SRZ ;  /* 0x0000000000747805 */ /* 0x000fe2000001ff00 */
[----:B------:R-:W3:Y:S01]  /*28b0*/  @!P1 LDC.64 R2, c[0x0][0x220] ;  /* 0x00008800ff029b82 */ /* 0x000ee20000000a00 */
[----:B------:R1:W-:Y:S01]  /*28c0*/  @P4 STS [R236], RZ ;  /* 0x000000ffec004388 */ /* 0x0003e20000000800 */
        /* <DEDUP_REMOVED lines=37> */
[----:B------:R-:W-:Y:S01]  /*2b20*/  CS2R R26, SRZ ;  /* 0x00000000001a7805 */ /* 0x000fe2000001ff00 */
[----:B------:R-:W-:Y:S01]  /*2b30*/  ULDC UR7, c[0x0][0x398] ;  /* 0x0000e60000077ab9 */ /* 0x000fe20000000800 */
[----:B------:R1:W-:Y:S01]  /*2b40*/  @P4 STS [R236+0x4008], RZ ;  /* 0x004008ffec004388 */ /* 0x0003e20000000800 */
[----:B------:R-:W-:Y:S01]  /*2b50*/  ULDC UR6, c[0x0][0x2dc] ;  /* 0x0000b70000067ab9 */ /* 0x000fe20000000800 */
[----:B------:R-:W-:Y:S02]  /*2b60*/  ULDC UR8, c[0x0][0x39c] ;  /* 0x0000e70000087ab9 */ /* 0x000fe40000000800 */
[----:B------:R1:W-:Y:S04]  /*2b70*/  @P4 STS [R236+0x400c], RZ ;  /* 0x00400cffec004388 */ /* 0x0003e80000000800 */
        /* <DEDUP_REMOVED lines=8> */
[----:B------:R-:W-:Y:S02]  /*2c00*/  @!P2 LEA.HI.X R9, R20, R9, R12, 0x1, P4 ;  /* 0x000000091409a211 */ /* 0x000fe400020f0c0c */
[C---:B--2---:R-:W-:Y:S01]  /*2c10*/  @!P1 LEA R20, P4, R16.reuse, R4, 0x1 ;  /* 0x0000000410149211 */ /* 0x044fe200078808ff */
[----:B------:R4:W-:Y:S03]  /*2c20*/  @P3 STS [R236+0x1004], RZ ;  /* 0x001004ffec003388 */ /* 0x0009e60000000800 */
[----:B------:R-:W-:Y:S01]  /*2c30*/  @!P1 LEA.HI.X R21, R16, R5, R15, 0x1, P4 ;  /* 0x0000000510159211 */ /* 0x000fe200020f0c0f */
[----:B------:R4:W-:Y:S01]  /*2c40*/  @P3 STS [R236+0x1008], RZ ;  /* 0x001008ffec003388 */ /* 0x0009e20000000800 */
[----:B------:R-:W-:-:S03]  /*2c50*/  SHF.R.S32.HI R5, RZ, 0x1f, R204 ;  /* 0x0000001fff057819 */ /* 0x000fc600000114cc */
[----:B------:R4:W-:Y:S01]  /*2c60*/  @P3 STS [R236+0x100c], RZ ;  /* 0x00100cffec003388 */ /* 0x0009e20000000800 */
[----:B------:R-:W-:-:S03]  /*2c70*/  SHF.L.U64.HI R232, R204, 0x2, R5 ;  /* 0x00000002cce87819 */ /* 0x000fc60000010205 */
        /* <DEDUP_REMOVED lines=25> */
[----:B---3--:R-:W-:-:S03]  /*2e10*/  @!P1 LEA R10, P3, R18, R2, 0x1 ;  /* 0x00000002120a9211 */ /* 0x008fc600078608ff */
        /* <DEDUP_REMOVED lines=35> */
[----:B------:R-:W-:Y:S02]  /*3050*/  VIADD R4, R199, 0x3000 ;  /* 0x00003000c7047836 */ /* 0x000fe40000000000 */
[----:B------:R-:W-:Y:S02]  /*3060*/  SEL R190, R190, 0xffffffe0, !P1 ;  /* 0xffffffe0bebe7807 */ /* 0x000fe40004800000 */
[----:B------:R-:W-:Y:S02]  /*3070*/  SEL R189, R189, 0xffffffc0, !P2 ;  /* 0xffffffc0bdbd7807 */ /* 0x000fe40005000000 */
[----:B------:R-:W-:Y:S01]  /*3080*/  SEL R192, R3, R200, !P0 ;  /* 0x000000c803c07207 */ /* 0x000fe20004000000 */
[----:B------:R-:W-:Y:S01]  /*3090*/  IMAD.IADD R188, R193, 0x1, R190 ;  /* 0x00000001c1bc7824 */ /* 0x000fe200078e02be */
[----:B------:R-:W-:Y:S02]  /*30a0*/  SEL R4, R4, R199, !P0 ;  /* 0x000000c704047207 */ /* 0x000fe40004000000 */
[----:B------:R-:W-:-:S02]  /*30b0*/  IADD3 R241, -R238, 0x40, R223 ;  /* 0x00000040eef17810 */ /* 0x000fc40007ffe1df */
[----:B------:R-:W-:Y:S02]  /*30c0*/  CS2R R24, SRZ ;  /* 0x0000000000187805 */ /* 0x000fe4000001ff00 */
[----:B------:R-:W-:Y:S02]  /*30d0*/  CS2R R22, SRZ ;  /* 0x0000000000167805 */ /* 0x000fe4000001ff00 */
[----:B--2---:R-:W-:Y:S01]  /*30e0*/  CS2R R20, SRZ ;  /* 0x0000000000147805 */ /* 0x004fe2000001ff00 */
[----:B------:R-:W-:Y:S01]  /*30f0*/  IMAD.IADD R2, R193, 0x1, R189 ;  /* 0x00000001c1027824 */ /* 0x000fe200078e02bd */
[----:B------:R-:W-:Y:S01]  /*3100*/  LEA R192, R192, UR5, 0x1 ;  /* 0x00000005c0c07c11 */ /* 0x000fe2000f8e08ff */
[----:B------:R-:W-:Y:S01]  /*3110*/  IMAD.IADD R3, R189, 0x1, R188 ;  /* 0x00000001bd037824 */ /* 0x000fe200078e02bc */
[----:B------:R-:W-:Y:S01]  /*3120*/  LEA R191, R4, UR5, 0x1 ;  /* 0x0000000504bf7c11 */ /* 0x000fe2000f8e08ff */
[----:B------:R-:W-:Y:S01]  /*3130*/  VIADD R241, R241, -UR4 ;  /* 0x80000004f1f17c36 */ /* 0x000fe20008000000 */
[----:B----4-:R-:W-:-:S06]  /*3140*/  ULDC UR4, c[0x0][0x2ec] ;  /* 0x0000bb0000047ab9 */ /* 0x010fcc0000000800 */
.L_x_1447:
        /* <DEDUP_REMOVED lines=154> */
.L_x_1443:
[--C-:B------:R-:W-:Y:S01]  /*3af0*/  IADD3 R6, R238, 0x1, -R240.reuse ;  /* 0x00000001ee067810 */ /* 0x100fe20007ffe8f0 */
        /* <DEDUP_REMOVED lines=66> */
.L_x_1444:
        /* <DEDUP_REMOVED lines=233> */
[----:B------:R-:W-:Y:S04]  /*4db0*/  LOP3.LUT R4, R237, 0x1, RZ, 0xc0, !PT ;  /* 0x00000001ed047812 */ /* 0x000fe800078ec0ff */
[----:B------:R-:W-:Y:S01]  /*4dc0*/  ISETP.NE.U32.AND P1, PT, R4, 0x1, PT ;  /* 0x000000010400780c */ /* 0x000fe20003f25070 */
[----:B------:R-:W-:Y:S02]  /*4dd0*/  IMAD.MOV.U32 R4, RZ, RZ, -0x6000 ;  /* 0xffffa000ff047424 */ /* 0x000fe400078e00ff */
[----:B------:R-:W2:Y:S01]  /*4de0*/  LDC R5, c[0x0][0x244] ;  /* 0x00009100ff057b82 */ /* 0x000ea20000000800 */
[----:B-1----:R-:W-:Y:S05]  /*4df0*/  IMAD.U32 R9, R7, -0x40, RZ ;  /* 0xffffffc007097824 */ /* 0x002fea00078e00ff */
[C---:B------:R-:W-:Y:S04]  /*4e00*/  LEA R248, P0, R9.reuse, R248, 0x1 ;  /* 0x000000f809f87211 */ /* 0x040fe800078008ff */
[----:B------:R-:W-:Y:S02]  /*4e10*/  LEA.HI.X.SX32 R249, R9, R249, 0x1, P0 ;  /* 0x000000f909f97211 */ /* 0x000fe400000f0eff */
[----:B------:R-:W-:Y:S02]  /*4e20*/  SEL R9, R4, 0x6000, !P1 ;  /* 0x0000600004097807 */ /* 0x000fe40004800000 */
[C---:B------:R-:W-:Y:S03]  /*4e30*/  LEA R6, P0, R7.reuse, R248, 0x6 ;  /* 0x000000f807067211 */ /* 0x040fe600078030ff */
[----:B------:R-:W-:Y:S01]  /*4e40*/  IMAD.IADD R236, R236, 0x1, R9 ;  /* 0x00000001ecec7824 */ /* 0x000fe200078e0209 */
[----:B--2---:R-:W-:Y:S01]  /*4e50*/  LEA.HI.X R7, R7, R249, R5, 0x6, P0 ;  /* 0x000000f907077211 */ /* 0x004fe200000f3405 */
[----:B------:R-:W-:Y:S03]  /*4e60*/  IMAD.IADD R192, R192, 0x1, R9 ;  /* 0x00000001c0c07824 */ /* 0x000fe600078e0209 */
[----:B------:R-:W-:Y:S01]  /*4e70*/  @!PT LDS RZ, [RZ] ;  /* 0x00000000fffff984 */ /* 0x000fe20000000800 */
[----:B------:R-:W-:Y:S01]  /*4e80*/  @!PT LDS RZ, [RZ] ;  /* 0x00000000fffff984 */ /* 0x000fe20000000800 */
[----:B------:R-:W-:Y:S01]  /*4e90*/  @!PT LDS RZ, [RZ] ;  /* 0x00000000fffff984 */ /* 0x000fe20000000800 */
[----:B------:R1:W-:Y:S04]  /*4ea0*/  LDGSTS.E.BYPASS.LTC128B.128 [R236], desc[UR14][R248.64] ;  /* 0x00000000f8ec7fae */ /* 0x0003e8000b901d4e */
[----:B------:R1:W-:Y:S04]  /*4eb0*/  LDGSTS.E.BYPASS.LTC128B.128 [R236+0x2000], desc[UR14][R248.64+0x80] ;  /* 0x02000080f8ec7fae */ /* 0x0003e8000b901d4e */
[----:B------:R1:W-:Y:S04]  /*4ec0*/  LDGSTS.E.BYPASS.LTC128B.128 [R236+0x4000], desc[UR14][R248.64+0x100] ;  /* 0x04000100f8ec7fae */ /* 0x0003e8000b901d4e */
[----:B------:R1:W-:Y:S04]  /*4ed0*/  LDGSTS.E.BYPASS.LTC128B.128 [R236+0x1000], desc[UR14][R6.64] ;  /* 0x0100000006ec7fae */ /* 0x0003e8000b901d4e */
[----:B------:R1:W-:Y:S04]  /*4ee0*/  LDGSTS.E.BYPASS.LTC128B.128 [R236+0x3000], desc[UR14][R6.64+0x80] ;  /* 0x0300008006ec7fae */ /* 0x0003e8000b901d4e */
[----:B------:R1:W-:Y:S04]  /*4ef0*/  LDGSTS.E.BYPASS.LTC128B.128 [R236+0x5000], desc[UR14][R6.64+0x100] ;  /* 0x0500010006ec7fae */ /* 0x0003e8000b901d4e */
[----:B------:R-:W0:Y:S02]  /*4f00*/  LDGDEPBAR ;  /* 0x00000000000079af */ /* 0x000e240000000000 */
.L_x_1445:
        /* <DEDUP_REMOVED lines=104> */
.L_x_1446:
        /* <DEDUP_REMOVED lines=467> */
[----:B--2---:R-:W-:-:S03]  /*72c0*/  @P0 IMAD R44, R47, R5, RZ ;  /* 0x000000052f2c0224 */ /* 0x004fc600078e02ff */
[----:B------:R3:W-:Y:S01]  /*72d0*/  STS [R216+0xb400], R59 ;  /* 0x00b4003bd8007388 */ /* 0x0007e20000000800 */
[----:B-1----:R-:W-:-:S05]  /*72e0*/  @P0 IMAD.WIDE.U32 R46, R47, R4, RZ ;  /* 0x000000042f2e0225 */ /* 0x002fca00078e00ff */
        /* <DEDUP_REMOVED lines=13> */
.L_x_1448:
        /* <DEDUP_REMOVED lines=10> */
[----:B---3--:R-:W-:-:S05]  /*7460*/  IMAD.WIDE.U32 R56, R202, R6, R10 ;  /* 0x00000006ca387225 */ /* 0x008fca00078e000a */
[----:B------:R-:W-:-:S07]  /*7470*/  IADD3 R6, R57, R7, RZ ;  /* 0x0000000739067210 */ /* 0x000fce0007ffe0ff */
.L_x_1449:
[----:B------:R1:W-:Y:S01]  /*7480*/  STS [R219+0xb000], R60 ;  /* 0x00b0003cdb007388 */ /* 0x0003e20000000800 */
[----:B---3--:R-:W-:Y:S01]  /*7490*/  SHF.R.S32.HI R57, RZ, 0x1f, R225 ;  /* 0x0000001fff397819 */ /* 0x008fe200000114e1 */
[----:B------:R-:W-:Y:S01]  /*74a0*/  IMAD R238, R212, -0x40, R238 ;  /* 0xffffffc0d4ee7824 */ /* 0x000fe200078e02ee */
[----:B------:R-:W-:Y:S01]  /*74b0*/  MOV R61, R211 ;  /* 0x000000d3003d7202 */ /* 0x000fe20000000f00 */
[----:B------:R2:W-:Y:S01]  /*74c0*/  STS [R219+0xb400], R62 ;  /* 0x00b4003edb007388 */ /* 0x0005e20000000800 */
[----:B------:R-:W-:Y:S01]  /*74d0*/  SHF.R.S32.HI R7, RZ, 0x1f, R217 ;  /* 0x0000001fff077819 */ /* 0x000fe200000114d9 */
[----:B------:R-:W-:Y:S01]  /*74e0*/  IMAD R48, R57, R4, RZ ;  /* 0x0000000439307224 */ /* 0x000fe200078e02ff */
[----:B------:R-:W-:Y:S01]  /*74f0*/  BAR.SYNC.DEFER_BLOCKING 0x0 ;  /* 0x0000000000007b1d */ /* 0x000fe20000010000 */
[----:B------:R-:W-:Y:S02]  /*7500*/  ISETP.GE.AND P2, PT, R209, R238, PT ;  /* 0x000000eed100720c */ /* 0x000fe40003f46270 */
[----:B------:R-:W-:-:S03]  /*7510*/  IMAD R45, R225, R5, R48 ;  /* 0x00000005e12d7224 */ /* 0x000fc600078e0230 */
[----:B------:R-:W-:Y:S01]  /*7520*/  ULDC.64 UR6, c[0x0][0x468] ;  /* 0x00011a0000067ab9 */ /* 0x000fe20000000a00 */
[----:B------:R-:W-:Y:S01]  /*7530*/  BSSY B0, `(.L_x_1450) ;  /* 0x0000024000007945 */ /* 0x000fe20003800000 */
[----:B-1----:R-:W-:-:S05]  /*7540*/  MOV R60, R210 ;  /* 0x000000d2003c7202 */ /* 0x002fca0000000f00 */
[----:B------:R-:W-:Y:S01]  /*7550*/  IMAD.WIDE.U32 R50, R225, R4, R60 ;  /* 0x00000004e1327225 */ /* 0x000fe200078e003c */
[----:B------:R1:W3:Y:S02]  /*7560*/  LDS.128 R40, [R214+0x13000] ;  /* 0x01300000d6287984 */ /* 0x0002e40000000c00 */
[----:B--2---:R-:W-:Y:S02]  /*7570*/  IADD3 R62, P0, R46, R50, RZ ;  /* 0x000000322e3e7210 */ /* 0x004fe40007f1e0ff */
[----:B------:R1:W2:Y:S01]  /*7580*/  LDS.128 R36, [R214+0x15000] ;  /* 0x01500000d6247984 */ /* 0x0002a20000000c00 */
        /* <DEDUP_REMOVED lines=30> */
.L_x_1451:
[----:B------:R-:W-:Y:S05]  /*7770*/  BSYNC B0 ;  /* 0x0000000000007941 */ /* 0x000fea0003800000 */
.L_x_1450:
[----:B------:R-:W-:Y:S04]  /*7780*/  BSSY B0, `(.L_x_1452) ;  /* 0x000000f000007945 */ /* 0x000fe80003800000 */
[----:B------:R-:W-:Y:S05]  /*7790*/  @P1 BRA `(.L_x_1453) ;  /* 0x0000000000341947 */ /* 0x000fea0003800000 */
[----:B---3--:R-:W-:Y:S01]  /*77a0*/  IADD3 R45, P0, R209, 0x20, RZ ;  /* 0x00000020d12d7810 */ /* 0x008fe20007f1e0ff */
        /* <DEDUP_REMOVED lines=10> */
[----:B--2---:R3:W-:Y:S04]  /*7850*/  STG.E.128 desc[UR14][R4.64+0x80], R36 ;  /* 0x0000802404007986 */ /* 0x0047e8000c101d0e */
[----:B----4-:R3:W-:Y:S02]  /*7860*/  STG.E.128 desc[UR14][R4.64+0x100], R32 ;  /* 0x0001002004007986 */ /* 0x0107e4000c101d0e */
.L_x_1453:
[----:B------:R-:W-:Y:S05]  /*7870*/  BSYNC B0 ;  /* 0x0000000000007941 */ /* 0x000fea0003800000 */
.L_x_1452:
[-C--:B------:R-:W-:Y:S01]  /*7880*/  IMAD.WIDE.U32 R60, R225, R2.reuse, R60 ;  /* 0x00000002e13c7225 */ /* 0x080fe200078e003c */
[----:B------:R-:W-:Y:S01]  /*7890*/  ULDC.64 UR6, c[0x0][0x470] ;  /* 0x00011c0000067ab9 */ /* 0x000fe20000000a00 */
[----:B------:R-:W-:Y:S02]  /*78a0*/  BSSY B0, `(.L_x_1454) ;  /* 0x0000016000007945 */ /* 0x000fe40003800000 */
[----:B---3--:R-:W-:Y:S01]  /*78b0*/  IMAD R4, R57, R2, RZ ;  /* 0x0000000239047224 */ /* 0x008fe200078e02ff */
[----:B------:R-:W-:-:S03]  /*78c0*/  IADD3 R56, P0, R56, R60, RZ ;  /* 0x0000003c38387210 */ /* 0x000fc60007f1e0ff */
[----:B------:R-:W-:Y:S02]  /*78d0*/  IMAD R225, R225, R3, R4 ;  /* 0x00000003e1e17224 */ /* 0x000fe400078e0204 */
[----:B------:R-:W-:-:S03]  /*78e0*/  IMAD R4, R7, UR6, RZ ;  /* 0x0000000607047c24 */ /* 0x000fc6000f8e02ff */
[----:B------:R-:W-:Y:S01]  /*78f0*/  IADD3.X R57, R6, R61, R225, P0, !PT ;  /* 0x0000003d06397210 */ /* 0x000fe200007fe4e1 */
[C---:B------:R-:W-:Y:S02]  /*7900*/  IMAD R5, R217.reuse, UR7, R4 ;  /* 0x00000007d9057c24 */ /* 0x040fe4000f8e0204 */
        /* <DEDUP_REMOVED lines=15> */
.L_x_1455:
[----:B------:R-:W-:Y:S05]  /*7a00*/  BSYNC B0 ;  /* 0x0000000000007941 */ /* 0x000fea0003800000 */
.L_x_1454:
[----:B------:R-:W-:Y:S05]  /*7a10*/  @P1 BRA `(.L_x_1442) ;  /* 0x0000000000381947 */ /* 0x000fea0003800000 */
[----:B------:R-:W-:Y:S01]  /*7a20*/  IADD3 R7, P0, R209, 0x20, RZ ;  /* 0x00000020d1077810 */ /* 0x000fe20007f1e0ff */
[----:B-1-3--:R-:W-:Y:S01]  /*7a30*/  IMAD.MOV.U32 R12, RZ, RZ, R6 ;  /* 0x000000ffff0c7224 */ /* 0x00afe200078e0006 */
        /* <DEDUP_REMOVED lines=12> */
.L_x_1442:
[----:B------:R-:W-:Y:S05]  /*7b00*/  BSYNC B1 ;  /* 0x0000000000017941 */ /* 0x000fea0003800000 */
.L_x_1428:
[----:B-1-3--:R-:W1:Y:S02]  /*7b10*/  LDC R3, c[0x0][0xc] ;  /* 0x00000300ff037b82 */ /* 0x00ae640000000800 */
[----:B-1----:R-:W-:-:S04]  /*7b20*/  IADD3 R212, R3, R212, RZ ;  /* 0x000000d403d47210 */ /* 0x002fc80007ffe0ff */
[----:B------:R-:W-:-:S13]  /*7b30*/  ISETP.GE.AND P0, PT, R212, UR12, PT ;  /* 0x0000000cd4007c0c */ /* 0x000fda000bf06270 */
[----:B------:R-:W-:Y:S05]  /*7b40*/  @P0 BRA `(.L_x_1456) ;  /* 0x0000000000040947 */ /* 0x000fea0003800000 */
[----:B------:R-:W-:Y:S05]  /*7b50*/  BRA `(.L_x_1457) ;  /* 0xffffff8c00687947 */ /* 0x000fea000383ffff */
.L_x_1456:
[----:B------:R-:W-:Y:S05]  /*7b60*/  EXIT ;  /* 0x000000000000794d */ /* 0x000fea0003800000 */
.L_x_1458:
        /* <DEDUP_REMOVED lines=9> */
.L_x_1619:


//--------------------- .text._ZN5flash44flash_bwd_dq_dk_dv_loop_seqk_parallel_kernelI23Flash_bwd_kernel_traitsILi192ELi64ELi64ELi8ELi4ELi2ELi2ELb0ELb0EN7cutlass6half_tE19Flash_kernel_traitsILi192ELi64ELi64ELi8ES3_EELb1ELb0ELb1ELb1ELb0ELb0ELb0EEEvNS_16Flash_bwd_paramsE --------------------------
	.section	.text._ZN5flash44flash_bwd_dq_dk_dv_loop_seqk_parallel_kernelI23Flash_bwd_kernel_traitsILi192ELi64ELi64ELi8ELi4ELi2ELi2ELb0ELb0EN7cutlass6half_tE19Flash_kernel_traitsILi192ELi64ELi64ELi8ES3_EELb1ELb0ELb1ELb1ELb0ELb0ELb0EEEvNS_16Flash_bwd_paramsE,"ax",@progbits
	.align	128
        .global         _ZN5flash44flash_bwd_dq_dk_dv_loop_seqk_parallel_kernelI23Flash_bwd_kernel_traitsILi192ELi64ELi64ELi8ELi4ELi2ELi2ELb0ELb0EN7cutlass6half_tE19Flash_kernel_traitsILi192ELi64ELi64ELi8ES3_EELb1ELb0ELb1ELb1ELb0ELb0ELb0EEEvNS_16Flash_bwd_paramsE
        .type           _ZN5flash44flash_bwd_dq_dk_dv_loop_seqk_parallel_kernelI23Flash_bwd_kernel_traitsILi192ELi64ELi64ELi8ELi4ELi2ELi2ELb0ELb0EN7cutlass6half_tE19Flash_kernel_traitsILi192ELi64ELi64ELi8ES3_EELb1ELb0ELb1ELb1ELb0ELb0ELb0EEEvNS_16Flash_bwd_paramsE,@function
        .size           _ZN5flash44flash_bwd_dq_dk_dv_loop_seqk_parallel_kernelI23Flash_bwd_kernel_traitsILi192ELi64ELi64ELi8ELi4ELi2ELi2ELb0ELb0EN7cutlass6half_tE19Flash_kernel_traitsILi192ELi64ELi64ELi8ES3_EELb1ELb0ELb1ELb1ELb0ELb0ELb0EEEvNS_16Flash_bwd_paramsE,(.L_x_1620 - _ZN5flash44flash_bwd_dq_dk_dv_loop_seqk_parallel_kernelI23Flash_bwd_kernel_traitsILi192ELi64ELi64ELi8ELi4ELi2ELi2ELb0ELb0EN7cutlass6half_tE19Flash_kernel_traitsILi192ELi64ELi64ELi8ES3_EELb1ELb0ELb1ELb1ELb0ELb0ELb0EEEvNS_16Flash_bwd_paramsE)
        .other          _ZN5flash44flash_bwd_dq_dk_dv_loop_seqk_parallel_kernelI23Flash_bwd_kernel_traitsILi192ELi64ELi64ELi8ELi4ELi2ELi2ELb0ELb0EN7cutlass6half_tE19Flash_kernel_traitsILi192ELi64ELi64ELi8ES3_EELb1ELb0ELb1ELb1ELb0ELb0ELb0EEEvNS_16Flash_bwd_paramsE,@"STO_CUDA_ENTRY STV_DEFAULT"
_ZN5flash44flash_bwd_dq_dk_dv_loop_seqk_parallel_kernelI23Flash_bwd_kernel_traitsILi192ELi64ELi64ELi8ELi4ELi2ELi2ELb0ELb0EN7cutlass6half_tE19Flash_kernel_traitsILi192ELi64ELi64ELi8ES3_EELb1ELb0ELb1ELb1ELb0ELb0ELb0EEEvNS_16Flash_bwd_paramsE:
.text._ZN5flash44flash_bwd_dq_dk_dv_loop_seqk_parallel_kernelI23Flash_bwd_kernel_traitsILi192ELi64ELi64ELi8ELi4ELi2ELi2ELb0ELb0EN7cutlass6half_tE19Flash_kernel_traitsILi192ELi64ELi64ELi8ES3_EELb1ELb0ELb1ELb1ELb0ELb0ELb0EEEvNS_16Flash_bwd_paramsE:
[----:B------:R-:W1:Y:S01]  /*0000*/  LDC R1, c[0x0][0x28] ;  /* 0x00000a00ff017b82 */ /* 0x000e620000000800 */
[----:B------:R-:W2:Y:S01]  /*0010*/  S2R R242, SR_CTAID.X ;  /* 0x0000000000f27919 */ /* 0x000ea20000002500 */
[----:B------:R-:W-:Y:S01]  /*0020*/  ULDC UR5, c[0x0][0x2c8] ;  /* 0x0000b20000057ab9 */ /* 0x000fe20000000800 */
[----:B-1----:R-:W-:Y:S01]  /*0030*/  IADD3 R1, R1, -0x8, RZ ;  /* 0xfffffff801017810 */ /* 0x002fe20007ffe0ff */
[----:B------:R-:W-:-:S04]  /*0040*/  UIADD3 UR5, UR5, 0x3f, URZ ;  /* 0x0000003f05057890 */ /* 0x000fc8000fffe03f */
[----:B------:R-:W-:-:S04]  /*0050*/  USHF.R.S32.HI UR4, URZ, 0x1f, UR5 ;  /* 0x0000001f3f047899 */ /* 0x000fc80008011405 */
[----:B------:R-:W-:-:S04]  /*0060*/  ULEA.HI UR4, UR4, UR5, URZ, 0x6 ;  /* 0x0000000504047291 */ /* 0x000fc8000f8f303f */
[----:B------:R-:W-:-:S06]  /*0070*/  USHF.R.S32.HI UR12, URZ, 0x6, UR4 ;  /* 0x000000063f0c7899 */ /* 0x000fcc0008011404 */
[----:B--2---:R-:W-:-:S13]  /*0080*/  ISETP.GE.AND P0, PT, R242, UR12, PT ;  /* 0x0000000cf2007c0c */ /* 0x004fda000bf06270 */
[----:B------:R-:W-:Y:S05]  /*0090*/  @P0 EXIT ;  /* 0x000000000000094d */ /* 0x000fea0003800000 */
[----:B------:R-:W1:Y:S01]  /*00a0*/  S2R R8, SR_TID.X ;  /* 0x0000000000087919 */ /* 0x000e620000002100 */
[----:B------:R-:W2:Y:S01]  /*00b0*/  S2UR UR5, SR_CgaCtaId ;  /* 0x00000000000579c3 */ /* 0x000ea20000008800 */
[----:B------:R-:W-:Y:S01]  /*00c0*/  UMOV UR4, 0x400 ;  /* 0x0000040000047882 */ /* 0x000fe20000000000 */
[----:B------:R-:W-:Y:S01]  /*00d0*/  IMAD.MOV.U32 R190, RZ, RZ, 0x20 ;  /* 0x00000020ffbe7424 */ /* 0x000fe200078e00ff */
[----:B------:R-:W3:Y:S01]  /*00e0*/  S2R R240, SR_CTAID.Z ;  /* 0x0000000000f07919 */ /* 0x000ee20000002700 */
[----:B------:R-:W-:Y:S01]  /*00f0*/  IMAD.MOV.U32 R194, RZ, RZ, 0x40 ;  /* 0x00000040ffc27424 */ /* 0x000fe200078e00ff */
[----:B------:R-:W-:Y:S01]  /*0100*/  ULDC.64 UR14, c[0x0][0x208] ;  /* 0x00008200000e7ab9 */ /* 0x000fe20000000a00 */
[----:B------:R-:W-:Y:S01]  /*0110*/  IMAD.MOV.U32 R232, RZ, RZ, -0x10 ;  /* 0xfffffff0ffe87424 */ /* 0x000fe200078e00ff */
        /* <DEDUP_REMOVED lines=15> */
[--C-:B------:R-:W-:Y:S01]  /*0210*/  SHF.R.S32.HI R4, RZ, 0x5, R0.reuse ;  /* 0x00000005ff047819 */ /* 0x100fe20000011400 */
[C---:B------:R-:W-:Y:S01]  /*0220*/  IMAD.IADD R12, R8.reuse, 0x1, -R5 ;  /* 0x00000001080c7824 */ /* 0x040fe200078e0a05 */
[----:B------:R-:W-:Y:S01]  /*0230*/  SHF.R.S32.HI R5, RZ, 0x1f, R0 ;  /* 0x0000001fff057819 */ /* 0x000fe20000011400 */
[----:B------:R-:W-:Y:S01]  /*0240*/  IMAD.IADD R15, R8, 0x1, -R7 ;  /* 0x00000001080f7824 */ /* 0x000fe200078e0a07 */
[----:B------:R-:W-:-:S02]  /*0250*/  SHF.R.S32.HI R7, RZ, 0x4, R3 ;  /* 0x00000004ff077819 */ /* 0x000fc40000011403 */
[----:B------:R-:W-:Y:S02]  /*0260*/  LOP3.LUT R6, R13, 0xfffffff8, RZ, 0xc0, !PT ;  /* 0xfffffff80d067812 */ /* 0x000fe400078ec0ff */
[-C--:B------:R-:W-:Y:S02]  /*0270*/  LEA.HI R5, R5, R4.reuse, RZ, 0x2 ;  /* 0x0000000405057211 */ /* 0x080fe400078f10ff */
[----:B------:R-:W-:Y:S01]  /*0280*/  SHF.R.S32.HI R10, RZ, 0x2, R2 ;  /* 0x00000002ff0a7819 */ /* 0x000fe20000011402 */
[----:B------:R-:W-:Y:S01]  /*0290*/  IMAD.IADD R6, R8, 0x1, -R6 ;  /* 0x0000000108067824 */ /* 0x000fe200078e0a06 */
[----:B------:R-:W-:Y:S02]  /*02a0*/  SHF.R.S32.HI R2, RZ, 0x1f, R2 ;  /* 0x0000001fff027819 */ /* 0x000fe40000011402 */
[----:B------:R-:W-:Y:S01]  /*02b0*/  SHF.R.S32.HI R238, RZ, 0x3, R13 ;  /* 0x00000003ffee7819 */ /* 0x000fe2000001140d */
[----:B------:R-:W-:Y:S01]  /*02c0*/  IMAD.SHL.U32 R222, R6, 0x8, RZ ;  /* 0x0000000806de7824 */ /* 0x000fe200078e00ff */
[----:B------:R-:W-:-:S02]  /*02d0*/  LEA.HI R0, R0, R4, RZ, 0x1 ;  /* 0x0000000400007211 */ /* 0x000fc400078f08ff */
[----:B------:R-:W-:Y:S01]  /*02e0*/  LEA.HI R9, R3, R7, RZ, 0x1 ;  /* 0x0000000703097211 */ /* 0x000fe200078f08ff */
[----:B------:R-:W-:Y:S01]  /*02f0*/  VIADD R236, R222, 0x80 ;  /* 0x00000080deec7836 */ /* 0x000fe20000000000 */
[----:B------:R-:W-:Y:S01]  /*0300*/  LOP3.LUT R3, R5, 0xfffffffc, RZ, 0xc0, !PT ;  /* 0xfffffffc05037812 */ /* 0x000fe200078ec0ff */
[----:B------:R-:W-:Y:S01]  /*0310*/  IMAD.SHL.U32 R5, R238, 0x40, RZ ;  /* 0x00000040ee057824 */ /* 0x000fe200078e00ff */
[----:B------:R-:W-:Y:S02]  /*0320*/  LEA.HI R8, R2, R10, RZ, 0x3 ;  /* 0x0000000a02087211 */ /* 0x000fe400078f18ff */
[----:B------:R-:W-:Y:S01]  /*0330*/  LOP3.LUT R0, R0, 0xfffffffe, RZ, 0xc0, !PT ;  /* 0xfffffffe00007812 */ /* 0x000fe200078ec0ff */
[----:B------:R-:W-:Y:S01]  /*0340*/  IMAD.IADD R251, R4, 0x1, -R3 ;  /* 0x0000000104fb7824 */ /* 0x000fe200078e0a03 */
[----:B------:R-:W-:Y:S02]  /*0350*/  LOP3.LUT R2, R9, 0xfffffffe, RZ, 0xc0, !PT ;  /* 0xfffffffe09027812 */ /* 0x000fe400078ec0ff */
[----:B------:R-:W-:Y:S01]  /*0360*/  LOP3.LUT R3, R8, 0xfffffff8, RZ, 0xc0, !PT ;  /* 0xfffffff808037812 */ /* 0x000fe200078ec0ff */
[----:B------:R-:W-:Y:S01]  /*0370*/  IMAD.IADD R198, R4, 0x1, -R0 ;  /* 0x0000000104c67824 */ /* 0x000fe200078e0a00 */
        /* <DEDUP_REMOVED lines=8> */
[----:B------:R-:W-:-:S02]  /*0400*/  LEA.HI R226, R5, R11, RZ, 0x2 ;  /* 0x0000000b05e27211 */ /* 0x000fc400078f10ff */
[----:B------:R-:W-:Y:S01]  /*0410*/  LOP3.LUT R7, R3, R2, RZ, 0x3c, !PT ;  /* 0x0000000203077212 */ /* 0x000fe200078e3cff */
[----:B------:R-:W-:Y:S01]  /*0420*/  IMAD.SHL.U32 R2, R198, 0x10, RZ ;  /* 0x00000010c6027824 */ /* 0x000fe200078e00ff */
[----:B------:R-:W-:Y:S02]  /*0430*/  LOP3.LUT R0, R0, 0x1c0, RZ, 0xc0, !PT ;  /* 0x000001c000007812 */ /* 0x000fe400078ec0ff */
[----:B------:R-:W-:Y:S02]  /*0440*/  SHF.R.S32.HI R3, RZ, 0x1f, R12 ;  /* 0x0000001fff037819 */ /* 0x000fe4000001140c */
[C---:B------:R-:W-:Y:S02]  /*0450*/  LOP3.LUT R189, R0.reuse, 0x8, R13, 0xf8, !PT ;  /* 0x0000000800bd7812 */ /* 0x040fe400078ef80d */
[----:B------:R-:W-:Y:S02]  /*0460*/  LOP3.LUT R5, R0, 0x10, R2, 0xf8, !PT ;  /* 0x0000001000057812 */ /* 0x000fe400078ef802 */
[----:B------:R-:W-:-:S02]  /*0470*/  SHF.R.S32.HI R18, RZ, 0x7, R14 ;  /* 0x00000007ff127819 */ /* 0x000fc4000001140e */
[----:B------:R-:W-:Y:S02]  /*0480*/  SHF.R.U32.HI R0, RZ, 0x3, R0 ;  /* 0x00000003ff007819 */ /* 0x000fe40000011600 */
[----:B------:R-:W-:Y:S01]  /*0490*/  LEA.HI R10, R3, R12, RZ, 0x3 ;  /* 0x0000000c030a7211 */ /* 0x000fe200078f18ff */
[----:B------:R-:W-:Y:S01]  /*04a0*/  IMAD R3, R18, 0x800, R193 ;  /* 0x0000080012037824 */ /* 0x000fe200078e02c1 */
[----:B------:R-:W-:Y:S02]  /*04b0*/  LOP3.LUT R189, R189, R0, RZ, 0x3c, !PT ;  /* 0x00000000bdbd7212 */ /* 0x000fe400078e3cff */
[----:B------:R-:W-:Y:S02]  /*04c0*/  LOP3.LUT R5, R5, 0x8, R13, 0xf8, !PT ;  /* 0x0000000805057812 */ /* 0x000fe400078ef80d */
[C---:B------:R-:W-:Y:S01]  /*04d0*/  LOP3.LUT R2, R4.reuse, 0x1, RZ, 0xc0, !PT ;  /* 0x0000000104027812 */ /* 0x040fe200078ec0ff */
[----:B------:R-:W-:Y:S01]  /*04e0*/  IMAD.IADD R189, R3, 0x1, R189 ;  /* 0x0000000103bd7824 */ /* 0x000fe200078e02bd */
[----:B------:R-:W-:Y:S01]  /*04f0*/  LOP3.LUT R193, R193, R5, R0, 0xf6, !PT ;  /* 0x00000005c1c17212 */ /* 0x000fe200078ef600 */
[----:B------:R-:W-:Y:S01]  /*0500*/  IMAD.SHL.U32 R3, R4, 0x40, RZ ;  /* 0x0000004004037824 */ /* 0x000fe200078e00ff */
[----:B------:R-:W-:Y:S01]  /*0510*/  SHF.R.S32.HI R0, RZ, 0x6, R16 ;  /* 0x00000006ff007819 */ /* 0x000fe20000011410 */
[----:B------:R-:W-:Y:S01]  /*0520*/  IMAD.SHL.U32 R5, R18, 0x20, RZ ;  /* 0x0000002012057824 */ /* 0x000fe200078e00ff */
[----:B------:R-:W-:-:S02]  /*0530*/  LOP3.LUT P4, RZ, R6, 0x4, RZ, 0xc0, !PT ;  /* 0x0000000406ff7812 */ /* 0x000fc4000788c0ff */
[----:B------:R-:W-:Y:S01]  /*0540*/  LOP3.LUT P3, RZ, R6, 0x2, RZ, 0xc0, !PT ;  /* 0x0000000206ff7812 */ /* 0x000fe2000786c0ff */
[----:B------:R-:W-:Y:S01]  /*0550*/  IMAD R17, R0, 0x200, R7 ;  /* 0x0000020000117824 */ /* 0x000fe200078e0207 */
[----:B------:R-:W-:Y:S01]  /*0560*/  LOP3.LUT R6, R10, 0xfffffff8, RZ, 0xc0, !PT ;  /* 0xfffffff80a067812 */ /* 0x000fe200078ec0ff */
[----:B------:R-:W-:Y:S01]  /*0570*/  IMAD.SHL.U32 R7, R15, 0x2, RZ ;  /* 0x000000020f077824 */ /* 0x000fe200078e00ff */
[----:B------:R-:W-:Y:S01]  /*0580*/  ISETP.NE.U32.AND P0, PT, R2, 0x1, PT ;  /* 0x000000010200780c */ /* 0x000fe20003f05070 */
[----:B------:R-:W-:Y:S01]  /*0590*/  IMAD.SHL.U32 R2, R0, 0x8, RZ ;  /* 0x0000000800027824 */ /* 0x000fe200078e00ff */
[----:B------:R-:W-:Y:S01]  /*05a0*/  LOP3.LUT R0, R3, 0x1c0, RZ, 0xc0, !PT ;  /* 0x000001c003007812 */ /* 0x000fe200078ec0ff */
[----:B------:R-:W-:Y:S01]  /*05b0*/  IMAD.IADD R6, R12, 0x1, -R6 ;  /* 0x000000010c067824 */ /* 0x000fe200078e0a06 */
[----:B------:R-:W-:Y:S01]  /*05c0*/  R2P PR, R4, 0x6 ;  /* 0x0000000604007804 */ /* 0x000fe20000000000 */
[----:B------:R-:W-:Y:S01]  /*05d0*/  IMAD.SHL.U32 R4, R9, 0x20, RZ ;  /* 0x0000002009047824 */ /* 0x000fe200078e00ff */
[----:B------:R-:W-:Y:S01]  /*05e0*/  LOP3.LUT R2, R2, 0x18, RZ, 0xc0, !PT ;  /* 0x0000001802027812 */ /* 0x000fe200078ec0ff */
[----:B------:R-:W-:Y:S01]  /*05f0*/  IMAD.SHL.U32 R6, R6, 0x40, RZ ;  /* 0x0000004006067824 */ /* 0x000fe200078e00ff */
[----:B------:R-:W-:Y:S01]  /*0600*/  SHF.R.U32.HI R3, RZ, 0x3, R0 ;  /* 0x00000003ff037819 */ /* 0x000fe20000011600 */
[----:B------:R1:W-:Y:S01]  /*0610*/  STL [R1], R17 ;  /* 0x0000001101007387 */ /* 0x0003e20000100800 */
[----:B------:R-:W-:-:S02]  /*0620*/  LOP3.LUT R5, R0, 0x20, R5, 0xf8, !PT ;  /* 0x0000002000057812 */ /* 0x000fc400078ef805 */
[----:B------:R-:W-:Y:S02]  /*0630*/  LOP3.LUT R11, R3, R0, R2, 0x1e, !PT ;  /* 0x00000000030b7212 */ /* 0x000fe400078e1e02 */
[----:B------:R-:W-:Y:S01]  /*0640*/  LOP3.LUT R8, R2, 0x20, R4, 0xf8, !PT ;  /* 0x0000002002087812 */ /* 0x000fe200078ef804 */
[--C-:B------:R-:W-:Y:S01]  /*0650*/  IMAD R4, R251, 0x400, R7.reuse ;  /* 0x00000400fb047824 */ /* 0x100fe200078e0207 */
[----:B------:R-:W-:Y:S01]  /*0660*/  LOP3.LUT R0, R5, R3, RZ, 0x3c, !PT ;  /* 0x0000000305007212 */ /* 0x000fe200078e3cff */
[----:B------:R-:W-:Y:S01]  /*0670*/  IMAD.SHL.U32 R5, R10, 0x40, RZ ;  /* 0x000000400a057824 */ /* 0x000fe200078e00ff */
[----:B------:R-:W-:Y:S01]  /*0680*/  LOP3.LUT R3, R6, 0x1c0, RZ, 0xc0, !PT ;  /* 0x000001c006037812 */ /* 0x000fe200078ec0ff */
[----:B------:R-:W-:Y:S01]  /*0690*/  IMAD.SHL.U32 R6, R9, 0x8, RZ ;  /* 0x0000000809067824 */ /* 0x000fe200078e00ff */
[----:B------:R-:W-:Y:S01]  /*06a0*/  SEL R190, R190, 0xffffffe0, !P3 ;  /* 0xffffffe0bebe7807 */ /* 0x000fe20005800000 */
[----:B------:R-:W-:Y:S01]  /*06b0*/  IMAD.IADD R230, R4, 0x1, R0 ;  /* 0x0000000104e67824 */ /* 0x000fe200078e0200 */
[----:B------:R-:W-:Y:S01]  /*06c0*/  LOP3.LUT R0, R5, 0xfffffe00, RZ, 0xc0, !PT ;  /* 0xfffffe0005007812 */ /* 0x000fe200078ec0ff */
[----:B------:R-:W-:Y:S01]  /*06d0*/  IMAD R5, R198, 0x400, R7 ;  /* 0x00000400c6057824 */ /* 0x000fe200078e0207 */
[----:B------:R-:W-:-:S02]  /*06e0*/  SHF.R.U32.HI R2, RZ, 0x3, R3 ;  /* 0x00000003ff027819 */ /* 0x000fc40000011603 */
[----:B------:R-:W-:Y:S01]  /*06f0*/  LOP3.LUT R6, R3, 0x8, R6, 0xf8, !PT ;  /* 0x0000000803067812 */ /* 0x000fe200078ef806 */
[----:B------:R-:W-:Y:S01]  /*0700*/  IMAD.IADD R5, R5, 0x1, R11 ;  /* 0x0000000105057824 */ /* 0x000fe200078e020b */
[----:B------:R-:W-:Y:S01]  /*0710*/  LOP3.LUT R3, R2, R8, R3, 0x1e, !PT ;  /* 0x0000000802037212 */ /* 0x000fe200078e1e03 */
[--C-:B------:R-:W-:Y:S01]  /*0720*/  IMAD R198, R198, 0x400, R0.reuse ;  /* 0x00000400c6c67824 */ /* 0x100fe200078e0200 */
[----:B------:R-:W-:Y:S01]  /*0730*/  LOP3.LUT R2, R6, R2, RZ, 0x3c, !PT ;  /* 0x0000000206027212 */ /* 0x000fe200078e3cff */
[----:B------:R-:W-:Y:S01]  /*0740*/  IMAD R4, R251, 0x400, R0 ;  /* 0x00000400fb047824 */ /* 0x000fe200078e0200 */
[----:B------:R-:W-:Y:S02]  /*0750*/  LEA R189, R189, UR5, 0x1 ;  /* 0x00000005bdbd7c11 */ /* 0x000fe4000f8e08ff */
[----:B------:R-:W-:Y:S01]  /*0760*/  LEA R230, R230, UR5, 0x1 ;  /* 0x00000005e6e67c11 */ /* 0x000fe2000f8e08ff */
[----:B------:R-:W-:Y:S01]  /*0770*/  IMAD.IADD R198, R2, 0x1, R198 ;  /* 0x0000000102c67824 */ /* 0x000fe200078e02c6 */
[----:B------:R-:W-:Y:S01]  /*0780*/  SEL R194, R194, 0xffffffc0, !P4 ;  /* 0xffffffc0c2c27807 */ /* 0x000fe20006000000 */
[--C-:B------:R-:W-:Y:S01]  /*0790*/  IMAD.IADD R190, R190, 0x1, R189.reuse ;  /* 0x00000001bebe7824 */ /* 0x100fe200078e02bd */
[----:B------:R-:W-:Y:S01]  /*07a0*/  SEL R232, R232, 0x10, !P0 ;  /* 0x00000010e8e87807 */ /* 0x000fe20004000000 */
[C---:B------:R-:W-:Y:S01]  /*07b0*/  VIADD R231, R230.reuse, 0x20 ;  /* 0x00000020e6e77836 */ /* 0x040fe20000000000 */
[----:B------:R-:W-:Y:S01]  /*07c0*/  LEA R243, R5, UR6, 0x1 ;  /* 0x0000000605f37c11 */ /* 0x000fe2000f8e08ff */
[----:B------:R-:W-:Y:S01]  /*07d0*/  @P1 VIADD R231, R230, 0xffffffe0 ;  /* 0xffffffe0e6e71836 */ /* 0x000fe20000000000 */
[----:B------:R-:W-:Y:S01]  /*07e0*/  SHF.R.S32.HI R226, RZ, 0x2, R226 ;  /* 0x00000002ffe27819 */ /* 0x000fe200000114e2 */
[C---:B------:R-:W-:Y:S01]  /*07f0*/  IMAD.IADD R192, R194.reuse, 0x1, R189 ;  /* 0x00000001c2c07824 */ /* 0x040fe200078e02bd */
[----:B------:R-:W-:Y:S01]  /*0800*/  LEA R193, R193, UR5, 0x1 ;  /* 0x00000005c1c17c11 */ /* 0x000fe2000f8e08ff */
[----:B------:R-:W-:Y:S01]  /*0810*/  IMAD.IADD R191, R194, 0x1, R190 ;  /* 0x00000001c2bf7824 */ /* 0x000fe200078e02be */
[----:B------:R-:W-:Y:S01]  /*0820*/  LOP3.LUT R203, R3, R0, RZ, 0xfc, !PT ;  /* 0x0000000003cb7212 */ /* 0x000fe200078efcff */
[----:B------:R-:W-:Y:S01]  /*0830*/  VIADD R246, R243, 0x40 ;  /* 0x00000040f3f67836 */ /* 0x000fe20000000000 */
[----:B------:R-:W-:Y:S01]  /*0840*/  LEA R209, R17, UR5, 0x1 ;  /* 0x0000000511d17c11 */ /* 0x000fe2000f8e08ff */
[----:B------:R-:W-:Y:S01]  /*0850*/  IMAD.IADD R233, R230, 0x1, R232 ;  /* 0x00000001e6e97824 */ /* 0x000fe200078e02e8 */
[----:B------:R-:W-:Y:S01]  /*0860*/  LEA R198, R198, UR4, 0x1 ;  /* 0x00000004c6c67c11 */ /* 0x000fe2000f8e08ff */
[----:B------:R-:W-:-:S02]  /*0870*/  IMAD.IADD R202, R4, 0x1, R2 ;  /* 0x0000000104ca7824 */ /* 0x000fc400078e0202 */
[----:B------:R-:W-:Y:S02]  /*0880*/  IMAD R226, R251, 0x10, R226 ;  /* 0x00000010fbe27824 */ /* 0x000fe400078e02e2 */
[----:B------:R-:W-:Y:S02]  /*0890*/  IMAD.IADD R194, R194, 0x1, R193 ;  /* 0x00000001c2c27824 */ /* 0x000fe400078e02c1 */
[----:B------:R-:W-:Y:S02]  /*08a0*/  @P2 VIADD R246, R243, 0xffffffc0 ;  /* 0xffffffc0f3f62836 */ /* 0x000fe40000000000 */
[----:B-1-3--:R-:W-:-:S07]  /*08b0*/  IMAD.IADD R232, R232, 0x1, R231 ;  /* 0x00000001e8e87824 */ /* 0x00afce00078e02e7 */
.L_x_1507:
[----:B-1----:R-:W1:Y:S01]  /*08c0*/  S2R R43, SR_CTAID.Y ;  /* 0x00000000002b7919 */ /* 0x002e620000002600 */
[----:B--2---:R-:W2:Y:S01]  /*08d0*/  LDC.64 R2, c[0x0][0x2f0] ;  /* 0x0000bc00ff027b82 */ /* 0x004ea20000000a00 */
[----:B------:R-:W-:Y:S01]  /*08e0*/  IMAD.MOV.U32 R0, RZ, RZ, -0x1 ;  /* 0xffffffffff007424 */ /* 0x000fe200078e00ff */
[----:B------:R-:W-:-:S04]  /*08f0*/  ISETP.NE.U32.AND P3, PT, RZ, UR10, PT ;  /* 0x0000000aff007c0c */ /* 0x000fc8000bf65070 */
[----:B------:R-:W-:Y:S02]  /*0900*/  ISETP.NE.AND.EX P3, PT, RZ, UR11, PT, P3 ;  /* 0x0000000bff007c0c */ /* 0x000fe4000bf65330 */
[----:B------:R-:W3:Y:S08]  /*0910*/  LDC.64 R8, c[0x0][0x308] ;  /* 0x0000c200ff087b82 */ /* 0x000ef00000000a00 */
[----:B----4-:R-:W4:Y:S01]  /*0920*/  LDC.U8 R13, c[0x0][0x3c2] ;  /* 0x0000f080ff0d7b82 */ /* 0x010f220000000000 */
[----:B--2---:R-:W-:-:S07]  /*0930*/  ISETP.NE.U32.AND P5, PT, R2, RZ, PT ;  /* 0x000000ff0200720c */ /* 0x004fce0003fa5070 */
[----:B------:R-:W2:Y:S01]  /*0940*/  LDC.64 R4, c[0x0][0x2f8] ;  /* 0x0000be00ff047b82 */ /* 0x000ea20000000a00 */
[----:B------:R-:W-:Y:S01]  /*0950*/  ISETP.NE.AND.EX P5, PT, R3, RZ, PT, P5 ;  /* 0x000000ff0300720c */ /* 0x000fe20003fa5350 */
[C---:B-1----:R-:W-:Y:S01]  /*0960*/  IMAD.SHL.U32 R12, R43.reuse, 0x4, RZ ;  /* 0x000000042b0c7824 */ /* 0x042fe200078e00ff */
[----:B------:R-:W-:Y:S02]  /*0970*/  SHF.R.S32.HI R40, RZ, 0x1f, R43 ;  /* 0x0000001fff287819 */ /* 0x000fe4000001142b */
[----:B---3--:R-:W-:Y:S02]  /*0980*/  ISETP.NE.U32.AND P2, PT, R8, RZ, PT ;  /* 0x000000ff0800720c */ /* 0x008fe40003f45070 */
[----:B------:R-:W-:Y:S02]  /*0990*/  SHF.L.U64.HI R11, R43, 0x2, R40 ;  /* 0x000000022b0b7819 */ /* 0x000fe40000010228 */
[----:B------:R-:W-:Y:S02]  /*09a0*/  IADD3 R2, P0, R12, R2, RZ ;  /* 0x000000020c027210 */ /* 0x000fe40007f1e0ff */
[----:B------:R-:W-:-:S03]  /*09b0*/  ISETP.NE.AND.EX P2, PT, R9, RZ, PT, P2 ;  /* 0x000000ff0900720c */ /* 0x000fc60003f45320 */
[----:B------:R-:W-:-:S05]  /*09c0*/  IMAD.X R3, R11, 0x1, R3, P0 ;  /* 0x000000010b037824 */ /* 0x000fca00000e0603 */
[----:B------:R-:W3:Y:S04]  /*09d0*/  @P5 LDG.E R0, desc[UR14][R2.64] ;  /* 0x0000000e02005981 */ /* 0x000ee8000c1e1900 */
[----:B------:R1:W3:Y:S01]  /*09e0*/  @P5 LDG.E R10, desc[UR14][R2.64+0x4] ;  /* 0x0000040e020a5981 */ /* 0x0002e2000c1e1900 */
[----:B------:R-:W-:Y:S01]  /*09f0*/  @P3 IADD3 R6, P1, R12, UR10, RZ ;  /* 0x0000000a0c063c10 */ /* 0x000fe2000ff3e0ff */
[----:B------:R-:W-:-:S03]  /*0a00*/  IMAD.MOV.U32 R239, RZ, RZ, RZ ;  /* 0x000000ffffef7224 */ /* 0x000fc600078e00ff */
[----:B------:R-:W-:-:S05]  /*0a10*/  @P3 IADD3.X R7, R11, UR11, RZ, P1, !PT ;  /* 0x0000000b0b073c10 */ /* 0x000fca0008ffe4ff */
[----:B------:R2:W3:Y:S01]  /*0a20*/  @P3 LDG.E R239, desc[UR14][R6.64] ;  /* 0x0000000e06ef3981 */ /* 0x0004e2000c1e1900 */
[----:B-1----:R-:W-:-:S05]  /*0a30*/  @P2 IADD3 R2, P0, R12, R8, RZ ;  /* 0x000000080c022210 */ /* 0x002fca0007f1e0ff */
[----:B------:R-:W-:Y:S01]  /*0a40*/  @P2 IMAD.X R3, R11, 0x1, R9, P0 ;  /* 0x000000010b032824 */ /* 0x000fe200000e0609 */
[----:B----4-:R-:W-:Y:S01]  /*0a50*/  ISETP.NE.AND P3, PT, R13, RZ, PT ;  /* 0x000000ff0d00720c */ /* 0x010fe20003f65270 */
[----:B------:R-:W-:Y:S01]  /*0a60*/  IMAD.MOV.U32 R252, RZ, RZ, -0x1 ;  /* 0xfffffffffffc7424 */ /* 0x000fe200078e00ff */
[----:B--2---:R-:W-:Y:S01]  /*0a70*/  ISETP.EQ.U32.AND P1, PT, R4, RZ, PT ;  /* 0x000000ff0400720c */ /* 0x004fe20003f22070 */
[----:B------:R-:W1:Y:S01]  /*0a80*/  @!P2 LDC R9, c[0x0][0x2cc] ;  /* 0x0000b300ff09ab82 */ /* 0x000e620000000800 */
[----:B------:R2:W4:Y:S02]  /*0a90*/  @P2 LDG.E R8, desc[UR14][R2.64] ;  /* 0x0000000e02082981 */ /* 0x000524000c1e1900 */
[----:B------:R-:W-:-:S05]  /*0aa0*/  ISETP.EQ.OR.EX P1, PT, R5, RZ, !P3, P1 ;  /* 0x000000ff0500720c */ /* 0x000fca0005f22710 */
[----:B------:R-:W1:Y:S01]  /*0ab0*/  @!P2 LDC.64 R6, c[0x0][0x318] ;  /* 0x0000c600ff06ab82 */ /* 0x000e620000000a00 */
[----:B--2---:R-:W-:-:S05]  /*0ac0*/  IADD3 R2, P0, R12, R4, RZ ;  /* 0x000000040c027210 */ /* 0x004fca0007f1e0ff */
        /* <DEDUP_REMOVED lines=8> */
[----:B---3--:R-:W-:-:S06]  /*0b50*/  @P5 IMAD.IADD R227, R10, 0x1, -R0 ;  /* 0x000000010ae35824 */ /* 0x008fcc00078e0a00 */
[----:B------:R-:W1:Y:S01]  /*0b60*/  @!P5 LDC R227, c[0x0][0x2c4] ;  /* 0x0000b100ffe3db82 */ /* 0x000e620000000800 */
[----:B----4-:R-:W-:Y:S01]  /*0b70*/  @P2 IMAD.IADD R213, R8, 0x1, -R239 ;  /* 0x0000000108d52824 */ /* 0x010fe200078e0aef */
[----:B--2---:R-:W-:Y:S06]  /*0b80*/  @!P1 BRA `(.L_x_1459) ;  /* 0x00000000000c9947 */ /* 0x004fec0003800000 */
[----:B------:R-:W2:Y:S02]  /*0b90*/  @P3 LDG.E R4, desc[UR14][R2.64+0x4] ;  /* 0x0000040e02043981 */ /* 0x000ea4000c1e1900 */
[----:B--2--5:R-:W-:-:S06]  /*0ba0*/  @P3 IADD3 R4, R4, -R252, RZ ;  /* 0x800000fc04043210 */ /* 0x024fcc0007ffe0ff */
[----:B------:R2:W5:Y:S02]  /*0bb0*/  @!P3 LDG.E R4, desc[UR14][R2.64] ;  /* 0x0000000e0204b981 */ /* 0x000564000c1e1900 */
.L_x_1459:
        /* <DEDUP_REMOVED lines=8> */
[----:B------:R-:W-:Y:S01]  /*0c40*/  ISETP.NE.AND P1, PT, R0, -0x1, PT ;  /* 0xffffffff0000780c */ /* 0x000fe20003f25270 */
[----:B------:R-:W-:Y:S01]  /*0c50*/  IMAD.MOV.U32 R8, RZ, RZ, R5 ;  /* 0x000000ffff087224 */ /* 0x000fe200078e0005 */
[----:B------:R-:W-:Y:S01]  /*0c60*/  SHF.R.S32.HI R241, RZ, 0x1f, R240 ;  /* 0x0000001ffff17819 */ /* 0x000fe200000114f0 */
[----:B------:R-:W5:Y:S08]  /*0c70*/  LDC.64 R6, c[0x0][0x228] ;  /* 0x00008a00ff067b82 */ /* 0x000f700000000a00 */
[----:B------:R-:W4:Y:S01]  /*0c80*/  LDC R9, c[0x0][0x394] ;  /* 0x0000e500ff097b82 */ /* 0x000f220000000800 */
[----:B---3--:R-:W-:-:S07]  /*0c90*/  IABS R12, R20 ;  /* 0x00000014000c7213 */ /* 0x008fce0000000000 */
[----:B------:R-:W3:Y:S01]  /*0ca0*/  LDC R42, c[0x0][0x2d4] ;  /* 0x0000b500ff2a7b82 */ /* 0x000ee20000000800 */
[----:B--2---:R-:W2:Y:S01]  /*0cb0*/  I2F.RP R2, R12 ;  /* 0x0000000c00027306 */ /* 0x004ea20000209400 */
[----:B-----5:R-:W-:-:S06]  /*0cc0*/  IMAD R10, R40, R6, RZ ;  /* 0x00000006280a7224 */ /* 0x020fcc00078e02ff */
[----:B------:R-:W5:Y:S01]  /*0cd0*/  LDC.64 R24, c[0x0][0x240] ;  /* 0x00009000ff187b82 */ /* 0x000f620000000a00 */
[C---:B------:R-:W-:Y:S02]  /*0ce0*/  IMAD R10, R43.reuse, R7, R10 ;  /* 0x000000072b0a7224 */ /* 0x040fe400078e020a */
[----:B------:R-:W-:-:S05]  /*0cf0*/  IMAD.WIDE.U32 R6, R43, R6, RZ ;  /* 0x000000062b067225 */ /* 0x000fca00078e00ff */
[----:B------:R-:W1:Y:S01]  /*0d00*/  LDC R39, c[0x0][0x2dc] ;  /* 0x0000b700ff277b82 */ /* 0x000e620000000800 */
[----:B------:R-:W-:Y:S01]  /*0d10*/  IMAD.IADD R33, R7, 0x1, R10 ;  /* 0x0000000107217824 */ /* 0x000fe200078e020a */
[----:B--2---:R-:W2:Y:S06]  /*0d20*/  MUFU.RCP R2, R2 ;  /* 0x0000000200027308 */ /* 0x004eac0000001000 */
[----:B------:R-:W1:Y:S01]  /*0d30*/  LDC R41, c[0x0][0x270] ;  /* 0x00009c00ff297b82 */ /* 0x000e620000000800 */
[----:B---3--:R-:W-:Y:S01]  /*0d40*/  SHF.R.S32.HI R13, RZ, 0x1f, R42 ;  /* 0x0000001fff0d7819 */ /* 0x008fe2000001142a */
[----:B------:R-:W-:-:S04]  /*0d50*/  IMAD.WIDE.U32 R18, R43, R42, RZ ;  /* 0x0000002a2b127225 */ /* 0x000fc800078e00ff */
[----:B------:R-:W-:Y:S02]  /*0d60*/  IMAD R7, R13, R43, RZ ;  /* 0x0000002b0d077224 */ /* 0x000fe400078e02ff */
[----:B------:R-:W3:Y:S01]  /*0d70*/  LDC.U8 R14, c[0x0][0x3d8] ;  /* 0x0000f600ff0e7b82 */ /* 0x000ee20000000000 */
[----:B--2---:R-:W-:-:S04]  /*0d80*/  IADD3 R2, R2, 0xffffffe, RZ ;  /* 0x0ffffffe02027810 */ /* 0x004fc80007ffe0ff */
[----:B------:R-:W2:Y:S03]  /*0d90*/  F2I.FTZ.U32.TRUNC.NTZ R3, R2 ;  /* 0x0000000200037305 */ /* 0x000ea6000021f000 */
[----:B------:R-:W5:Y:S01]  /*0da0*/  @P0 LDC.64 R22, c[0x0][0x250] ;  /* 0x00009400ff160b82 */ /* 0x000f620000000a00 */
[----:B-1----:R-:W-:-:S07]  /*0db0*/  IMAD.WIDE R26, R39, R41, RZ ;  /* 0x00000029271a7225 */ /* 0x002fce00078e02ff */
[----:B------:R-:W1:Y:S01]  /*0dc0*/  LDC R30, c[0x0][0x2c4] ;  /* 0x0000b100ff1e7b82 */ /* 0x000e620000000800 */
[----:B--2---:R-:W-:Y:S01]  /*0dd0*/  IMAD.MOV R2, RZ, RZ, -R3 ;  /* 0x000000ffff027224 */ /* 0x004fe200078e0a03 */
[----:B---3--:R-:W-:-:S06]  /*0de0*/  ISETP.NE.AND P2, PT, R14, RZ, PT ;  /* 0x000000ff0e00720c */ /* 0x008fcc0003f45270 */
[----:B------:R-:W2:Y:S01]  /*0df0*/  LDC.U8 R32, c[0x0][0x480] ;  /* 0x00012000ff207b82 */ /* 0x000ea20000000000 */
[----:B------:R-:W-:Y:S01]  /*0e00*/  IMAD R4, R2, R12, RZ ;  /* 0x0000000c02047224 */ /* 0x000fe200078e02ff */
[----:B------:R-:W-:-:S05]  /*0e10*/  MOV R2, RZ ;  /* 0x000000ff00027202 */ /* 0x000fca0000000f00 */
[----:B------:R-:W-:Y:S01]  /*0e20*/  IMAD.HI.U32 R2, R3, R4, R2 ;  /* 0x0000000403027227 */ /* 0x000fe200078e0002 */
[----:B------:R-:W-:Y:S01]  /*0e30*/  IADD3 R3, R227, 0x3f, RZ ;  /* 0x0000003fe3037810 */ /* 0x000fe20007ffe0ff */
[----:B------:R-:W3:Y:S03]  /*0e40*/  @P1 LDC.64 R14, c[0x0][0x420] ;  /* 0x00010800ff0e1b82 */ /* 0x000ee60000000a00 */
[----:B------:R-:W-:Y:S01]  /*0e50*/  SHF.R.S32.HI R5, RZ, 0x1f, R3 ;  /* 0x0000001fff057819 */ /* 0x000fe20000011403 */
[----:B------:R-:W-:-:S03]  /*0e60*/  IMAD.HI.U32 R2, R2, R8, RZ ;  /* 0x0000000802027227 */ /* 0x000fc600078e00ff */
[----:B------:R-:W-:Y:S01]  /*0e70*/  LEA.HI R11, R5, R3, RZ, 0x6 ;  /* 0x00000003050b7211 */ /* 0x000fe200078f30ff */
[----:B------:R-:W-:Y:S01]  /*0e80*/  IMAD.MOV R4, RZ, RZ, -R2 ;  /* 0x000000ffff047224 */ /* 0x000fe200078e0a02 */
[----:B------:R-:W1:Y:S03]  /*0e90*/  @P2 LDC R29, c[0x0][0x2e4] ;  /* 0x0000b900ff1d2b82 */ /* 0x000e660000000800 */
[----:B------:R-:W-:Y:S01]  /*0ea0*/  IMAD R3, R12, R4, R8 ;  /* 0x000000040c037224 */ /* 0x000fe200078e0208 */
[----:B------:R-:W-:-:S04]  /*0eb0*/  IADD3 R4, R227, 0x40, R16 ;  /* 0x00000040e3047810 */ /* 0x000fc80007ffe010 */
[----:B------:R-:W-:Y:S02]  /*0ec0*/  ISETP.GT.U32.AND P4, PT, R12, R3, PT ;  /* 0x000000030c00720c */ /* 0x000fe40003f84070 */
[----:B----4-:R-:W-:-:S04]  /*0ed0*/  IADD3 R4, R4, R9, -R213 ;  /* 0x0000000904047210 */ /* 0x010fc80007ffe8d5 */
[----:B------:R-:W-:Y:S01]  /*0ee0*/  IADD3 R8, R4, 0x3f, RZ ;  /* 0x0000003f04087810 */ /* 0x000fe20007ffe0ff */
[----:B-----5:R-:W-:-:S03]  /*0ef0*/  IMAD.WIDE.U32 R4, R0, R24, RZ ;  /* 0x0000001800047225 */ /* 0x020fc600078e00ff */
[----:B------:R-:W-:Y:S02]  /*0f00*/  SHF.R.S32.HI R9, RZ, 0x1f, R8 ;  /* 0x0000001fff097819 */ /* 0x000fe40000011408 */
[----:B------:R-:W-:Y:S01]  /*0f10*/  SEL R38, R6, R4, !P1 ;  /* 0x0000000406267207 */ /* 0x000fe20004800000 */
[----:B------:R-:W-:Y:S01]  /*0f20*/  IMAD R6, R0, R25, RZ ;  /* 0x0000001900067224 */ /* 0x000fe200078e02ff */
[----:B------:R-:W-:Y:S01]  /*0f30*/  @!P4 IADD3 R3, R3, -R12, RZ ;  /* 0x8000000c0303c210 */ /* 0x000fe20007ffe0ff */
[----:B------:R-:W-:Y:S01]  /*0f40*/  @!P4 VIADD R2, R2, 0x1 ;  /* 0x000000010202c836 */ /* 0x000fe20000000000 */
[----:B------:R-:W-:Y:S01]  /*0f50*/  LEA.HI R4, R9, R8, RZ, 0x6 ;  /* 0x0000000809047211 */ /* 0x000fe200078f30ff */
[----:B------:R-:W-:Y:S01]  /*0f60*/  IMAD R9, R27, R18, RZ ;  /* 0x000000121b097224 */ /* 0x000fe200078e02ff */
[----:B------:R-:W-:Y:S01]  /*0f70*/  ISETP.GE.U32.AND P6, PT, R3, R12, PT ;  /* 0x0000000c0300720c */ /* 0x000fe20003fc6070 */
[----:B------:R-:W-:Y:S01]  /*0f80*/  IMAD R3, R40, R42, R7 ;  /* 0x0000002a28037224 */ /* 0x000fe200078e0207 */
[----:B------:R-:W-:Y:S01]  /*0f90*/  LOP3.LUT R7, R240, R20, RZ, 0x3c, !PT ;  /* 0x00000014f0077212 */ /* 0x000fe200078e3cff */
[----:B------:R-:W4:Y:S01]  /*0fa0*/  @!P1 LDC.64 R12, c[0x0][0x418] ;  /* 0x00010600ff0c9b82 */ /* 0x000f220000000a00 */
[----:B------:R-:W-:Y:S01]  /*0fb0*/  @P1 IADD3 R33, R5, R6, RZ ;  /* 0x0000000605211210 */ /* 0x000fe20007ffe0ff */
[----:B------:R-:W-:Y:S01]  /*0fc0*/  IMAD.IADD R3, R19, 0x1, R3 ;  /* 0x0000000113037824 */ /* 0x000fe200078e0203 */
[----:B------:R-:W-:-:S02]  /*0fd0*/  ISETP.GE.AND P3, PT, R7, RZ, PT ;  /* 0x000000ff0700720c */ /* 0x000fc40003f66270 */
[----:B------:R-:W-:Y:S01]  /*0fe0*/  SHF.R.S32.HI R8, RZ, 0x6, R11 ;  /* 0x00000006ff087819 */ /* 0x000fe2000001140b */
[----:B------:R-:W-:Y:S01]  /*0ff0*/  IMAD R9, R26, R3, R9 ;  /* 0x000000031a097224 */ /* 0x000fe200078e0209 */
[----:B------:R-:W-:Y:S02]  /*1000*/  @P0 IADD3 R3, R239, R252, RZ ;  /* 0x000000fcef030210 */ /* 0x000fe40007ffe0ff */
[----:B------:R-:W-:Y:S01]  /*1010*/  SHF.R.S32.HI R4, RZ, 0x6, R4 ;  /* 0x00000006ff047819 */ /* 0x000fe20000011404 */
[----:B------:R-:W-:Y:S01]  /*1020*/  @P6 VIADD R2, R2, 0x1 ;  /* 0x0000000102026836 */ /* 0x000fe20000000000 */
[----:B------:R-:W-:Y:S01]  /*1030*/  ISETP.NE.AND P4, PT, R20, RZ, PT ;  /* 0x000000ff1400720c */ /* 0x000fe20003f85270 */
[C---:B------:R-:W-:Y:S01]  /*1040*/  @P0 IMAD R10, R3.reuse, R23, RZ ;  /* 0x00000017030a0224 */ /* 0x040fe200078e02ff */
[----:B------:R-:W-:Y:S01]  /*1050*/  VIMNMX R212, R8, R4, PT ;  /* 0x0000000408d47248 */ /* 0x000fe20003fe0100 */
[----:B------:R-:W-:Y:S01]  /*1060*/  @P0 IMAD.WIDE.U32 R6, R3, R22, RZ ;  /* 0x0000001603060225 */ /* 0x000fe200078e00ff */
[----:B------:R-:W-:-:S03]  /*1070*/  MOV R17, R2 ;  /* 0x0000000200117202 */ /* 0x000fc60000000f00 */
[C---:B------:R-:W-:Y:S01]  /*1080*/  IMAD.WIDE.U32 R4, R26.reuse, R18, RZ ;  /* 0x000000121a047225 */ /* 0x040fe200078e00ff */
[----:B------:R-:W-:Y:S01]  /*1090*/  @P0 IADD3 R37, R7, R10, RZ ;  /* 0x0000000a07250210 */ /* 0x000fe20007ffe0ff */
[----:B------:R-:W5:Y:S01]  /*10a0*/  @P0 LDC.64 R18, c[0x0][0x248] ;  /* 0x00009200ff120b82 */ /* 0x000f620000000a00 */
[----:B------:R-:W-:Y:S01]  /*10b0*/  SHF.L.U32 R7, R43, 0x7, RZ ;  /* 0x000000072b077819 */ /* 0x000fe200000006ff */
[----:B------:R-:W-:Y:S01]  /*10c0*/  IMAD R8, R27, R0, RZ ;  /* 0x000000001b087224 */ /* 0x000fe200078e02ff */
[----:B------:R-:W-:Y:S01]  /*10d0*/  @P0 MOV R36, R6 ;  /* 0x0000000600240202 */ /* 0x000fe20000000f00 */
[----:B------:R-:W-:Y:S01]  /*10e0*/  IMAD.WIDE.U32 R2, R26, R0, RZ ;  /* 0x000000001a027225 */ /* 0x000fe200078e00ff */
[----:B------:R-:W-:Y:S02]  /*10f0*/  SEL R7, R7, RZ, P5 ;  /* 0x000000ff07077207 */ /* 0x000fe40002800000 */
[----:B------:R-:W-:Y:S01]  /*1100*/  LEA R6, R212, 0xffffffc0, 0x6 ;  /* 0xffffffc0d4067811 */ /* 0x000fe200078e30ff */
[----:B------:R-:W5:Y:S01]  /*1110*/  LDC.64 R10, c[0x0][0x488] ;  /* 0x00012200ff0a7b82 */ /* 0x000f620000000a00 */
[----:B------:R-:W-:Y:S01]  /*1120*/  IMAD.IADD R28, R5, 0x1, R9 ;  /* 0x00000001051c7824 */ /* 0x000fe200078e0209 */
[----:B------:R-:W-:Y:S01]  /*1130*/  SEL R34, R4, R2, !P1 ;  /* 0x0000000204227207 */ /* 0x000fe20004800000 */
[----:B------:R-:W-:Y:S01]  /*1140*/  @P1 IMAD.IADD R28, R3, 0x1, R8 ;  /* 0x00000001031c1824 */ /* 0x000fe200078e0208 */
[----:B------:R-:W-:Y:S01]  /*1150*/  SHF.L.U64.HI R3, R43, 0x7, R40 ;  /* 0x000000072b037819 */ /* 0x000fe20000010228 */
[----:B------:R-:W-:Y:S01]  /*1160*/  @!P3 IMAD.MOV R17, RZ, RZ, -R17 ;  /* 0x000000ffff11b224 */ /* 0x000fe200078e0a11 */
[----:B------:R-:W-:Y:S01]  /*1170*/  IADD3 R7, P3, R6, R7, RZ ;  /* 0x0000000706077210 */ /* 0x000fe20007f7e0ff */
[----:B---3--:R-:W-:Y:S01]  /*1180*/  @P1 IMAD.WIDE.U32 R4, R0, R14, RZ ;  /* 0x0000000e00041225 */ /* 0x008fe200078e00ff */
[----:B------:R-:W-:-:S02]  /*1190*/  SEL R3, R3, RZ, P5 ;  /* 0x000000ff03037207 */ /* 0x000fc40002800000 */
[----:B------:R-:W-:Y:S01]  /*11a0*/  SHF.R.S32.HI R14, RZ, 0x1f, R6 ;  /* 0x0000001fff0e7819 */ /* 0x000fe20000011406 */
[----:B----4-:R-:W-:Y:S01]  /*11b0*/  @!P1 IMAD R2, R40, R12, RZ ;  /* 0x0000000c28029224 */ /* 0x010fe200078e02ff */
[----:B------:R-:W-:Y:S01]  /*11c0*/  @!P4 LOP3.LUT R17, RZ, R20, RZ, 0x33, !PT ;  /* 0x00000014ff11c212 */ /* 0x000fe200078e33ff */
[----:B------:R-:W-:Y:S02]  /*11d0*/  @P1 IMAD R20, R0, R15, R5 ;  /* 0x0000000f00141224 */ /* 0x000fe400078e0205 */
[----:B------:R-:W-:Y:S02]  /*11e0*/  @!P1 IMAD R9, R43, R13, R2 ;  /* 0x0000000d2b099224 */ /* 0x000fe400078e0202 */
[----:B------:R-:W-:Y:S01]  /*11f0*/  IMAD.X R5, R14, 0x1, R3, P3 ;  /* 0x000000010e057824 */ /* 0x000fe200018e0603 */
[----:B--2---:R-:W-:Y:S01]  /*1200*/  ISETP.NE.AND P3, PT, R32, RZ, PT ;  /* 0x000000ff2000720c */ /* 0x004fe20003f65270 */
[----:B------:R-:W-:Y:S02]  /*1210*/  IMAD R15, R27, R7, RZ ;  /* 0x000000071b0f7224 */ /* 0x000fe400078e02ff */
[----:B-1----:R-:W-:-:S02]  /*1220*/  @P2 IMAD R8, R43, R30, RZ ;  /* 0x0000001e2b082224 */ /* 0x002fc400078e02ff */
[----:B------:R-:W-:-:S03]  /*1230*/  @!P1 IMAD.WIDE.U32 R2, R43, R12, RZ ;  /* 0x0000000c2b029225 */ /* 0x000fc600078e00ff */
[----:B------:R-:W-:Y:S01]  /*1240*/  @P2 SEL R8, R8, R0, !P1 ;  /* 0x0000000008082207 */ /* 0x000fe20004800000 */
[----:B------:R-:W-:Y:S01]  /*1250*/  IMAD R21, R26, R5, R15 ;  /* 0x000000051a157224 */ /* 0x000fe200078e020f */
[----:B------:R-:W-:Y:S01]  /*1260*/  @P1 MOV R15, R4 ;  /* 0x00000004000f1202 */ /* 0x000fe20000000f00 */
[----:B------:R-:W-:Y:S01]  /*1270*/  @!P1 IMAD.IADD R20, R3, 0x1, R9 ;  /* 0x0000000103149824 */ /* 0x000fe200078e0209 */
[----:B------:R-:W-:Y:S01]  /*1280*/  @!P1 MOV R15, R2 ;  /* 0x00000002000f9202 */ /* 0x000fe20000000f00 */
[----:B-----5:R-:W-:-:S04]  /*1290*/  IMAD.WIDE.U32 R2, R31, R10, RZ ;  /* 0x0000000a1f027225 */ /* 0x020fc800078e00ff */
[----:B------:R-:W-:Y:S01]  /*12a0*/  @!P2 IMAD R5, R43, R41, R240 ;  /* 0x000000292b05a224 */ /* 0x000fe200078e02f0 */
[----:B------:R-:W-:Y:S01]  /*12b0*/  SEL R27, R2, RZ, P3 ;  /* 0x000000ff021b7207 */ /* 0x000fe20001800000 */
[----:B------:R-:W-:Y:S02]  /*12c0*/  @P0 IMAD.IADD R4, R239, 0x1, R252 ;  /* 0x00000001ef040824 */ /* 0x000fe400078e02fc */
[----:B------:R-:W-:-:S04]  /*12d0*/  IMAD.WIDE.U32 R12, R26, R7, RZ ;  /* 0x000000071a0c7225 */ /* 0x000fc800078e00ff */
[----:B------:R-:W-:Y:S02]  /*12e0*/  @P2 IMAD R9, R240, R29, R8 ;  /* 0x0000001df0092224 */ /* 0x000fe400078e0208 */
[----:B------:R-:W-:Y:S02]  /*12f0*/  IMAD R7, R31, R11, R3 ;  /* 0x0000000b1f077224 */ /* 0x000fe400078e0203 */
[----:B------:R-:W-:Y:S01]  /*1300*/  @!P2 IMAD R9, R5, R30, RZ ;  /* 0x0000001e0509a224 */ /* 0x000fe200078e02ff */
[----:B------:R-:W-:Y:S01]  /*1310*/  SHF.R.S32.HI R30, RZ, 0x1f, R16 ;  /* 0x0000001fff1e7819 */ /* 0x000fe20000011410 */
[----:B------:R-:W-:Y:S01]  /*1320*/  @P0 IMAD R3, R4, R19, RZ ;  /* 0x0000001304030224 */ /* 0x000fe200078e02ff */
        /* <DEDUP_REMOVED lines=19> */
.L_x_1461:
        /* <DEDUP_REMOVED lines=13> */
.L_x_1462:
        /* <DEDUP_REMOVED lines=10> */
.L_x_1463:
[----:B------:R-:W-:-:S04]  /*15d0*/  IMAD R0, R43, R41, R240 ;  /* 0x000000292b007224 */ /* 0x000fc800078e02f0 */
[----:B------:R-:W-:-:S07]  /*15e0*/  IMAD R0, R0, R42, RZ ;  /* 0x0000002a00007224 */ /* 0x000fce00078e02ff */
.L_x_1464:
[----:B------:R-:W1:Y:S01]  /*15f0*/  S2R R42, SR_TID.X ;  /* 0x00000000002a7919 */ /* 0x000e620000002100 */
[----:B------:R-:W2:Y:S01]  /*1600*/  LDC.64 R10, c[0x0][0x420] ;  /* 0x00010800ff0a7b82 */ /* 0x000ea20000000a00 */
[----:B------:R-:W-:Y:S01]  /*1610*/  IMAD R21, R39, R41, RZ ;  /* 0x0000002927157224 */ /* 0x000fe200078e02ff */
[----:B------:R-:W-:Y:S01]  /*1620*/  IADD3 R2, P4, R222, R15, RZ ;  /* 0x0000000fde027210 */ /* 0x000fe20007f9e0ff */
[C---:B------:R-:W-:Y:S01]  /*1630*/  IMAD.IADD R13, R6.reuse, 0x1, R0 ;  /* 0x00000001060d7824 */ /* 0x040fe200078e0200 */
[----:B------:R-:W-:Y:S01]  /*1640*/  SHF.R.S32.HI R223, RZ, 0x1f, R222 ;  /* 0x0000001fffdf7819 */ /* 0x000fe200000114de */
[----:B------:R-:W-:Y:S01]  /*1650*/  IMAD.SHL.U32 R4, R21, 0x40, RZ ;  /* 0x0000004015047824 */ /* 0x000fe200078e00ff */
[----:B------:R-:W-:Y:S01]  /*1660*/  IADD3 R220, R6, R9, RZ ;  /* 0x0000000906dc7210 */ /* 0x000fe20007ffe0ff */
[----:B------:R-:W-:Y:S01]  /*1670*/  ULDC.64 UR6, c[0x0][0x428] ;  /* 0x00010a0000067ab9 */ /* 0x000fe20000000a00 */
[----:B------:R-:W3:Y:S01]  /*1680*/  LDC R250, c[0x0][0x398] ;  /* 0x0000e600fffa7b82 */ /* 0x000ee20000000800 */
[----:B------:R-:W-:Y:S01]  /*1690*/  ULDC.64 UR8, c[0x0][0x210] ;  /* 0x0000840000087ab9 */ /* 0x000fe20000000a00 */
[----:B------:R-:W-:Y:S01]  /*16a0*/  IADD3 R3, P2, P1, R12, R4, R8 ;  /* 0x000000040c037210 */ /* 0x000fe2000795e008 */
[----:B------:R-:W-:Y:S01]  /*16b0*/  BSSY B1, `(.L_x_1460) ;  /* 0x000084c000017945 */ /* 0x000fe20003800000 */
[----:B------:R-:W-:Y:S01]  /*16c0*/  SHF.R.S32.HI R4, RZ, 0x1f, R4 ;  /* 0x0000001fff047819 */ /* 0x000fe20000011404 */
[----:B------:R-:W-:-:S03]  /*16d0*/  VIADD R229, R222, 0x40 ;  /* 0x00000040dee57836 */ /* 0x000fc60000000000 */
[----:B------:R-:W-:Y:S01]  /*16e0*/  IADD3.X R8, R5, R4, R26, P2, P1 ;  /* 0x0000000405087210 */ /* 0x000fe200017e241a */
[----:B------:R-:W4:Y:S01]  /*16f0*/  LDC.64 R44, c[0x0][0x478] ;  /* 0x00011e00ff2c7b82 */ /* 0x000f220000000a00 */
[----:B------:R-:W-:Y:S01]  /*1700*/  IADD3 R12, P2, P1, R27, R3, R34 ;  /* 0x000000031b0c7210 */ /* 0x000fe2000795e022 */
[----:B------:R-:W-:Y:S01]  /*1710*/  IMAD.X R3, R223, 0x1, R20, P4 ;  /* 0x00000001df037824 */ /* 0x000fe200020e0614 */
[----:B------:R-:W-:Y:S02]  /*1720*/  IADD3 R4, P4, R238, R6, RZ ;  /* 0x00000006ee047210 */ /* 0x000fe40007f9e0ff */
[----:B------:R-:W-:Y:S01]  /*1730*/  SHF.R.S32.HI R26, RZ, 0x1f, R238 ;  /* 0x0000001fff1a7819 */ /* 0x000fe200000114ee */
[-C--:B--2---:R-:W-:Y:S01]  /*1740*/  IMAD R0, R14, R10.reuse, RZ ;  /* 0x0000000a0e007224 */ /* 0x084fe200078e02ff */
[----:B------:R-:W-:Y:S01]  /*1750*/  IADD3 R20, R16, R227, RZ ;  /* 0x000000e310147210 */ /* 0x000fe20007ffe0ff */
[----:B------:R-:W-:-:S04]  /*1760*/  IMAD.WIDE.U32 R2, R6, R10, R2 ;  /* 0x0000000a06027225 */ /* 0x000fc800078e0002 */
[----:B------:R-:W-:Y:S01]  /*1770*/  IMAD R7, R6, R11, R0 ;  /* 0x0000000b06077224 */ /* 0x000fe200078e0200 */
[----:B-1----:R-:W-:Y:S01]  /*1780*/  SHF.R.S32.HI R27, RZ, 0x1f, R42 ;  /* 0x0000001fff1b7819 */ /* 0x002fe2000001142a */
[----:B------:R-:W-:Y:S02]  /*1790*/  IMAD.X R6, R26, 0x1, R14, P4 ;  /* 0x000000011a067824 */ /* 0x000fe400020e060e */
[----:B------:R-:W-:Y:S01]  /*17a0*/  IMAD.IADD R3, R3, 0x1, R7 ;  /* 0x0000000103037824 */ /* 0x000fe200078e0207 */
[----:B------:R-:W-:Y:S02]  /*17b0*/  LEA.HI R5, R27, R42, RZ, 0x5 ;  /* 0x0000002a1b057211 */ /* 0x000fe400078f28ff */
[----:B------:R-:W-:Y:S01]  /*17c0*/  IADD3.X R7, R29, R8, R28, P2, P1 ;  /* 0x000000081d077210 */ /* 0x000fe200017e241c */
[----:B------:R-:W-:Y:S01]  /*17d0*/  IMAD.WIDE.U32 R2, R240, UR6, R2 ;  /* 0x00000006f0027c25 */ /* 0x000fe2000f8e0002 */
[----:B------:R-:W-:Y:S01]  /*17e0*/  LOP3.LUT R0, R5, 0xffffffe0, RZ, 0xc0, !PT ;  /* 0xffffffe005007812 */ /* 0x000fe200078ec0ff */
[----:B------:R-:W1:Y:S01]  /*17f0*/  LDC.64 R28, c[0x0][0x2b0] ;  /* 0x0000ac00ff1c7b82 */ /* 0x000e620000000a00 */
[----:B------:R-:W-:-:S03]  /*1800*/  SHF.R.S32.HI R5, RZ, 0x5, R5 ;  /* 0x00000005ff057819 */ /* 0x000fc60000011405 */
[----:B------:R-:W-:-:S04]  /*1810*/  IMAD.IADD R15, R42, 0x1, -R0 ;  /* 0x000000012a0f7824 */ /* 0x000fc800078e0a00 */
[----:B------:R-:W-:Y:S02]  /*1820*/  IMAD R0, R5, R21, R15 ;  /* 0x0000001505007224 */ /* 0x000fe400078e020f */
[----:B------:R-:W-:Y:S02]  /*1830*/  IMAD R5, R6, R24, RZ ;  /* 0x0000001806057224 */ /* 0x000fe400078e02ff */
[----:B------:R-:W-:Y:S02]  /*1840*/  IMAD R6, R241, UR6, RZ ;  /* 0x00000006f1067c24 */ /* 0x000fe4000f8e02ff */
[----:B------:R-:W-:Y:S02]  /*1850*/  IMAD R9, R4, R25, R5 ;  /* 0x0000001904097224 */ /* 0x000fe400078e0205 */
[----:B------:R-:W-:Y:S01]  /*1860*/  IMAD R8, R240, UR7, R6 ;  /* 0x00000007f0087c24 */ /* 0x000fe2000f8e0206 */
[----:B------:R-:W-:Y:S01]  /*1870*/  IADD3 R6, P1, R0, R12, RZ ;  /* 0x0000000c00067210 */ /* 0x000fe20007f3e0ff */
[----:B------:R-:W-:Y:S01]  /*1880*/  ULDC.64 UR6, c[0x0][0x400] ;  /* 0x0001000000067ab9 */ /* 0x000fe20000000a00 */
[----:B------:R-:W-:-:S02]  /*1890*/  IMAD.WIDE.U32 R4, R4, R24, R222 ;  /* 0x0000001804047225 */ /* 0x000fc400078e00de */
[----:B------:R-:W-:Y:S02]  /*18a0*/  LEA.HI.X.SX32 R7, R0, R7, 0x1, P1 ;  /* 0x0000000700077211 */ /* 0x000fe400008f0eff */
[----:B------:R-:W-:Y:S01]  /*18b0*/  LEA R204, P1, R6, UR6, 0x2 ;  /* 0x0000000606cc7c11 */ /* 0x000fe2000f8210ff */
[----:B------:R-:W-:Y:S01]  /*18c0*/  IMAD.IADD R3, R3, 0x1, R8 ;  /* 0x0000000103037824 */ /* 0x000fe200078e0208 */
[----:B---3--:R-:W-:Y:S01]  /*18d0*/  IADD3 R0, R20, -R250, -R213 ;  /* 0x800000fa14007210 */ /* 0x008fe20007ffe8d5 */
[----:B-1----:R-:W-:Y:S01]  /*18e0*/  IMAD.WIDE R220, R220, 0x4, R28 ;  /* 0x00000004dcdc7825 */ /* 0x002fe200078e021c */
[----:B------:R-:W-:Y:S01]  /*18f0*/  LEA.HI.X R205, R6, UR7, R7, 0x2, P1 ;  /* 0x0000000706cd7c11 */ /* 0x000fe200088f1407 */
[----:B------:R-:W-:Y:S01]  /*1900*/  ULDC.64 UR6, c[0x0][0x258] ;  /* 0x0000960000067ab9 */ /* 0x000fe20000000a00 */
[----:B------:R-:W-:Y:S01]  /*1910*/  SHF.R.S32.HI R6, RZ, 0x1f, R0 ;  /* 0x0000001fff067819 */ /* 0x000fe20000011400 */
[----:B------:R-:W-:Y:S01]  /*1920*/  IMAD R7, R26, R10, RZ ;  /* 0x0000000a1a077224 */ /* 0x000fe200078e02ff */
[----:B------:R-:W-:Y:S01]  /*1930*/  IADD3 R4, P2, R38, R4, RZ ;  /* 0x0000000426047210 */ /* 0x000fe20007f5e0ff */
[----:B------:R-:W-:Y:S01]  /*1940*/  IMAD.WIDE.U32 R2, R238, R10, R2 ;  /* 0x0000000aee027225 */ /* 0x000fe200078e0002 */
[----:B------:R-:W-:-:S02]  /*1950*/  LEA.HI R6, R6, R0, RZ, 0x6 ;  /* 0x0000000006067211 */ /* 0x000fc400078f30ff */
[----:B------:R-:W-:Y:S01]  /*1960*/  IADD3.X R5, R33, R5, R9, P2, !PT ;  /* 0x0000000521057210 */ /* 0x000fe200017fe409 */
[----:B------:R-:W-:Y:S01]  /*1970*/  IMAD R0, R241, UR6, RZ ;  /* 0x00000006f1007c24 */ /* 0x000fe2000f8e02ff */
[----:B------:R-:W-:Y:S01]  /*1980*/  SHF.R.S32.HI R6, RZ, 0x6, R6 ;  /* 0x00000006ff067819 */ /* 0x000fe20000011406 */
[----:B----4-:R-:W-:-:S03]  /*1990*/  IMAD.WIDE R8, R13, 0x4, R44 ;  /* 0x000000040d087825 */ /* 0x010fc600078e022c */
[----:B------:R-:W-:Y:S01]  /*19a0*/  VIMNMX R237, RZ, R6, !PT ;  /* 0x00000006ffed7248 */ /* 0x000fe20007fe0100 */
[C---:B------:R-:W-:Y:S01]  /*19b0*/  IMAD R12, R240.reuse, UR7, R0 ;  /* 0x00000007f00c7c24 */ /* 0x040fe2000f8e0200 */
[----:B------:R-:W-:Y:S01]  /*19c0*/  MOV R234, R9 ;  /* 0x0000000900ea7202 */ /* 0x000fe20000000f00 */
[----:B------:R-:W-:Y:S01]  /*19d0*/  IMAD.WIDE.U32 R4, R240, UR6, R4 ;  /* 0x00000006f0047c25 */ /* 0x000fe2000f8e0004 */
[C---:B------:R-:W-:Y:S01]  /*19e0*/  ISETP.GT.AND P4, PT, R212.reuse, R237, PT ;  /* 0x000000edd400720c */ /* 0x040fe20003f84270 */
[----:B------:R-:W-:Y:S01]  /*19f0*/  ULDC.64 UR6, c[0x0][0x3e0] ;  /* 0x0000f80000067ab9 */ /* 0x000fe20000000a00 */
[----:B------:R-:W-:Y:S01]  /*1a00*/  IADD3 R212, R212, -0x1, RZ ;  /* 0xffffffffd4d47810 */ /* 0x000fe20007ffe0ff */
[----:B------:R-:W-:Y:S01]  /*1a10*/  IMAD R0, R238, R11, R7 ;  /* 0x0000000bee007224 */ /* 0x000fe200078e0207 */
[----:B------:R-:W-:Y:S01]  /*1a20*/  LEA R216, P2, R4, UR8, 0x1 ;  /* 0x0000000804d87c11 */ /* 0x000fe2000f8408ff */
[----:B------:R-:W-:Y:S01]  /*1a30*/  IMAD.IADD R12, R5, 0x1, R12 ;  /* 0x00000001050c7824 */ /* 0x000fe200078e020c */
[----:B------:R-:W-:Y:S01]  /*1a40*/  LEA R214, P1, R2, UR6, 0x1 ;  /* 0x0000000602d67c11 */ /* 0x000fe2000f8208ff */
[----:B------:R-:W-:-:S02]  /*1a50*/  IMAD.IADD R0, R3, 0x1, R0 ;  /* 0x0000000103007824 */ /* 0x000fc400078e0200 */
[----:B------:R-:W-:Y:S01]  /*1a60*/  IMAD.MOV.U32 R235, RZ, RZ, R8 ;  /* 0x000000ffffeb7224 */ /* 0x000fe200078e0008 */
        /* <DEDUP_REMOVED lines=28> */
.L_x_1466:
        /* <DEDUP_REMOVED lines=13> */
.L_x_1467:
[-C--:B------:R-:W-:Y:S01]  /*1d00*/  IMAD R0, R30, R8.reuse, RZ ;  /* 0x000000081e007224 */ /* 0x080fe200078e02ff */
[----:B------:R-:W-:Y:S01]  /*1d10*/  ULDC.64 UR6, c[0x0][0x468] ;  /* 0x00011a0000067ab9 */ /* 0x000fe20000000a00 */
[C---:B------:R-:W-:Y:S01]  /*1d20*/  IMAD.WIDE.U32 R2, R16.reuse, R8, R222 ;  /* 0x0000000810027225 */ /* 0x040fe200078e00de */
[----:B------:R-:W-:Y:S03]  /*1d30*/  BSSY B0, `(.L_x_1468) ;  /* 0x000001d000007945 */ /* 0x000fe60003800000 */
[----:B------:R-:W-:Y:S01]  /*1d40*/  IMAD R5, R16, R9, R0 ;  /* 0x0000000910057224 */ /* 0x000fe200078e0200 */
[----:B------:R-:W-:Y:S01]  /*1d50*/  IADD3 R4, P0, R6, R2, RZ ;  /* 0x0000000206047210 */ /* 0x000fe20007f1e0ff */
[----:B------:R-:W-:Y:S01]  /*1d60*/  IMAD R0, R242, -0x40, R213 ;  /* 0xffffffc0f2007824 */ /* 0x000fe200078e02d5 */
[----:B------:R-:W-:Y:S01]  /*1d70*/  IADD3 R6, R238, 0x20, RZ ;  /* 0x00000020ee067810 */ /* 0x000fe20007ffe0ff */
[----:B------:R-:W-:Y:S01]  /*1d80*/  IMAD R2, R241, UR6, RZ ;  /* 0x00000006f1027c24 */ /* 0x000fe2000f8e02ff */
[----:B------:R-:W-:-:S02]  /*1d90*/  IADD3.X R5, R7, R3, R5, P0, !PT ;  /* 0x0000000307057210 */ /* 0x000fc400007fe405 */
[-C--:B------:R-:W-:Y:S01]  /*1da0*/  ISETP.GE.AND P4, PT, R238, R0.reuse, PT ;  /* 0x00000000ee00720c */ /* 0x080fe20003f86270 */
[----:B------:R-:W-:Y:S01]  /*1db0*/  IMAD R2, R240, UR7, R2 ;  /* 0x00000007f0027c24 */ /* 0x000fe2000f8e0202 */
[----:B------:R-:W-:Y:S01]  /*1dc0*/  ISETP.GE.AND P3, PT, R6, R0, PT ;  /* 0x000000000600720c */ /* 0x000fe20003f66270 */
[----:B------:R-:W-:-:S05]  /*1dd0*/  IMAD.WIDE.U32 R4, R240, UR6, R4 ;  /* 0x00000006f0047c25 */ /* 0x000fca000f8e0004 */
[----:B------:R-:W-:-:S05]  /*1de0*/  IADD3 R10, R5, R2, RZ ;  /* 0x00000002050a7210 */ /* 0x000fca0007ffe0ff */
[----:B------:R-:W-:Y:S05]  /*1df0*/  @P4 BRA `(.L_x_1469) ;  /* 0x0000000000404947 */ /* 0x000fea0003800000 */
        /* <DEDUP_REMOVED lines=16> */
.L_x_1469:
[----:B------:R-:W-:Y:S05]  /*1f00*/  BSYNC B0 ;  /* 0x0000000000007941 */ /* 0x000fea0003800000 */
.L_x_1468:
        /* <DEDUP_REMOVED lines=8> */
[----:B------:R-:W-:Y:S01]  /*1f90*/  ISETP.GE.AND P1, PT, R229, UR4, PT ;  /* 0x00000004e5007c0c */ /* 0x000fe2000bf26270 */
[----:B------:R-:W-:Y:S01]  /*1fa0*/  IMAD.WIDE.U32 R4, R0, R8, R4 ;  /* 0x0000000800047225 */ /* 0x000fe200078e0004 */
[----:B------:R-:W-:-:S03]  /*1fb0*/  ISETP.GE.AND P0, PT, R236, UR4, PT ;  /* 0x00000004ec007c0c */ /* 0x000fc6000bf06270 */
[----:B------:R-:W-:-:S04]  /*1fc0*/  IMAD R2, R2, R8, RZ ;  /* 0x0000000802027224 */ /* 0x000fc800078e02ff */
[----:B------:R-:W-:Y:S01]  /*1fd0*/  IMAD R0, R0, R9, R2 ;  /* 0x0000000900007224 */ /* 0x000fe200078e0202 */
[----:B------:R-:W-:-:S03]  /*1fe0*/  LEA R2, P5, R4, UR6, 0x1 ;  /* 0x0000000604027c11 */ /* 0x000fc6000f8a08ff */
[----:B------:R-:W-:-:S05]  /*1ff0*/  IMAD.IADD R0, R5, 0x1, R0 ;  /* 0x0000000105007824 */ /* 0x000fca00078e0200 */
[----:B------:R-:W-:-:S05]  /*2000*/  LEA.HI.X R3, R4, UR7, R0, 0x1, P5 ;  /* 0x0000000704037c11 */ /* 0x000fca000a8f0c00 */
[----:B------:R2:W-:Y:S04]  /*2010*/  @!P2 STG.E.128 desc[UR14][R2.64], RZ ;  /* 0x000000ff0200a986 */ /* 0x0005e8000c101d0e */
[----:B------:R2:W-:Y:S04]  /*2020*/  @!P1 STG.E.128 desc[UR14][R2.64+0x80], RZ ;  /* 0x000080ff02009986 */ /* 0x0005e8000c101d0e */
[----:B------:R2:W-:Y:S02]  /*2030*/  @!P0 STG.E.128 desc[UR14][R2.64+0x100], RZ ;  /* 0x000100ff02008986 */ /* 0x0005e4000c101d0e */
.L_x_1471:
[----:B------:R-:W-:Y:S05]  /*2040*/  BSYNC B0 ;  /* 0x0000000000007941 */ /* 0x000fea0003800000 */
.L_x_1470:
        /* <DEDUP_REMOVED lines=28> */
.L_x_1473:
[----:B------:R-:W-:Y:S05]  /*2210*/  BSYNC B0 ;  /* 0x0000000000007941 */ /* 0x000fea0003800000 */
.L_x_1472:
        /* <DEDUP_REMOVED lines=8> */
[----:B------:R-:W-:-:S04]  /*22a0*/  IMAD.WIDE.U32 R4, R0, R12, R4 ;  /* 0x0000000c00047225 */ /* 0x000fc800078e0004 */
[----:B------:R-:W-:-:S04]  /*22b0*/  IMAD R2, R2, R12, RZ ;  /* 0x0000000c02027224 */ /* 0x000fc800078e02ff */
[----:B------:R-:W-:Y:S01]  /*22c0*/  IMAD R0, R0, R13, R2 ;  /* 0x0000000d00007224 */ /* 0x000fe200078e0202 */
[----:B------:R-:W-:-:S03]  /*22d0*/  LEA R2, P2, R4, UR6, 0x1 ;  /* 0x0000000604027c11 */ /* 0x000fc6000f8408ff */
        /* <DEDUP_REMOVED lines=8> */
.L_x_1465:
        /* <DEDUP_REMOVED lines=33> */
.L_x_1476:
[----:B------:R-:W-:Y:S05]  /*2570*/  BSYNC B0 ;  /* 0x0000000000007941 */ /* 0x000fea0003800000 */
.L_x_1475:
[----:B------:R-:W4:Y:S01]  /*2580*/  LDL R7, [R1] ;  /* 0x0000000001077983 */ /* 0x000f220000100800 */
[----:B------:R-:W-:Y:S01]  /*2590*/  ISETP.NE.AND P0, PT, R6, 0x1, PT ;  /* 0x000000010600780c */ /* 0x000fe20003f05270 */
[----:B------:R-:W-:Y:S02]  /*25a0*/  BSSY B0, `(.L_x_1477) ;  /* 0x0000025000007945 */ /* 0x000fe40003800000 */
[----:B------:R1:W-:Y:S04]  /*25b0*/  @P4 STS.128 [R209+0xd000], RZ ;  /* 0x00d000ffd1004388 */ /* 0x0003e80000000c00 */
[----:B------:R1:W-:Y:S04]  /*25c0*/  @P4 STS.128 [R209+0xf000], RZ ;  /* 0x00f000ffd1004388 */ /* 0x0003e80000000c00 */
[----:B------:R1:W-:Y:S01]  /*25d0*/  @P4 STS.128 [R209+0x11000], RZ ;  /* 0x011000ffd1004388 */ /* 0x0003e20000000c00 */
[----:B----4-:R-:W-:-:S05]  /*25e0*/  VIADD R6, R7, 0x3000 ;  /* 0x0000300007067836 */ /* 0x010fca0000000000 */
[----:B------:R-:W-:Y:S01]  /*25f0*/  SEL R207, R6, R7, !P0 ;  /* 0x0000000706cf7207 */ /* 0x000fe20004000000 */
[----:B-1----:R-:W-:Y:S06]  /*2600*/  @P4 BRA `(.L_x_1478) ;  /* 0x0000000000784947 */ /* 0x002fec0003800000 */
[----:B------:R-:W-:Y:S01]  /*2610*/  ULDC UR4, c[0x0][0x2d0] ;  /* 0x0000b40000047ab9 */ /* 0x000fe20000000800 */
[----:B------:R-:W-:Y:S01]  /*2620*/  IMAD.WIDE.U32 R6, R10, 0x20, RZ ;  /* 0x000000200a067825 */ /* 0x000fe200078e00ff */
[----:B------:R-:W-:Y:S02]  /*2630*/  ISETP.GE.AND P3, PT, R222, UR4, PT ;  /* 0x00000004de007c0c */ /* 0x000fe4000bf66270 */
[----:B------:R-:W-:Y:S01]  /*2640*/  ISETP.GE.AND P2, PT, R229, UR4, PT ;  /* 0x00000004e5007c0c */ /* 0x000fe2000bf46270 */
[----:B------:R-:W-:Y:S01]  /*2650*/  IMAD.SHL.U32 R3, R11, 0x20, RZ ;  /* 0x000000200b037824 */ /* 0x000fe200078e00ff */
[----:B------:R-:W-:-:S04]  /*2660*/  IADD3 R2, P6, R2, R6, RZ ;  /* 0x0000000602027210 */ /* 0x000fc80007fde0ff */
[----:B------:R-:W-:-:S05]  /*2670*/  IADD3.X R0, R0, R7, R3, P6, !PT ;  /* 0x0000000700007210 */ /* 0x000fca00037fe403 */
[----:B------:R-:W-:Y:S01]  /*2680*/  @!P3 LEA R8, P1, R10, R214, 0x6 ;  /* 0x000000d60a08b211 */ /* 0x000fe200078230ff */
[----:B------:R1:W-:Y:S01]  /*2690*/  @P3 STS.128 [R209+0xd000], RZ ;  /* 0x00d000ffd1003388 */ /* 0x0003e20000000c00 */
[----:B------:R-:W-:Y:S02]  /*26a0*/  @!P2 LEA R6, P6, R2, UR6, 0x1 ;  /* 0x000000060206ac11 */ /* 0x000fe4000f8c08ff */
[----:B------:R-:W-:Y:S02]  /*26b0*/  @!P3 LEA.HI.X R9, R10, R215, R11, 0x6, P1 ;  /* 0x000000d70a09b211 */ /* 0x000fe400008f340b */
[----:B------:R-:W-:Y:S02]  /*26c0*/  ISETP.GE.AND P1, PT, R236, UR4, PT ;  /* 0x00000004ec007c0c */ /* 0x000fe4000bf26270 */
[----:B------:R-:W-:Y:S01]  /*26d0*/  @!P2 LEA.HI.X R7, R2, UR7, R0, 0x1, P6 ;  /* 0x000000070207ac11 */ /* 0x000fe2000b0f0c00 */
        /* <DEDUP_REMOVED lines=17> */
.L_x_1478:
[----:B------:R-:W-:Y:S05]  /*27f0*/  BSYNC B0 ;  /* 0x0000000000007941 */ /* 0x000fea0003800000 */
.L_x_1477:
        /* <DEDUP_REMOVED lines=16> */
.L_x_1480:
        /* <DEDUP_REMOVED lines=29> */
.L_x_1481:
[----:B------:R-:W-:Y:S05]  /*2ad0*/  BSYNC B0 ;  /* 0x0000000000007941 */ /* 0x000fea0003800000 */
.L_x_1479:
[----:B------:R-:W-:Y:S01]  /*2ae0*/  BSSY B0, `(.L_x_1482) ;  /* 0x0000036000007945 */ /* 0x000fe20003800000 */
[----:B------:R-:W-:Y:S01]  /*2af0*/  SHF.L.U32 R2, R25, 0x5, RZ ;  /* 0x0000000519027819 */ /* 0x000fe200000006ff */
[----:B-1--4-:R-:W-:Y:S02]  /*2b00*/  IMAD.WIDE.U32 R6, R24, 0x20, RZ ;  /* 0x0000002018067825 */ /* 0x012fe400078e00ff */
        /* <DEDUP_REMOVED lines=14> */
.L_x_1483:
        /* <DEDUP_REMOVED lines=31> */
[----:B----4-:R-:W-:-:S04]  /*2de0*/  LEA R2, P1, R0, UR8, 0x1 ;  /* 0x0000000800027c11 */ /* 0x010fc8000f8208ff */
[----:B------:R-:W-:-:S05]  /*2df0*/  LEA.HI.X R3, R0, UR9, R6, 0x1, P1 ;  /* 0x0000000900037c11 */ /* 0x000fca00088f0c06 */
[----:B------:R-:W-:Y:S01]  /*2e00*/  @!PT LDS RZ, [RZ] ;  /* 0x00000000fffff984 */ /* 0x000fe20000000800 */
[----:B------:R-:W-:Y:S01]  /*2e10*/  @!PT LDS RZ, [RZ] ;  /* 0x00000000fffff984 */ /* 0x000fe20000000800 */
[----:B------:R-:W-:Y:S01]  /*2e20*/  @!PT LDS RZ, [RZ] ;  /* 0x00000000fffff984 */ /* 0x000fe20000000800 */
[----:B------:R1:W-:Y:S04]  /*2e30*/  LDGSTS.E.BYPASS.LTC128B.128 [R207+0x5000], desc[UR14][R2.64+0x100] ;  /* 0x0500010002cf7fae */ /* 0x0003e8000b901d4e */
.L_x_1484:
[----:B------:R-:W-:Y:S05]  /*2e40*/  BSYNC B0 ;  /* 0x0000000000007941 */ /* 0x000fea0003800000 */
.L_x_1482:
[----:B------:R-:W-:Y:S01]  /*2e50*/  IMAD R0, R242, -0x40, R213 ;  /* 0xffffffc0f2007824 */ /* 0x000fe200078e02d5 */
[----:B------:R-:W-:Y:S01]  /*2e60*/  ULDC.64 UR6, c[0x0][0x260] ;  /* 0x0000980000067ab9 */ /* 0x000fe20000000a00 */
[--C-:B-1--4-:R-:W-:Y:S01]  /*2e70*/  IMAD.WIDE.U32 R2, R16, R18, R222.reuse ;  /* 0x0000001210027225 */ /* 0x112fe200078e00de */
        /* <DEDUP_REMOVED lines=11> */
[----:B------:R-:W-:Y:S01]  /*2f30*/  IMAD R0, R16, R23, R8 ;  /* 0x0000001710007224 */ /* 0x000fe200078e0208 */
[----:B------:R-:W-:Y:S01]  /*2f40*/  IADD3 R12, P1, R36, R6, RZ ;  /* 0x00000006240c7210 */ /* 0x000fe20007f3e0ff */
        /* <DEDUP_REMOVED lines=17> */
[----:B------:R-:W4:Y:S01]  /*3060*/  @!P4 LDC.64 R8, c[0x0][0x218] ;  /* 0x00008600ff08cb82 */ /* 0x000f220000000a00 */
[----:B------:R1:W-:Y:S07]  /*3070*/  @P4 STS.128 [R209+0x12000], RZ ;  /* 0x012000ffd1004388 */ /* 0x0003ee0000000c00 */
[----:B------:R-:W5:Y:S01]  /*3080*/  @!P3 LDC.64 R6, c[0x0][0x218] ;  /* 0x00008600ff06bb82 */ /* 0x000f620000000a00 */
[----:B----4-:R-:W-:-:S04]  /*3090*/  @!P4 LEA R8, P2, R2, R8, 0x1 ;  /* 0x000000080208c211 */ /* 0x010fc800078408ff */
        /* <DEDUP_REMOVED lines=21> */
.L_x_1486:
[----:B------:R-:W-:Y:S05]  /*31f0*/  BSYNC B0 ;  /* 0x0000000000007941 */ /* 0x000fea0003800000 */
.L_x_1485:
        /* <DEDUP_REMOVED lines=11> */
[----:B------:R-:W-:-:S03]  /*32b0*/  ISETP.GE.AND P1, PT, R236, UR4, PT ;  /* 0x00000004ec007c0c */ /* 0x000fc6000bf26270 */
[----:B------:R-:W-:Y:S02]  /*32c0*/  IMAD R5, R2, R18, RZ ;  /* 0x0000001202057224 */ /* 0x000fe400078e02ff */
[----:B------:R-:W-:-:S04]  /*32d0*/  IMAD.MOV.U32 R2, RZ, RZ, R4 ;  /* 0x000000ffff027224 */ /* 0x000fc800078e0004 */
[----:B-1--4-:R-:W1:Y:S01]  /*32e0*/  @!P4 LDC.64 R6, c[0x0][0x218] ;  /* 0x00008600ff06cb82 */ /* 0x012e620000000a00 */
[C---:B------:R-:W-:Y:S01]  /*32f0*/  IMAD.WIDE.U32 R2, R0.reuse, R18, R2 ;  /* 0x0000001200027225 */ /* 0x040fe200078e0002 */
[----:B------:R4:W-:Y:S03]  /*3300*/  @P4 STS.128 [R209+0x13000], RZ ;  /* 0x013000ffd1004388 */ /* 0x0009e60000000c00 */
[----:B------:R-:W-:-:S03]  /*3310*/  IMAD R0, R0, R19, R5 ;  /* 0x0000001300007224 */ /* 0x000fc600078e0205 */
[----:B------:R-:W5:Y:S01]  /*3320*/  @!P3 LDC.64 R8, c[0x0][0x218] ;  /* 0x00008600ff08bb82 */ /* 0x000f620000000a00 */
[----:B------:R-:W-:Y:S01]  /*3330*/  IMAD.IADD R0, R3, 0x1, R0 ;  /* 0x0000000103007824 */ /* 0x000fe200078e0200 */
        /* <DEDUP_REMOVED lines=16> */
[----:B----4-:R-:W-:-:S04]  /*3440*/  LEA R4, P1, R2, UR6, 0x1 ;  /* 0x0000000602047c11 */ /* 0x010fc8000f8208ff */
[----:B------:R-:W-:-:S05]  /*3450*/  LEA.HI.X R5, R2, UR7, R0, 0x1, P1 ;  /* 0x0000000702057c11 */ /* 0x000fca00088f0c00 */
[----:B------:R-:W-:Y:S01]  /*3460*/  @!PT LDS RZ, [RZ] ;  /* 0x00000000fffff984 */ /* 0x000fe20000000800 */
[----:B------:R-:W-:Y:S01]  /*3470*/  @!PT LDS RZ, [RZ] ;  /* 0x00000000fffff984 */ /* 0x000fe20000000800 */
[----:B------:R-:W-:Y:S01]  /*3480*/  @!PT LDS RZ, [RZ] ;  /* 0x00000000fffff984 */ /* 0x000fe20000000800 */
[----:B------:R1:W-:Y:S04]  /*3490*/  LDGSTS.E.BYPASS.LTC128B.128 [R209+0x17000], desc[UR14][R4.64+0x100] ;  /* 0x1700010004d17fae */ /* 0x0003e8000b901d4e */
.L_x_1488:
[----:B------:R-:W-:Y:S05]  /*34a0*/  BSYNC B0 ;  /* 0x0000000000007941 */ /* 0x000fea0003800000 */
.L_x_1487:
[----:B------:R2:W-:Y:S01]  /*34b0*/  @P6 STS.128 [R209+0x18000], RZ ;  /* 0x018000ffd1006388 */ /* 0x0005e20000000c00 */
[----:B------:R-:W-:Y:S01]  /*34c0*/  ULDC.64 UR6, c[0x0][0x268] ;  /* 0x00009a0000067ab9 */ /* 0x000fe20000000a00 */
[----:B------:R-:W-:Y:S01]  /*34d0*/  BSSY B0, `(.L_x_1489) ;  /* 0x000002b000007945 */ /* 0x000fe20003800000 */
[----:B------:R-:W-:Y:S01]  /*34e0*/  IMAD R0, R35, UR6, RZ ;  /* 0x0000000623007c24 */ /* 0x000fe2000f8e02ff */
[----:B------:R2:W-:Y:S01]  /*34f0*/  @P6 STS.128 [R209+0x1a000], RZ ;  /* 0x01a000ffd1006388 */ /* 0x0005e20000000c00 */
[----:B-1--4-:R-:W-:-:S03]  /*3500*/  IMAD.WIDE.U32 R4, R17, UR6, R12 ;  /* 0x0000000611047c25 */ /* 0x012fc6000f8e000c */
        /* <DEDUP_REMOVED lines=39> */
.L_x_1490:
[----:B------:R-:W-:Y:S05]  /*3780*/  BSYNC B0 ;  /* 0x0000000000007941 */ /* 0x000fea0003800000 */
.L_x_1489:
        /* <DEDUP_REMOVED lines=14> */
[----:B----4-:R-:W4:Y:S01]  /*3870*/  @!P5 LDC.64 R8, c[0x0][0x220] ;  /* 0x00008800ff08db82 */ /* 0x010f220000000a00 */
[C---:B------:R-:W-:Y:S01]  /*3880*/  IMAD.WIDE.U32 R2, R0.reuse, R22, R2 ;  /* 0x0000001600027225 */ /* 0x040fe200078e0002 */
[----:B------:R2:W-:Y:S03]  /*3890*/  @P5 STS.128 [R209+0x19000], RZ ;  /* 0x019000ffd1005388 */ /* 0x0005e60000000c00 */
[----:B------:R-:W-:-:S03]  /*38a0*/  IMAD R0, R0, R23, R5 ;  /* 0x0000001700007224 */ /* 0x000fc600078e0205 */
[----:B-1----:R-:W1:Y:S01]  /*38b0*/  @!P4 LDC.64 R6, c[0x0][0x220] ;  /* 0x00008800ff06cb82 */ /* 0x002e620000000a00 */
[----:B------:R-:W-:-:S07]  /*38c0*/  IMAD.IADD R0, R3, 0x1, R0 ;  /* 0x0000000103007824 */ /* 0x000fce00078e0200 */
[----:B------:R-:W5:Y:S01]  /*38d0*/  @!P2 LDC.64 R12, c[0x0][0x220] ;  /* 0x00008800ff0cab82 */ /* 0x000f620000000a00 */
[----:B----4-:R-:W-:-:S04]  /*38e0*/  @!P5 LEA R8, P6, R2, R8, 0x1 ;  /* 0x000000080208d211 */ /* 0x010fc800078c08ff */
        /* <DEDUP_REMOVED lines=19> */
.L_x_1492:
[----:B------:R-:W-:Y:S05]  /*3a20*/  BSYNC B0 ;  /* 0x0000000000007941 */ /* 0x000fea0003800000 */
.L_x_1491:
[----:B------:R-:W-:Y:S01]  /*3a30*/  ULDC.64 UR6, c[0x0][0x3c8] ;  /* 0x0000f20000067ab9 */ /* 0x000fe20000000a00 */
[----:B------:R-:W1:Y:S01]  /*3a40*/  LDC.64 R218, c[0x0][0x3b8] ;  /* 0x0000ee00ffda7b82 */ /* 0x000e620000000a00 */
[----:B------:R-:W-:Y:S01]  /*3a50*/  ISETP.NE.U32.AND P5, PT, RZ, UR6, PT ;  /* 0x00000006ff007c0c */ /* 0x000fe2000bfa5070 */
[----:B--2-4-:R-:W2:Y:S01]  /*3a60*/  S2R R9, SR_TID.X ;  /* 0x0000000000097919 */ /* 0x014ea20000002100 */
[----:B------:R-:W4:Y:S02]  /*3a70*/  S2R R10, SR_TID.X ;  /* 0x00000000000a7919 */ /* 0x000f240000002100 */
[----:B------:R-:W-:Y:S01]  /*3a80*/  ISETP.NE.AND.EX P5, PT, RZ, UR7, PT, P5 ;  /* 0x00000007ff007c0c */ /* 0x000fe2000bfa5350 */
[----:B------:R-:W3:Y:S01]  /*3a90*/  S2R R210, SR_TID.X ;  /* 0x0000000000d27919 */ /* 0x000ee20000002100 */
[----:B------:R-:W-:Y:S01]  /*3aa0*/  ISETP.GE.AND P2, PT, R226, R14, PT ;  /* 0x0000000ee200720c */ /* 0x000fe20003f46270 */
[----:B------:R-:W-:Y:S02]  /*3ab0*/  IMAD.MOV.U32 R224, RZ, RZ, 0x7f800000 ;  /* 0x7f800000ffe07424 */ /* 0x000fe400078e00ff */
[----:B------:R-:W-:Y:S01]  /*3ac0*/  IMAD.MOV.U32 R225, RZ, RZ, 0x7f800000 ;  /* 0x7f800000ffe17424 */ /* 0x000fe200078e00ff */
[----:B------:R-:W0:Y:S01]  /*3ad0*/  LDGDEPBAR ;  /* 0x00000000000079af */ /* 0x000e220000000000 */
[----:B------:R-:W2:Y:S01]  /*3ae0*/  LDC R228, c[0x0][0x394] ;  /* 0x0000e500ffe47b82 */ /* 0x000ea20000000800 */
[----:B------:R-:W-:Y:S01]  /*3af0*/  IMAD.MOV.U32 R197, RZ, RZ, 0x20 ;  /* 0x00000020ffc57424 */ /* 0x000fe200078e00ff */
[----:B------:R-:W-:Y:S01]  /*3b00*/  ULDC UR4, c[0x0][0x2d0] ;  /* 0x0000b40000047ab9 */ /* 0x000fe20000000800 */
[----:B------:R-:W-:Y:S01]  /*3b10*/  IMAD.MOV.U32 R196, RZ, RZ, 0x40 ;  /* 0x00000040ffc47424 */ /* 0x000fe200078e00ff */
[----:B------:R-:W-:Y:S01]  /*3b20*/  CS2R R142, SRZ ;  /* 0x00000000008e7805 */ /* 0x000fe2000001ff00 */
[----:B------:R-:W-:Y:S01]  /*3b30*/  IMAD.MOV.U32 R208, RZ, RZ, RZ ;  /* 0x000000ffffd07224 */ /* 0x000fe200078e00ff */
[----:B------:R-:W-:Y:S01]  /*3b40*/  CS2R R140, SRZ ;  /* 0x00000000008c7805 */ /* 0x000fe2000001ff00 */
[----:B------:R-:W-:Y:S01]  /*3b50*/  IMAD.MOV.U32 R211, RZ, RZ, R207 ;  /* 0x000000ffffd37224 */ /* 0x000fe200078e00cf */
[----:B------:R-:W4:Y:S01]  /*3b60*/  @P5 LDC.64 R4, c[0x0][0x3d0] ;  /* 0x0000f400ff045b82 */ /* 0x000f220000000a00 */
[----:B-1----:R-:W3:Y:S01]  /*3b70*/  LDG.E.64 R6, desc[UR14][R218.64+0x8] ;  /* 0x0000080eda067981 */ /* 0x002ee2000c1e1b00 */
        /* <DEDUP_REMOVED lines=22> */
[-C--:B----4-:R-:W-:Y:S01]  /*3ce0*/  @P5 IMAD R0, R40, R4.reuse, RZ ;  /* 0x0000000428005224 */ /* 0x090fe200078e02ff */
[----:B------:R-:W-:Y:S01]  /*3cf0*/  CS2R R62, SRZ ;  /* 0x00000000003e7805 */ /* 0x000fe2000001ff00 */
[C---:B------:R-:W-:Y:S01]  /*3d00*/  @P5 IMAD.WIDE.U32 R2, R43.reuse, R4, R240 ;  /* 0x000000042b025225 */ /* 0x040fe200078e00f0 */
[----:B------:R-:W4:Y:S01]  /*3d10*/  LDG.E.64 R218, desc[UR14][R218.64] ;  /* 0x0000000edada7981 */ /* 0x000f22000c1e1b00 */
[----:B------:R-:W-:Y:S02]  /*3d20*/  CS2R R60, SRZ ;  /* 0x00000000003c7805 */ /* 0x000fe4000001ff00 */
[----:B------:R-:W-:Y:S01]  /*3d30*/  CS2R R66, SRZ ;  /* 0x0000000000427805 */ /* 0x000fe2000001ff00 */
[----:B------:R-:W-:Y:S01]  /*3d40*/  @P5 IMAD R5, R43, R5, R0 ;  /* 0x000000052b055224 */ /* 0x000fe200078e0200 */
[----:B------:R-:W-:Y:S01]  /*3d50*/  @P5 LEA R4, P1, R2, UR6, 0x2 ;  /* 0x0000000602045c11 */ /* 0x000fe2000f8210ff */
[----:B------:R-:W-:Y:S01]  /*3d60*/  VIADD R0, R226, 0x8 ;  /* 0x00000008e2007836 */ /* 0x000fe20000000000 */
[----:B--2---:R-:W-:Y:S01]  /*3d70*/  SHF.R.S32.HI R9, RZ, 0x1f, R9 ;  /* 0x0000001fff097819 */ /* 0x004fe20000011409 */
[----:B------:R-:W-:Y:S01]  /*3d80*/  @P5 IMAD.IADD R5, R3, 0x1, R5 ;  /* 0x0000000103055824 */ /* 0x000fe200078e0205 */
[----:B------:R-:W-:Y:S01]  /*3d90*/  CS2R R64, SRZ ;  /* 0x0000000000407805 */ /* 0x000fe2000001ff00 */
[----:B---3--:R-:W-:Y:S01]  /*3da0*/  IMAD.SHL.U32 R210, R210, 0x2, RZ ;  /* 0x00000002d2d27824 */ /* 0x008fe200078e00ff */
[----:B------:R-:W-:-:S02]  /*3db0*/  CS2R R58, SRZ ;  /* 0x00000000003a7805 */ /* 0x000fc4000001ff00 */
[----:B------:R-:W-:Y:S02]  /*3dc0*/  CS2R R56, SRZ ;  /* 0x0000000000387805 */ /* 0x000fe4000001ff00 */
[----:B------:R-:W-:Y:S01]  /*3dd0*/  @P5 LEA.HI.X R5, R2, UR7, R5, 0x2, P1 ;  /* 0x0000000702055c11 */ /* 0x000fe200088f1405 */
[----:B------:R-:W-:Y:S01]  /*3de0*/  IMAD.WIDE R2, R226, 0x4, R220 ;  /* 0x00000004e2027825 */ /* 0x000fe200078e02dc */
[----:B------:R-:W-:Y:S02]  /*3df0*/  LEA.HI R9, R9, R10, RZ, 0x7 ;  /* 0x0000000a09097211 */ /* 0x000fe400078f38ff */
[----:B------:R-:W-:Y:S02]  /*3e00*/  CS2R R54, SRZ ;  /* 0x0000000000367805 */ /* 0x000fe4000001ff00 */
[----:B------:R-:W-:Y:S01]  /*3e10*/  CS2R R52, SRZ ;  /* 0x0000000000347805 */ /* 0x000fe2000001ff00 */
[----:B------:R1:W2:Y:S01]  /*3e20*/  @P5 LDG.E R8, desc[UR14][R4.64] ;  /* 0x0000000e04085981 */ /* 0x0002a2000c1e1900 */
[----:B------:R-:W-:-:S02]  /*3e30*/  ISETP.GE.AND P1, PT, R0, R14, PT ;  /* 0x0000000e0000720c */ /* 0x000fc40003f26270 */
[----:B------:R-:W-:Y:S02]  /*3e40*/  CS2R R46, SRZ ;  /* 0x00000000002e7805 */ /* 0x000fe4000001ff00 */
[----:B------:R-:W-:Y:S01]  /*3e50*/  LEA.HI R0, R27, R42, RZ, 0x4 ;  /* 0x0000002a1b007211 */ /* 0x000fe200078f20ff */
[----:B------:R-:W5:Y:S01]  /*3e60*/  @!P2 LDG.E R224, desc[UR14][R2.64] ;  /* 0x0000000e02e0a981 */ /* 0x000f62000c1e1900 */
[----:B------:R-:W-:Y:S02]  /*3e70*/  CS2R R44, SRZ ;  /* 0x00000000002c7805 */ /* 0x000fe4000001ff00 */
[----:B------:R-:W-:Y:S02]  /*3e80*/  CS2R R50, SRZ ;  /* 0x0000000000327805 */ /* 0x000fe4000001ff00 */
[----:B------:R-:W-:Y:S02]  /*3e90*/  LOP3.LUT R0, R0, 0xfffffff0, RZ, 0xc0, !PT ;  /* 0xfffffff000007812 */ /* 0x000fe400078ec0ff */
[----:B------:R-:W-:-:S02]  /*3ea0*/  CS2R R48, SRZ ;  /* 0x0000000000307805 */ /* 0x000fc4000001ff00 */
[----:B------:R-:W-:Y:S02]  /*3eb0*/  CS2R R38, SRZ ;  /* 0x0000000000267805 */ /* 0x000fe4000001ff00 */
[----:B------:R-:W-:Y:S02]  /*3ec0*/  CS2R R36, SRZ ;  /* 0x0000000000247805 */ /* 0x000fe4000001ff00 */
[----:B------:R-:W-:Y:S01]  /*3ed0*/  CS2R R30, SRZ ;  /* 0x00000000001e7805 */ /* 0x000fe2000001ff00 */
[----:B------:R-:W-:Y:S01]  /*3ee0*/  IMAD.IADD R0, R42, 0x1, -R0 ;  /* 0x000000012a007824 */ /* 0x000fe200078e0a00 */
[----:B------:R-:W-:Y:S01]  /*3ef0*/  CS2R R28, SRZ ;  /* 0x00000000001c7805 */ /* 0x000fe2000001ff00 */
[----:B------:R3:W5:Y:S01]  /*3f00*/  @!P1 LDG.E R225, desc[UR14][R2.64+0x20] ;  /* 0x0000200e02e19981 */ /* 0x000762000c1e1900 */
[----:B------:R-:W-:Y:S02]  /*3f10*/  CS2R R34, SRZ ;  /* 0x0000000000227805 */ /* 0x000fe4000001ff00 */
[----:B------:R-:W-:-:S02]  /*3f20*/  CS2R R32, SRZ ;  /* 0x0000000000207805 */ /* 0x000fc4000001ff00 */
[----:B------:R-:W-:Y:S02]  /*3f30*/  CS2R R24, SRZ ;  /* 0x0000000000187805 */ /* 0x000fe4000001ff00 */
[----:B------:R-:W-:Y:S01]  /*3f40*/  CS2R R22, SRZ ;  /* 0x0000000000167805 */ /* 0x000fe2000001ff00 */
[----:B------:R-:W-:Y:S01]  /*3f50*/  ULDC UR7, c[0x0][0x398] ;  /* 0x0000e60000077ab9 */ /* 0x000fe20000000800 */
[----:B------:R-:W-:Y:S01]  /*3f60*/  ULDC UR6, c[0x0][0x2dc] ;  /* 0x0000b70000067ab9 */ /* 0x000fe20000000800 */
[----:B------:R-:W-:Y:S01]  /*3f70*/  ULDC.U8 UR9, c[0x0][0x388] ;  /* 0x0000e20000097ab9 */ /* 0x000fe20000000000 */
[----:B------:R-:W-:Y:S01]  /*3f80*/  ULDC UR8, c[0x0][0x2ec] ;  /* 0x0000bb0000087ab9 */ /* 0x000fe20000000800 */
[----:B-1----:R-:W1:Y:S01]  /*3f90*/  @P5 LDC R5, c[0x0][0x2e8] ;  /* 0x0000ba00ff055b82 */ /* 0x002e620000000800 */
[----:B------:R-:W-:Y:S01]  /*3fa0*/  IMAD R4, R43, R41, R240 ;  /* 0x000000292b047224 */ /* 0x000fe200078e02f0 */
[----:B------:R-:W-:Y:S02]  /*3fb0*/  SHF.R.S32.HI R9, RZ, 0x7, R9 ;  /* 0x00000007ff097819 */ /* 0x000fe40000011409 */
[----:B---3--:R-:W-:-:S04]  /*3fc0*/  SHF.R.S32.HI R2, RZ, 0x1f, R0 ;  /* 0x0000001fff027819 */ /* 0x008fc80000011400 */
[----:B------:R-:W-:Y:S02]  /*3fd0*/  LEA.HI R2, R2, R0, RZ, 0x3 ;  /* 0x0000000002027211 */ /* 0x000fe400078f18ff */
[----:B------:R-:W-:Y:S02]  /*3fe0*/  IADD3 R3, -R213, 0x40, R20 ;  /* 0x00000040d5037810 */ /* 0x000fe40007ffe114 */
[----:B------:R-:W-:Y:S01]  /*3ff0*/  LOP3.LUT R2, R2, 0xfffffff8, RZ, 0xc0, !PT ;  /* 0xfffffff802027812 */ /* 0x000fe200078ec0ff */
[----:B------:R-:W-:Y:S02]  /*4000*/  IMAD.SHL.U32 R4, R4, 0x20, RZ ;  /* 0x0000002004047824 */ /* 0x000fe400078e00ff */
[----:B------:R-:W-:Y:S02]  /*4010*/  IMAD.IADD R250, R3, 0x1, -R250 ;  /* 0x0000000103fa7824 */ /* 0x000fe400078e0afa */
[----:B------:R-:W-:Y:S01]  /*4020*/  IMAD.IADD R0, R0, 0x1, -R2 ;  /* 0x0000000100007824 */ /* 0x000fe200078e0a02 */
[----:B------:R-:W-:Y:S01]  /*4030*/  SHF.R.S32.HI R3, RZ, 0x1f, R15 ;  /* 0x0000001fff037819 */ /* 0x000fe2000001140f */
[----:B------:R-:W-:Y:S01]  /*4040*/  IMAD.SHL.U32 R2, R9, 0x20, RZ ;  /* 0x0000002009027824 */ /* 0x000fe200078e00ff */
[----:B-1----:R-:W2:Y:S04]  /*4050*/  @P5 MUFU.RCP R5, R5 ;  /* 0x0000000500055308 */ /* 0x002ea80000001000 */
[----:B------:R-:W-:Y:S01]  /*4060*/  LOP3.LUT R210, R2, 0x6, R210, 0xf8, !PT ;  /* 0x0000000602d27812 */ /* 0x000fe200078ef8d2 */
[----:B------:R-:W-:-:S04]  /*4070*/  VIADD R2, R202, 0x3000 ;  /* 0x00003000ca027836 */ /* 0x000fc80000000000 */
[----:B------:R-:W-:Y:S01]  /*4080*/  IMAD R210, R242, 0x40, R210 ;  /* 0x00000040f2d27824 */ /* 0x000fe200078e02d2 */
[----:B------:R-:W-:-:S04]  /*4090*/  SEL R2, R2, R202, !P0 ;  /* 0x000000ca02027207 */ /* 0x000fc80004000000 */
[----:B------:R-:W-:Y:S02]  /*40a0*/  LEA R195, R2, UR5, 0x1 ;  /* 0x0000000502c37c11 */ /* 0x000fe4000f8e08ff */
[----:B------:R-:W-:Y:S02]  /*40b0*/  IADD3 R2, -R227, R226, -R210 ;  /* 0x000000e2e3027210 */ /* 0x000fe40007ffe9d2 */
[----:B------:R-:W-:Y:S02]  /*40c0*/  CS2R R42, SRZ ;  /* 0x00000000002a7805 */ /* 0x000fe4000001ff00 */
[----:B------:R-:W-:Y:S02]  /*40d0*/  CS2R R40, SRZ ;  /* 0x0000000000287805 */ /* 0x000fe4000001ff00 */
[----:B------:R-:W-:Y:S02]  /*40e0*/  CS2R R26, SRZ ;  /* 0x00000000001a7805 */ /* 0x000fe4000001ff00 */
[----:B------:R-:W-:Y:S01]  /*40f0*/  CS2R R20, SRZ ;  /* 0x0000000000147805 */ /* 0x000fe2000001ff00 */
[----:B------:R-:W-:Y:S01]  /*4100*/  IMAD.IADD R247, R2, 0x1, R213 ;  /* 0x0000000102f77824 */ /* 0x000fe200078e02d5 */
[----:B------:R-:W-:-:S02]  /*4110*/  IADD3 R15, P4, P3, R4, R6, R15 ;  /* 0x00000006040f7210 */ /* 0x000fc40007b9e00f */
[----:B------:R-:W-:Y:S02]  /*4120*/  SHF.R.S32.HI R4, RZ, 0x1f, R4 ;  /* 0x0000001fff047819 */ /* 0x000fe40000011404 */
[----:B------:R-:W-:Y:S01]  /*4130*/  R2P PR, R0, 0x6 ;  /* 0x0000000600007804 */ /* 0x000fe20000000000 */
[----:B------:R-:W-:Y:S01]  /*4140*/  VIADD R0, R203, 0x3000 ;  /* 0x00003000cb007836 */ /* 0x000fe20000000000 */
[----:B------:R-:W-:Y:S01]  /*4150*/  IADD3.X R249, R4, R7, R3, P4, P3 ;  /* 0x0000000704f97210 */ /* 0x000fe200027e6403 */
[----:B------:R-:W-:Y:S02]  /*4160*/  IMAD R3, R242, 0x2, R9 ;  /* 0x00000002f2037824 */ /* 0x000fe400078e0209 */
[----:B------:R-:W-:Y:S02]  /*4170*/  SEL R197, R197, 0xffffffe0, !P1 ;  /* 0xffffffe0c5c57807 */ /* 0x000fe40004800000 */
[----:B------:R-:W-:Y:S01]  /*4180*/  SEL R0, R0, R203, !P0 ;  /* 0x000000cb00007207 */ /* 0x000fe20004000000 */
[----:B------:R-:W-:Y:S01]  /*4190*/  IMAD.WIDE.U32 R244, R15, -0x2daee0ad, RZ ;  /* 0xd2511f530ff47825 */ /* 0x000fe200078e00ff */
[----:B------:R-:W-:-:S02]  /*41a0*/  SEL R196, R196, 0xffffffc0, !P2 ;  /* 0xffffffc0c4c47807 */ /* 0x000fc40005000000 */
[----:B------:R-:W-:Y:S01]  /*41b0*/  LEA R188, R0, UR5, 0x1 ;  /* 0x0000000500bc7c11 */ /* 0x000fe2000f8e08ff */
[C---:B------:R-:W-:Y:S02]  /*41c0*/  IMAD.IADD R199, R198.reuse, 0x1, R197 ;  /* 0x00000001c6c77824 */ /* 0x040fe400078e02c5 */
[----:B------:R-:W-:Y:S02]  /*41d0*/  IMAD.IADD R200, R198, 0x1, R196 ;  /* 0x00000001c6c87824 */ /* 0x000fe400078e02c4 */
[----:B------:R-:W-:Y:S01]  /*41e0*/  IMAD.IADD R201, R196, 0x1, R199 ;  /* 0x00000001c4c97824 */ /* 0x000fe200078e02c7 */
[----:B----4-:R-:W-:-:S04]  /*41f0*/  LOP3.LUT R0, R219, R3, RZ, 0x3c, !PT ;  /* 0x00000003db007212 */ /* 0x010fc800078e3cff */
[----:B------:R-:W-:Y:S01]  /*4200*/  LOP3.LUT R248, R0, R245, RZ, 0x3c, !PT ;  /* 0x000000f500f87212 */ /* 0x000fe200078e3cff */
[----:B--2---:R-:W-:-:S07]  /*4210*/  @P5 FMUL.FTZ R208, R8, R5 ;  /* 0x0000000508d05220 */ /* 0x004fce0000410000 */
.L_x_1497:
[----:B------:R-:W0:Y:S01]  /*4220*/  LDGDEPBAR ;  /* 0x00000000000079af */ /* 0x000e220000000000 */
[C---:B------:R-:W-:Y:S01]  /*4230*/  IMAD.IADD R0, R195.reuse, 0x1, R197 ;  /* 0x00000001c3007824 */ /* 0x040fe200078e02c5 */
[----:B------:R-:W1:Y:S01]  /*4240*/  LDC R151, c[0x0][0x394] ;  /* 0x0000e500ff977b82 */ /* 0x000e620000000800 */
[--C-:B------:R-:W-:Y:S02]  /*4250*/  IMAD.IADD R2, R195, 0x1, R196.reuse ;  /* 0x00000001c3027824 */ /* 0x100fe400078e02c4 */
[----:B------:R-:W-:Y:S01]  /*4260*/  IMAD.IADD R3, R0, 0x1, R196 ;  /* 0x0000000100037824 */ /* 0x000fe200078e02c4 */
[----:B------:R-:W-:Y:S04]  /*4270*/  DEPBAR.LE SB0, 0x0 ;  /* 0x000080000000791a */ /* 0x000fe80000000000 */
[----:B------:R-:W-:Y:S06]  /*4280*/  BAR.SYNC.DEFER_BLOCKING 0x0 ;  /* 0x0000000000007b1d */ /* 0x000fec0000010000 */
[----:B------:R-:W-:Y:S04]  /*4290*/  LDSM.16.M88.4 R16, [R195] ;  /* 0x00000000c310783b */ /* 0x000fe80000000200 */
[----:B------:R-:W2:Y:S04]  /*42a0*/  LDSM.16.M88.4 R8, [R189+0x12000] ;  /* 0x01200000bd08783b */ /* 0x000ea80000000200 */
[----:B------:R-:W3:Y:S04]  /*42b0*/  LDSM.16.M88.4 R68, [R189+0x12800] ;  /* 0x01280000bd44783b */ /* 0x000ee80000000200 */
[----:B------:R-:W-:Y:S04]  /*42c0*/  LDSM.16.M88.4 R72, [R0] ;  /* 0x000000000048783b */ /* 0x000fe80000000200 */
[----:B------:R-:W4:Y:S04]  /*42d0*/  LDSM.16.M88.4 R76, [R190+0x12000] ;  /* 0x01200000be4c783b */ /* 0x000f280000000200 */
[----:B------:R-:W1:Y:S04]  /*42e0*/  LDSM.16.M88.4 R80, [R190+0x12800] ;  /* 0x01280000be50783b */ /* 0x000e680000000200 */
[----:B------:R-:W-:Y:S04]  /*42f0*/  LDSM.16.M88.4 R84, [R2] ;  /* 0x000000000254783b */ /* 0x000fe80000000200 */
[----:B------:R-:W1:Y:S04]  /*4300*/  LDSM.16.M88.4 R88, [R192+0x12000] ;  /* 0x01200000c058783b */ /* 0x000e680000000200 */
[----:B------:R-:W1:Y:S04]  /*4310*/  LDSM.16.M88.4 R92, [R192+0x12800] ;  /* 0x01280000c05c783b */ /* 0x000e680000000200 */
[----:B------:R-:W-:Y:S01]  /*4320*/  LDSM.16.M88.4 R96, [R191+0x12800] ;  /* 0x01280000bf60783b */ /* 0x000fe20000000200 */
[C---:B--2---:R-:W-:Y:S06]  /*4330*/  HMMA.16816.F32 R4, R16.reuse, R8, RZ ;  /* 0x000000081004723c */ /* 0x044fec00000018ff */
[C---:B------:R-:W-:Y:S06]  /*4340*/  HMMA.16816.F32 R8, R16.reuse, R10, RZ ;  /* 0x0000000a1008723c */ /* 0x040fec00000018ff */
[C---:B---3--:R-:W-:Y:S06]  /*4350*/  HMMA.16816.F32 R12, R16.reuse, R68, RZ ;  /* 0x00000044100c723c */ /* 0x048fec00000018ff */
[----:B------:R-:W-:Y:S01]  /*4360*/  HMMA.16816.F32 R16, R16, R70, RZ ;  /* 0x000000461010723c */ /* 0x000fe200000018ff */
[----:B------:R-:W-:Y:S04]  /*4370*/  IMAD.MOV.U32 R68, RZ, RZ, R235 ;  /* 0x000000ffff447224 */ /* 0x000fe800078e00eb */
[----:B------:R-:W-:Y:S01]  /*4380*/  IMAD.MOV.U32 R69, RZ, RZ, R234 ;  /* 0x000000ffff457224 */ /* 0x000fe200078e00ea */
[C---:B----4-:R-:W-:Y:S05]  /*4390*/  HMMA.16816.F32 R4, R72.reuse, R76, R4 ;  /* 0x0000004c4804723c */ /* 0x050fea0000001804 */
[C---:B------:R-:W-:Y:S01]  /*43a0*/  LEA R148, P0, R226.reuse, R68, 0x2 ;  /* 0x00000044e2947211 */ /* 0x040fe200078010ff */
[C---:B------:R-:W-:Y:S01]  /*43b0*/  HMMA.16816.F32 R8, R72.reuse, R78, R8 ;  /* 0x0000004e4808723c */ /* 0x040fe20000001808 */
[----:B------:R-:W-:Y:S04]  /*43c0*/  LDSM.16.M88.4 R76, [R191+0x12000] ;  /* 0x01200000bf4c783b */ /* 0x000fe80000000200 */
[----:B------:R-:W-:Y:S01]  /*43d0*/  LEA.HI.X.SX32 R149, R226, R69, 0x2, P0 ;  /* 0x00000045e2957211 */ /* 0x000fe200000f16ff */
[C---:B-1----:R-:W-:Y:S01]  /*43e0*/  HMMA.16816.F32 R12, R72.reuse, R80, R12 ;  /* 0x00000050480c723c */ /* 0x042fe2000000180c */
[----:B------:R-:W1:Y:S04]  /*43f0*/  LDSM.16.M88.4 R68, [R3] ;  /* 0x000000000344783b */ /* 0x000e680000000200 */
[----:B-----5:R2:W5:Y:S01]  /*4400*/  LDG.E R150, desc[UR14][R148.64] ;  /* 0x0000000e94967981 */ /* 0x020562000c1e1900 */
[----:B------:R-:W-:Y:S03]  /*4410*/  HMMA.16816.F32 R16, R72, R82, R16 ;  /* 0x000000524810723c */ /* 0x000fe60000001810 */
[----:B------:R-:W-:Y:S03]  /*4420*/  LDSM.16.M88.4 R72, [R195+0x2000] ;  /* 0x00200000c348783b */ /* 0x000fe60000000200 */
[C---:B------:R-:W-:Y:S01]  /*4430*/  HMMA.16816.F32 R4, R84.reuse, R88, R4 ;  /* 0x000000585404723c */ /* 0x040fe20000001804 */
[----:B------:R-:W3:Y:S05]  /*4440*/  LDSM.16.M88.4 R80, [R189+0x14000] ;  /* 0x01400000bd50783b */ /* 0x000eea0000000200 */
[C---:B------:R-:W-:Y:S01]  /*4450*/  HMMA.16816.F32 R8, R84.reuse, R90, R8 ;  /* 0x0000005a5408723c */ /* 0x040fe20000001808 */
[----:B------:R-:W4:Y:S05]  /*4460*/  LDSM.16.M88.4 R88, [R189+0x14800] ;  /* 0x01480000bd58783b */ /* 0x000f2a0000000200 */
[C---:B------:R-:W-:Y:S06]  /*4470*/  HMMA.16816.F32 R12, R84.reuse, R92, R12 ;  /* 0x0000005c540c723c */ /* 0x040fec000000180c */
[----:B------:R-:W-:Y:S01]  /*4480*/  HMMA.16816.F32 R16, R84, R94, R16 ;  /* 0x0000005e5410723c */ /* 0x000fe20000001810 */
[----:B------:R2:W5:Y:S04]  /*4490*/  LDG.E R148, desc[UR14][R148.64+0x20] ;  /* 0x0000200e94947981 */ /* 0x000568000c1e1900 */
        /* <DEDUP_REMOVED lines=8> */
[----:B------:R-:W-:Y:S01]  /*4520*/  LDSM.16.M88.4 R96, [R192+0x14800] ;  /* 0x01480000c060783b */ /* 0x000fe20000000200 */
[C---:B---3--:R-:W-:Y:S06]  /*4530*/  HMMA.16816.F32 R4, R72.reuse, R80, R4 ;  /* 0x000000504804723c */ /* 0x048fec0000001804 */
[C---:B------:R-:W-:Y:S01]  /*4540*/  HMMA.16816.F32 R8, R72.reuse, R82, R8 ;  /* 0x000000524808723c */ /* 0x040fe20000001808 */
[----:B------:R-:W3:Y:S05]  /*4550*/  LDSM.16.M88.4 R80, [R192+0x14000] ;  /* 0x01400000c050783b */ /* 0x000eea0000000200 */
[C---:B----4-:R-:W-:Y:S06]  /*4560*/  HMMA.16816.F32 R12, R72.reuse, R88, R12 ;  /* 0x00000058480c723c */ /* 0x050fec000000180c */
        /* <DEDUP_REMOVED lines=29> */
[----:B------:R4:W-:Y:S04]  /*4740*/  LDSM.16.M88.4 R76, [R3+0x4000] ;  /* 0x00400000034c783b */ /* 0x0009e80000000200 */
[----:B------:R-:W-:Y:S01]  /*4750*/  LDSM.16.M88.4 R92, [R191+0x16800] ;  /* 0x01680000bf5c783b */ /* 0x000fe20000000200 */
[C---:B-1----:R-:W-:Y:S06]  /*4760*/  HMMA.16816.F32 R4, R68.reuse, R84, R4 ;  /* 0x000000544404723c */ /* 0x042fec0000001804 */
[C---:B------:R-:W-:Y:S01]  /*4770*/  HMMA.16816.F32 R8, R68.reuse, R86, R8 ;  /* 0x000000564408723c */ /* 0x040fe20000001808 */
[----:B------:R-:W1:Y:S05]  /*4780*/  LDSM.16.M88.4 R84, [R191+0x16000] ;  /* 0x01600000bf54783b */ /* 0x000e6a0000000200 */
[C---:B------:R-:W-:Y:S06]  /*4790*/  HMMA.16816.F32 R12, R68.reuse, R96, R12 ;  /* 0x00000060440c723c */ /* 0x040fec000000180c */
[----:B------:R-:W-:Y:S05]  /*47a0*/  HMMA.16816.F32 R16, R68, R98, R16 ;  /* 0x000000624410723c */ /* 0x000fea0000001810 */
[----:B----4-:R-:W-:Y:S01]  /*47b0*/  IMAD.SHL.U32 R3, R212, 0x40, RZ ;  /* 0x00000040d4037824 */ /* 0x010fe200078e00ff */
[C---:B---3--:R-:W-:Y:S05]  /*47c0*/  HMMA.16816.F32 R4, R72.reuse, R80, R4 ;  /* 0x000000504804723c */ /* 0x048fea0000001804 */
[----:B------:R-:W-:Y:S01]  /*47d0*/  IMAD.IADD R0, R247, 0x1, R3 ;  /* 0x00000001f7007824 */ /* 0x000fe200078e0203 */
[C---:B------:R-:W-:Y:S05]  /*47e0*/  HMMA.16816.F32 R8, R72.reuse, R82, R8 ;  /* 0x000000524808723c */ /* 0x040fea0000001808 */
[C---:B------:R-:W-:Y:S01]  /*47f0*/  IADD3 R71, R0.reuse, -0x1, RZ ;  /* 0xffffffff00477810 */ /* 0x040fe20007ffe0ff */
[C---:B------:R-:W-:Y:S03]  /*4800*/  HMMA.16816.F32 R12, R72.reuse, R88, R12 ;  /* 0x00000058480c723c */ /* 0x040fe6000000180c */
[----:B------:R-:W-:Y:S02]  /*4810*/  ISETP.GE.AND P6, PT, R71, RZ, PT ;  /* 0x000000ff4700720c */ /* 0x000fe40003fc6270 */
[----:B------:R-:W-:Y:S01]  /*4820*/  IABS R80, R0 ;  /* 0x0000000000507213 */ /* 0x000fe20000000000 */
[----:B------:R-:W-:Y:S05]  /*4830*/  HMMA.16816.F32 R16, R72, R90, R16 ;  /* 0x0000005a4810723c */ /* 0x000fea0000001810 */
[----:B------:R-:W-:Y:S01]  /*4840*/  VIADD R2, R0, 0x7 ;  /* 0x0000000700027836 */ /* 0x000fe20000000000 */
[C---:B-1----:R-:W-:Y:S05]  /*4850*/  HMMA.16816.F32 R4, R76.reuse, R84, R4 ;  /* 0x000000544c04723c */ /* 0x042fea0000001804 */
[----:B------:R-:W-:Y:S01]  /*4860*/  ISETP.GE.AND P0, PT, R2, RZ, PT ;  /* 0x000000ff0200720c */ /* 0x000fe20003f06270 */
[C---:B------:R-:W-:Y:S01]  /*4870*/  VIADD R68, R0.reuse, 0x8 ;  /* 0x0000000800447836 */ /* 0x040fe20000000000 */
[----:B------:R-:W-:Y:S01]  /*4880*/  IADD3 R73, R0, -0x18, RZ ;  /* 0xffffffe800497810 */ /* 0x000fe20007ffe0ff */
[C---:B------:R-:W-:Y:S03]  /*4890*/  HMMA.16816.F32 R8, R76.reuse, R86, R8 ;  /* 0x000000564c08723c */ /* 0x040fe60000001808 */
[----:B------:R-:W-:Y:S01]  /*48a0*/  ISETP.GE.AND P1, PT, R68, RZ, PT ;  /* 0x000000ff4400720c */ /* 0x000fe20003f26270 */
[C---:B------:R-:W-:Y:S01]  /*48b0*/  VIADD R72, R0.reuse, 0xffffffe7 ;  /* 0xffffffe700487836 */ /* 0x040fe20000000000 */
[C---:B------:R-:W-:Y:S01]  /*48c0*/  @!P6 IADD3 R71, -R0.reuse, 0x1, RZ ;  /* 0x000000010047e810 */ /* 0x040fe20007ffe1ff */
[C---:B------:R-:W-:Y:S05]  /*48d0*/  HMMA.16816.F32 R12, R76.reuse, R92, R12 ;  /* 0x0000005c4c0c723c */ /* 0x040fea000000180c */
[C---:B------:R-:W-:Y:S01]  /*48e0*/  @!P0 IADD3 R2, -R0.reuse, -0x7, RZ ;  /* 0xfffffff900028810 */ /* 0x040fe20007ffe1ff */
[----:B------:R-:W-:Y:S01]  /*48f0*/  VIADD R70, R0, 0xfffffff8 ;  /* 0xfffffff800467836 */ /* 0x000fe20000000000 */
[----:B------:R-:W-:Y:S01]  /*4900*/  ISETP.GE.AND P0, PT, R72, RZ, PT ;  /* 0x000000ff4800720c */ /* 0x000fe20003f06270 */
[C---:B------:R-:W-:Y:S01]  /*4910*/  VIADD R69, R0.reuse, 0xfffffff7 ;  /* 0xfffffff700457836 */ /* 0x040fe20000000000 */
[----:B------:R-:W-:Y:S03]  /*4920*/  HMMA.16816.F32 R16, R76, R94, R16 ;  /* 0x0000005e4c10723c */ /* 0x000fe60000001810 */
[C---:B------:R-:W-:Y:S01]  /*4930*/  @!P1 IADD3 R68, -R0.reuse, -0x8, RZ ;  /* 0xfffffff800449810 */ /* 0x040fe20007ffe1ff */
[----:B------:R-:W-:Y:S01]  /*4940*/  VIADD R75, R0, 0xfffffff0 ;  /* 0xfffffff0004b7836 */ /* 0x000fe20000000000 */
[----:B------:R-:W-:Y:S01]  /*4950*/  ISETP.GE.AND P5, PT, R70, RZ, PT ;  /* 0x000000ff4600720c */ /* 0x000fe20003fa6270 */
[----:B------:R-:W-:Y:S01]  /*4960*/  VIADD R74, R0, 0xffffffef ;  /* 0xffffffef004a7836 */ /* 0x000fe20000000000 */
[----:B------:R-:W-:Y:S01]  /*4970*/  ISETP.GE.AND P4, PT, R69, RZ, PT ;  /* 0x000000ff4500720c */ /* 0x000fe20003f86270 */
[----:B------:R-:W-:Y:S01]  /*4980*/  IMAD.MOV.U32 R76, RZ, RZ, R80 ;  /* 0x000000ffff4c7224 */ /* 0x000fe200078e0050 */
[----:B------:R-:W-:Y:S02]  /*4990*/  ISETP.GE.AND P3, PT, R75, RZ, PT ;  /* 0x000000ff4b00720c */ /* 0x000fe40003f66270 */
[----:B------:R-:W-:Y:S02]  /*49a0*/  ISETP.GE.AND P2, PT, R74, RZ, PT ;  /* 0x000000ff4a00720c */ /* 0x000fe40003f46270 */
[----:B------:R-:W-:Y:S02]  /*49b0*/  ISETP.GE.AND P1, PT, R73, RZ, PT ;  /* 0x000000ff4900720c */ /* 0x000fe40003f26270 */
[C---:B------:R-:W-:Y:S02]  /*49c0*/  @!P0 IADD3 R72, -R0.reuse, 0x19, RZ ;  /* 0x0000001900488810 */ /* 0x040fe40007ffe1ff */
[----:B------:R-:W-:Y:S02]  /*49d0*/  ISETP.GE.AND P0, PT, R3, R250, PT ;  /* 0x000000fa0300720c */ /* 0x000fe40003f06270 */
[C---:B------:R-:W-:Y:S02]  /*49e0*/  @!P5 IADD3 R70, -R0.reuse, 0x8, RZ ;  /* 0x000000080046d810 */ /* 0x040fe40007ffe1ff */
[C---:B------:R-:W-:Y:S02]  /*49f0*/  @!P4 IADD3 R69, -R0.reuse, 0x9, RZ ;  /* 0x000000090045c810 */ /* 0x040fe40007ffe1ff */
[C---:B------:R-:W-:Y:S02]  /*4a00*/  @!P3 IADD3 R75, -R0.reuse, 0x10, RZ ;  /* 0x00000010004bb810 */ /* 0x040fe40007ffe1ff */
[C---:B------:R-:W-:Y:S02]  /*4a10*/  @!P2 IADD3 R74, -R0.reuse, 0x11, RZ ;  /* 0x00000011004aa810 */ /* 0x040fe40007ffe1ff */
[----:B------:R-:W-:Y:S02]  /*4a20*/  @!P1 IADD3 R73, -R0, 0x18, RZ ;  /* 0x0000001800499810 */ /* 0x000fe40007ffe1ff */
[----:B------:R-:W-:Y:S02]  /*4a30*/  I2FP.F32.S32 R68, R68 ;  /* 0x0000004400447245 */ /* 0x000fe40000201400 */
[----:B------:R-:W-:Y:S02]  /*4a40*/  I2FP.F32.S32 R2, R2 ;  /* 0x0000000200027245 */ /* 0x000fe40000201400 */
[----:B------:R-:W-:Y:S01]  /*4a50*/  I2FP.F32.S32 R71, R71 ;  /* 0x0000004700477245 */ /* 0x000fe20000201400 */
[----:B------:R-:W-:Y:S01]  /*4a60*/  FFMA.FTZ R6, R68, -R208, R6 ;  /* 0x800000d044067223 */ /* 0x000fe20000010006 */
[----:B------:R-:W-:Y:S01]  /*4a70*/  I2FP.F32.S32 R0, R76 ;  /* 0x0000004c00007245 */ /* 0x000fe20000201400 */
[----:B------:R-:W-:Y:S01]  /*4a80*/  FFMA.FTZ R7, R2, -R208, R7 ;  /* 0x800000d002077223 */ /* 0x000fe20000010007 */
[----:B------:R-:W-:Y:S01]  /*4a90*/  I2FP.F32.S32 R70, R70 ;  /* 0x0000004600467245 */ /* 0x000fe20000201400 */
[CC--:B------:R-:W-:Y:S01]  /*4aa0*/  FFMA.FTZ R5, R71.reuse, -R208.reuse, R5 ;  /* 0x800000d047057223 */ /* 0x0c0fe20000010005 */
[----:B------:R-:W-:Y:S01]  /*4ab0*/  I2FP.F32.S32 R69, R69 ;  /* 0x0000004500457245 */ /* 0x000fe20000201400 */
[CC--:B------:R-:W-:Y:S01]  /*4ac0*/  FFMA.FTZ R4, R0.reuse, -R208.reuse, R4 ;  /* 0x800000d000047223 */ /* 0x0c0fe20000010004 */
[----:B------:R-:W-:Y:S01]  /*4ad0*/  I2FP.F32.S32 R75, R75 ;  /* 0x0000004b004b7245 */ /* 0x000fe20000201400 */
[----:B------:R-:W-:Y:S01]  /*4ae0*/  FFMA.FTZ R11, R71, -R208, R11 ;  /* 0x800000d0470b7223 */ /* 0x000fe2000001000b */
[----:B------:R-:W-:Y:S01]  /*4af0*/  I2FP.F32.S32 R74, R74 ;  /* 0x0000004a004a7245 */ /* 0x000fe20000201400 */
[-C--:B------:R-:W-:Y:S01]  /*4b00*/  FFMA.FTZ R10, R0, -R208.reuse, R10 ;  /* 0x800000d0000a7223 */ /* 0x080fe2000001000a */
[----:B------:R-:W-:Y:S01]  /*4b10*/  I2FP.F32.S32 R73, R73 ;  /* 0x0000004900497245 */ /* 0x000fe20000201400 */
[C---:B------:R-:W-:Y:S01]  /*4b20*/  FFMA.FTZ R8, R70.reuse, -R208, R8 ;  /* 0x800000d046087223 */ /* 0x040fe20000010008 */
[----:B------:R-:W-:Y:S01]  /*4b30*/  I2FP.F32.S32 R72, R72 ;  /* 0x0000004800487245 */ /* 0x000fe20000201400 */
[CC--:B------:R-:W-:Y:S01]  /*4b40*/  FFMA.FTZ R9, R69.reuse, -R208.reuse, R9 ;  /* 0x800000d045097223 */ /* 0x0c0fe20000010009 */
[-C--:B------:R-:W-:Y:S01]  /*4b50*/  FFMA.FTZ R14, R70, -R208.reuse, R14 ;  /* 0x800000d0460e7223 */ /* 0x080fe2000001000e */
[-C--:B------:R-:W-:Y:S01]  /*4b60*/  FFMA.FTZ R15, R69, -R208.reuse, R15 ;  /* 0x800000d0450f7223 */ /* 0x080fe2000001000f */
[CC--:B------:R-:W-:Y:S01]  /*4b70*/  FFMA.FTZ R12, R75.reuse, -R208.reuse, R12 ;  /* 0x800000d04b0c7223 */ /* 0x0c0fe2000001000c */
[CC--:B------:R-:W-:Y:S01]  /*4b80*/  FFMA.FTZ R13, R74.reuse, -R208.reuse, R13 ;  /* 0x800000d04a0d7223 */ /* 0x0c0fe2000001000d */
[-C--:B------:R-:W-:Y:S01]  /*4b90*/  FFMA.FTZ R18, R75, -R208.reuse, R18 ;  /* 0x800000d04b127223 */ /* 0x080fe20000010012 */
[-C--:B------:R-:W-:Y:S01]  /*4ba0*/  FFMA.FTZ R19, R74, -R208.reuse, R19 ;  /* 0x800000d04a137223 */ /* 0x080fe20000010013 */
[-C--:B------:R-:W-:Y:S01]  /*4bb0*/  FFMA.FTZ R16, R73, -R208.reuse, R16 ;  /* 0x800000d049107223 */ /* 0x080fe20000010010 */
[----:B------:R-:W-:Y:S02]  /*4bc0*/  IMAD.MOV.U32 R68, RZ, RZ, R151 ;  /* 0x000000ffff447224 */ /* 0x000fe400078e0097 */
[----:B------:R-:W-:Y:S01]  /*4bd0*/  FFMA.FTZ R17, R72, -R208, R17 ;  /* 0x800000d048117223 */ /* 0x000fe20000010011 */
[----:B--2---:R-:W-:Y:S06]  /*4be0*/  @!P0 BRA `(.L_x_1493) ;  /* 0x0000000000248947 */ /* 0x004fec0003800000 */
[----:B------:R-:W-:Y:S01]  /*4bf0*/  IADD3 R69, R3, 0x40, RZ ;  /* 0x0000004003457810 */ /* 0x000fe20007ffe0ff */
[----:B------:R-:W-:Y:S04]  /*4c00*/  IMAD.SHL.U32 R0, R242, 0x40, RZ ;  /* 0x00000040f2007824 */ /* 0x000fe800078e00ff */
[C---:B------:R-:W-:Y:S02]  /*4c10*/  IMAD.IADD R2, R0.reuse, 0x1, R227 ;  /* 0x0000000100027824 */ /* 0x040fe400078e02e3 */
[----:B------:R-:W-:Y:S03]  /*4c20*/  VIADD R68, R0, 0x40 ;  /* 0x0000004000447836 */ /* 0x000fe60000000000 */
[----:B------:R-:W-:Y:S02]  /*4c30*/  IADD3 R0, R228, R2, -R213 ;  /* 0x00000002e4007210 */ /* 0x000fe40007ffe8d5 */
[----:B------:R-:W-:Y:S02]  /*4c40*/  ISETP.LT.AND P0, PT, R68, R213, PT ;  /* 0x000000d54400720c */ /* 0x000fe40003f01270 */
[----:B------:R-:W-:Y:S02]  /*4c50*/  ISETP.GE.AND P1, PT, R69, R0, PT ;  /* 0x000000004500720c */ /* 0x000fe40003f26270 */
[----:B------:R-:W-:Y:S11]  /*4c60*/  MOV R68, R228 ;  /* 0x000000e400447202 */ /* 0x000ff60000000f00 */
[----:B------:R-:W-:Y:S05]  /*4c70*/  @!P1 BRA P0, `(.L_x_1494) ;  /* 0x0000000400089947 */ /* 0x000fea0000000000 */
.L_x_1493:
[----:B------:R-:W-:Y:S01]  /*4c80*/  IADD3 R70, R213, 0x1, -R227 ;  /* 0x00000001d5467810 */ /* 0x000fe20007ffe8e3 */
[----:B------:R-:W-:Y:S01]  /*4c90*/  IMAD.IADD R3, R226, 0x1, R3 ;  /* 0x00000001e2037824 */ /* 0x000fe200078e0203 */
[----:B------:R-:W-:Y:S01]  /*4ca0*/  IADD3 R69, -R68, R213, -R227 ;  /* 0x000000d544457210 */ /* 0x000fe20007ffe9e3 */
        /* <DEDUP_REMOVED lines=8> */
[C---:B------:R-:W-:Y:S01]  /*4d30*/  VIADD R72, R210.reuse, 0x10 ;  /* 0x00000010d2487836 */ /* 0x040fe20000000000 */
[----:B------:R-:W-:Y:S01]  /*4d40*/  ISETP.GE.AND P6, PT, R75, R0, PT ;  /* 0x000000004b00720c */ /* 0x000fe20003fc6270 */
[----:B------:R-:W-:Y:S01]  /*4d50*/  VIADD R71, R210, 0x11 ;  /* 0x00000011d2477836 */ /* 0x000fe20000000000 */
[----:B------:R-:W-:Y:S01]  /*4d60*/  IADD3 R76, R2, UR7, R70 ;  /* 0x00000007024c7c10 */ /* 0x000fe2000fffe046 */
[C---:B------:R-:W-:Y:S01]  /*4d70*/  VIADD R70, R210.reuse, 0x18 ;  /* 0x00000018d2467836 */ /* 0x040fe20000000000 */
        /* <DEDUP_REMOVED lines=50> */
.L_x_1494:
[C---:B------:R-:W-:Y:S01]  /*50a0*/  FMUL.FTZ R2, R224.reuse, 1.4426950216293334961 ;  /* 0x3fb8aa3be0027820 */ /* 0x040fe20000410000 */
[----:B------:R-:W-:Y:S01]  /*50b0*/  FSETP.NEU.FTZ.AND P0, PT, R224, -INF , PT ;  /* 0xff800000e000780b */ /* 0x000fe20003f1d000 */
[----:B------:R-:W-:Y:S02]  /*50c0*/  IMAD R68, R212, 0x4, R251 ;  /* 0x00000004d4447824 */ /* 0x000fe400078e02fb */
[C---:B------:R-:W-:Y:S01]  /*50d0*/  FMUL.FTZ R0, R225.reuse, 1.4426950216293334961 ;  /* 0x3fb8aa3be1007820 */ /* 0x040fe20000410000 */
[----:B------:R-:W-:Y:S01]  /*50e0*/  IMAD.WIDE.U32 R70, R248, -0x326172a9, RZ ;  /* 0xcd9e8d57f8467825 */ /* 0x000fe200078e00ff */
[----:B------:R-:W-:Y:S02]  /*50f0*/  FSEL R2, R2, RZ, P0 ;  /* 0x000000ff02027208 */ /* 0x000fe40000000000 */
[----:B------:R-:W-:Y:S01]  /*5100*/  FSETP.NEU.FTZ.AND P0, PT, R225, -INF , PT ;  /* 0xff800000e100780b */ /* 0x000fe20003f1d000 */
[----:B------:R-:W-:Y:S04]  /*5110*/  IMAD.WIDE.U32 R68, R68, -0x326172a9, RZ ;  /* 0xcd9e8d5744447825 */ /* 0x000fe800078e00ff */
[----:B------:R-:W-:Y:S01]  /*5120*/  FFMA.FTZ R8, R8, UR8, -R2 ;  /* 0x0000000808087c23 */ /* 0x000fe20008010802 */
[----:B------:R-:W-:Y:S01]  /*5130*/  VIADD R74, R218, 0x9e3779b9 ;  /* 0x9e3779b9da4a7836 */ /* 0x000fe20000000000 */
[----:B------:R-:W-:Y:S01]  /*5140*/  FSEL R0, R0, RZ, P0 ;  /* 0x000000ff00007208 */ /* 0x000fe20000000000 */
[----:B------:R-:W-:Y:S01]  /*5150*/  VIADD R3, R219, 0xbb67ae85 ;  /* 0xbb67ae85db037836 */ /* 0x000fe20000000000 */
[----:B------:R1:W-:Y:S01]  /*5160*/  MUFU.EX2 R161, R8 ;  /* 0x0000000800a17308 */ /* 0x0003e20000000800 */
[----:B------:R-:W-:Y:S01]  /*5170*/  LOP3.LUT R69, R69, R249, R218, 0x96, !PT ;  /* 0x000000f945457212 */ /* 0x000fe200078e96da */
[----:B------:R-:W-:Y:S01]  /*5180*/  VIADD R72, R219, 0x76cf5d0a ;  /* 0x76cf5d0adb487836 */ /* 0x000fe20000000000 */
[----:B------:R-:W-:Y:S01]  /*5190*/  LOP3.LUT R74, R71, R68, R74, 0x96, !PT ;  /* 0x00000044474a7212 */ /* 0x000fe200078e964a */
[----:B------:R-:W-:Y:S01]  /*51a0*/  FFMA.FTZ R7, R7, UR8, -R0 ;  /* 0x0000000807077c23 */ /* 0x000fe20008010800 */
[----:B------:R-:W-:Y:S01]  /*51b0*/  FFMA.FTZ R4, R4, UR8, -R2 ;  /* 0x0000000804047c23 */ /* 0x000fe20008010802 */
[----:B------:R-:W-:Y:S04]  /*51c0*/  IMAD.WIDE.U32 R68, R69, -0x2daee0ad, RZ ;  /* 0xd2511f5345447825 */ /* 0x000fe800078e00ff */
[----:B------:R-:W-:Y:S01]  /*51d0*/  FFMA.FTZ R6, R6, UR8, -R0 ;  /* 0x0000000806067c23 */ /* 0x000fe20008010800 */
[----:B------:R2:W-:Y:S01]  /*51e0*/  MUFU.EX2 R159, R7 ;  /* 0x00000007009f7308 */ /* 0x0005e20000000800 */
[--C-:B------:R-:W-:Y:S01]  /*51f0*/  FFMA.FTZ R9, R9, UR8, -R2.reuse ;  /* 0x0000000809097c23 */ /* 0x100fe20008010802 */
[----:B------:R-:W-:Y:S01]  /*5200*/  IMAD.WIDE.U32 R74, R74, -0x2daee0ad, RZ ;  /* 0xd2511f534a4a7825 */ /* 0x000fe200078e00ff */
[----:B------:R-:W-:Y:S03]  /*5210*/  LOP3.LUT R69, R69, R244, R3, 0x96, !PT ;  /* 0x000000f445457212 */ /* 0x000fe600078e9603 */
[----:B------:R-:W-:Y:S01]  /*5220*/  FFMA.FTZ R16, R16, UR8, -R2 ;  /* 0x0000000810107c23 */ /* 0x000fe20008010802 */
[----:B------:R-:W-:Y:S01]  /*5230*/  VIADD R3, R218, 0xdaa66d2b ;  /* 0xdaa66d2bda037836 */ /* 0x000fe20000000000 */
[----:B------:R-:W-:Y:S02]  /*5240*/  LOP3.LUT R72, R75, R68, R72, 0x96, !PT ;  /* 0x000000444b487212 */ /* 0x000fe400078e9648 */
[----:B------:R3:W-:Y:S01]  /*5250*/  MUFU.EX2 R158, R4 ;  /* 0x00000004009e7308 */ /* 0x0007e20000000800 */
[----:B------:R-:W-:Y:S04]  /*5260*/  IMAD.WIDE.U32 R68, R69, -0x326172a9, RZ ;  /* 0xcd9e8d5745447825 */ /* 0x000fe800078e00ff */
[--C-:B------:R-:W-:Y:S01]  /*5270*/  FFMA.FTZ R11, R11, UR8, -R0.reuse ;  /* 0x000000080b0b7c23 */ /* 0x100fe20008010800 */
[----:B------:R-:W-:Y:S01]  /*5280*/  FFMA.FTZ R10, R10, UR8, -R0 ;  /* 0x000000080a0a7c23 */ /* 0x000fe20008010800 */
[----:B-1----:R-:W-:Y:S02]  /*5290*/  VIADD R8, R218, 0x3c6ef372 ;  /* 0x3c6ef372da087836 */ /* 0x002fe40000000000 */
[----:B------:R-:W-:Y:S01]  /*52a0*/  FFMA.FTZ R13, R13, UR8, -R2 ;  /* 0x000000080d0d7c23 */ /* 0x000fe20008010802 */
[----:B------:R-:W-:Y:S01]  /*52b0*/  IMAD.WIDE.U32 R72, R72, -0x326172a9, RZ ;  /* 0xcd9e8d5748487825 */ /* 0x000fe200078e00ff */
[----:B------:R1:W-:Y:S02]  /*52c0*/  MUFU.EX2 R156, R6 ;  /* 0x00000006009c7308 */ /* 0x0003e40000000800 */
[----:B------:R-:W-:Y:S01]  /*52d0*/  LOP3.LUT R69, R69, R70, R8, 0x96, !PT ;  /* 0x0000004645457212 */ /* 0x000fe200078e9608 */
[----:B--2---:R-:W-:Y:S01]  /*52e0*/  VIADD R7, R219, 0x32370b8f ;  /* 0x32370b8fdb077836 */ /* 0x004fe20000000000 */
[----:B------:R-:W-:Y:S01]  /*52f0*/  LOP3.LUT R70, R73, R68, R3, 0x96, !PT ;  /* 0x0000004449467212 */ /* 0x000fe200078e9603 */
[----:B------:R-:W-:Y:S02]  /*5300*/  VIADD R3, R219, 0xed9eba14 ;  /* 0xed9eba14db037836 */ /* 0x000fe40000000000 */
[--C-:B------:R-:W-:Y:S01]  /*5310*/  FFMA.FTZ R19, R19, UR8, -R0.reuse ;  /* 0x0000000813137c23 */ /* 0x100fe20008010800 */
[----:B------:R-:W-:Y:S02]  /*5320*/  IMAD.WIDE.U32 R68, R69, -0x2daee0ad, RZ ;  /* 0xd2511f5345447825 */ /* 0x000fe400078e00ff */
[----:B------:R2:W-:Y:S02]  /*5330*/  MUFU.EX2 R157, R9 ;  /* 0x00000009009d7308 */ /* 0x0005e40000000800 */
[--C-:B------:R-:W-:Y:S01]  /*5340*/  FFMA.FTZ R15, R15, UR8, -R0.reuse ;  /* 0x000000080f0f7c23 */ /* 0x100fe20008010800 */
[----:B------:R-:W-:Y:S01]  /*5350*/  IMAD.WIDE.U32 R70, R70, -0x2daee0ad, RZ ;  /* 0xd2511f5346467825 */ /* 0x000fe200078e00ff */
[----:B---3--:R-:W-:Y:S03]  /*5360*/  LOP3.LUT R4, R69, R74, R7, 0x96, !PT ;  /* 0x0000004a45047212 */ /* 0x008fe600078e9607 */
[----:B------:R-:W-:Y:S01]  /*5370*/  FFMA.FTZ R14, R14, UR8, -R0 ;  /* 0x000000080e0e7c23 */ /* 0x000fe20008010800 */
[----:B------:R-:W-:Y:S01]  /*5380*/  VIADD R8, R218, 0x78dde6e4 ;  /* 0x78dde6e4da087836 */ /* 0x000fe20000000000 */
[----:B------:R-:W-:Y:S01]  /*5390*/  LOP3.LUT R68, R71, R68, R3, 0x96, !PT ;  /* 0x0000004447447212 */ /* 0x000fe200078e9603 */
[----:B------:R-:W-:Y:S01]  /*53a0*/  FFMA.FTZ R3, R5, UR8, -R2 ;  /* 0x0000000805037c23 */ /* 0x000fe20008010802 */
[----:B------:R-:W-:Y:S01]  /*53b0*/  IMAD.WIDE.U32 R4, R4, -0x326172a9, RZ ;  /* 0xcd9e8d5704047825 */ /* 0x000fe200078e00ff */
[----:B------:R3:W-:Y:S03]  /*53c0*/  MUFU.EX2 R162, R16 ;  /* 0x0000001000a27308 */ /* 0x0007e60000000800 */
[----:B------:R-:W-:Y:S01]  /*53d0*/  FFMA.FTZ R0, R18, UR8, -R0 ;  /* 0x0000000812007c23 */ /* 0x000fe20008010800 */
[----:B------:R-:W-:Y:S01]  /*53e0*/  IMAD.WIDE.U32 R68, R68, -0x326172a9, RZ ;  /* 0xcd9e8d5744447825 */ /* 0x000fe200078e00ff */
[----:B------:R-:W-:Y:S03]  /*53f0*/  LOP3.LUT R8, R5, R72, R8, 0x96, !PT ;  /* 0x0000004805087212 */ /* 0x000fe600078e9608 */
[----:B-1----:R-:W-:Y:S02]  /*5400*/  VIADD R6, R218, 0x1715609d ;  /* 0x1715609dda067836 */ /* 0x002fe40000000000 */
[----:B------:R1:W-:Y:S01]  /*5410*/  MUFU.EX2 R153, R3 ;  /* 0x0000000300997308 */ /* 0x0003e20000000800 */
[----:B--2---:R-:W-:Y:S03]  /*5420*/  IMAD.WIDE.U32 R8, R8, -0x2daee0ad, RZ ;  /* 0xd2511f5308087825 */ /* 0x004fe600078e00ff */
[----:B------:R-:W-:Y:S01]  /*5430*/  LOP3.LUT R6, R69, R4, R6, 0x96, !PT ;  /* 0x0000000445067212 */ /* 0x000fe200078e9606 */
[C---:B------:R-:W-:Y:S02]  /*5440*/  VIADD R4, R219.reuse, 0xa9066899 ;  /* 0xa9066899db047836 */ /* 0x040fe40000000000 */
[----:B------:R-:W-:Y:S03]  /*5450*/  VIADD R5, R219, 0x646e171e ;  /* 0x646e171edb057836 */ /* 0x000fe60000000000 */
[----:B------:R2:W-:Y:S01]  /*5460*/  MUFU.EX2 R160, R11 ;  /* 0x0000000b00a07308 */ /* 0x0005e20000000800 */
[----:B------:R-:W-:Y:S01]  /*5470*/  IMAD.WIDE.U32 R6, R6, -0x2daee0ad, RZ ;  /* 0xd2511f5306067825 */ /* 0x000fe200078e00ff */
[----:B------:R-:W-:Y:S03]  /*5480*/  LOP3.LUT R4, R9, R70, R4, 0x96, !PT ;  /* 0x0000004609047212 */ /* 0x000fe600078e9604 */
[--C-:B---3--:R-:W-:Y:S01]  /*5490*/  FFMA.FTZ R16, R12, UR8, -R2.reuse ;  /* 0x000000080c107c23 */ /* 0x108fe20008010802 */
[----:B------:R-:W-:Y:S01]  /*54a0*/  FFMA.FTZ R2, R17, UR8, -R2 ;  /* 0x0000000811027c23 */ /* 0x000fe20008010802 */
[----:B------:R-:W-:Y:S01]  /*54b0*/  LOP3.LUT R8, R7, R8, R5, 0x96, !PT ;  /* 0x0000000807087212 */ /* 0x000fe200078e9605 */
[----:B------:R-:W-:Y:S02]  /*54c0*/  VIADD R17, R218, 0xb54cda56 ;  /* 0xb54cda56da117836 */ /* 0x000fe40000000000 */
[----:B------:R3:W-:Y:S01]  /*54d0*/  MUFU.EX2 R154, R10 ;  /* 0x0000000a009a7308 */ /* 0x0007e20000000800 */
[----:B------:R-:W-:Y:S01]  /*54e0*/  LOP3.LUT R9, R6, 0xff, RZ, 0xc0, !PT ;  /* 0x000000ff06097812 */ /* 0x000fe200078ec0ff */
[----:B------:R-:W-:Y:S01]  /*54f0*/  IMAD.WIDE.U32 R4, R4, -0x326172a9, RZ ;  /* 0xcd9e8d5704047825 */ /* 0x000fe200078e00ff */
[--C-:B-1----:R-:W-:Y:S02]  /*5500*/  SHF.R.U32.HI R3, RZ, 0x18, R6.reuse ;  /* 0x00000018ff037819 */ /* 0x102fe40000011606 */
[----:B------:R-:W-:Y:S02]  /*5510*/  LOP3.LUT R12, R6, 0xffff, RZ, 0xc0, !PT ;  /* 0x0000ffff060c7812 */ /* 0x000fe400078ec0ff */
[----:B------:R-:W-:Y:S03]  /*5520*/  ISETP.LE.U32.AND P2, PT, R9, UR9, PT ;  /* 0x0000000909007c0c */ /* 0x000fe6000bf43070 */
[----:B------:R-:W-:Y:S01]  /*5530*/  MUFU.EX2 R149, R2 ;  /* 0x0000000200957308 */ /* 0x000fe20000000800 */
[----:B--2---:R-:W-:Y:S02]  /*5540*/  SHF.R.U32.HI R11, RZ, 0x10, R6 ;  /* 0x00000010ff0b7819 */ /* 0x004fe40000011606 */
[----:B------:R-:W-:Y:S02]  /*5550*/  ISETP.LE.U32.AND P0, PT, R3, UR9, PT ;  /* 0x0000000903007c0c */ /* 0x000fe4000bf03070 */
[----:B------:R-:W-:Y:S02]  /*5560*/  LOP3.LUT R3, R5, R68, R17, 0x96, !PT ;  /* 0x0000004405037212 */ /* 0x000fe400078e9611 */
[C---:B------:R-:W-:Y:S03]  /*5570*/  LOP3.LUT R9, R4.reuse, 0xffff, RZ, 0xc0, !PT ;  /* 0x0000ffff04097812 */ /* 0x040fe600078ec0ff */
[----:B------:R-:W-:Y:S01]  /*5580*/  MUFU.EX2 R97, R0 ;  /* 0x0000000000617308 */ /* 0x000fe20000000800 */
[----:B------:R-:W-:Y:S02]  /*5590*/  LOP3.LUT R6, R4, 0xff, RZ, 0xc0, !PT ;  /* 0x000000ff04067812 */ /* 0x000fe400078ec0ff */
[----:B------:R-:W-:Y:S02]  /*55a0*/  LOP3.LUT R5, R8, 0xff, RZ, 0xc0, !PT ;  /* 0x000000ff08057812 */ /* 0x000fe400078ec0ff */
[--C-:B---3--:R-:W-:Y:S02]  /*55b0*/  SHF.R.U32.HI R10, RZ, 0x10, R4.reuse ;  /* 0x00000010ff0a7819 */ /* 0x108fe40000011604 */
[----:B------:R-:W-:Y:S03]  /*55c0*/  SHF.R.U32.HI R7, RZ, 0x18, R4 ;  /* 0x00000018ff077819 */ /* 0x000fe60000011604 */
[----:B------:R-:W-:Y:S01]  /*55d0*/  MUFU.EX2 R152, R16 ;  /* 0x0000001000987308 */ /* 0x000fe20000000800 */
[----:B------:R-:W-:Y:S02]  /*55e0*/  ISETP.LE.U32.AND P6, PT, R6, UR9, PT ;  /* 0x0000000906007c0c */ /* 0x000fe4000bfc3070 */
[--C-:B------:R-:W-:Y:S02]  /*55f0*/  SHF.R.U32.HI R4, RZ, 0x18, R8.reuse ;  /* 0x00000018ff047819 */ /* 0x100fe40000011608 */
[----:B------:R-:W-:Y:S02]  /*5600*/  ISETP.LE.U32.AND P5, PT, R5, UR9, PT ;  /* 0x0000000905007c0c */ /* 0x000fe4000bfa3070 */
[--C-:B------:R-:W-:Y:S03]  /*5610*/  SHF.R.U32.HI R5, RZ, 0x18, R3.reuse ;  /* 0x00000018ff057819 */ /* 0x100fe60000011603 */
[----:B------:R-:W-:Y:S01]  /*5620*/  MUFU.EX2 R151, R15 ;  /* 0x0000000f00977308 */ /* 0x000fe20000000800 */
[----:B------:R-:W-:Y:S02]  /*5630*/  ISETP.LE.U32.AND P3, PT, R4, UR9, PT ;  /* 0x0000000904007c0c */ /* 0x000fe4000bf63070 */
[----:B------:R-:W-:Y:S02]  /*5640*/  SHF.R.U32.HI R4, RZ, 0x10, R3 ;  /* 0x00000010ff047819 */ /* 0x000fe40000011603 */
[----:B------:R-:W-:Y:S02]  /*5650*/  ISETP.LE.U32.AND P4, PT, R5, UR9, PT ;  /* 0x0000000905007c0c */ /* 0x000fe4000bf83070 */
[C---:B------:R-:W-:Y:S03]  /*5660*/  LOP3.LUT R5, R3.reuse, 0xff, RZ, 0xc0, !PT ;  /* 0x000000ff03057812 */ /* 0x040fe600078ec0ff */
[----:B------:R-:W-:Y:S01]  /*5670*/  MUFU.EX2 R99, R13 ;  /* 0x0000000d00637308 */ /* 0x000fe20000000800 */
[----:B------:R-:W-:Y:S02]  /*5680*/  LOP3.LUT R4, R4, 0xff, RZ, 0xc0, !PT ;  /* 0x000000ff04047812 */ /* 0x000fe400078ec0ff */
[----:B------:R-:W-:Y:S02]  /*5690*/  LOP3.LUT R3, R3, 0xffff, RZ, 0xc0, !PT ;  /* 0x0000ffff03037812 */ /* 0x000fe400078ec0ff */
[----:B------:R-:W-:Y:S02]  /*56a0*/  ISETP.LE.U32.AND P1, PT, R7, UR9, PT ;  /* 0x0000000907007c0c */ /* 0x000fe4000bf23070 */
[----:B------:R-:W-:Y:S03]  /*56b0*/  SHF.R.U32.HI R3, RZ, 0x8, R3 ;  /* 0x00000008ff037819 */ /* 0x000fe60000011603 */
[----:B------:R-:W-:Y:S01]  /*56c0*/  MUFU.EX2 R98, R14 ;  /* 0x0000000e00627308 */ /* 0x000fe20000000800 */
[----:B------:R-:W-:Y:S09]  /*56d0*/  LOP3.LUT R3, R3, 0xffff, RZ, 0xc0, !PT ;  /* 0x0000ffff03037812 */ /* 0x000ff200078ec0ff */
[----:B------:R-:W1:Y:S02]  /*56e0*/  MUFU.EX2 R155, R19 ;  /* 0x00000013009b7308 */ /* 0x000e640000000800 */
[----:B-1----:R-:W-:Y:S01]  /*56f0*/  @!P0 FADD.FTZ R155, -R155, -RZ ;  /* 0x800000ff9b9b8221 */ /* 0x002fe20000010100 */
[----:B------:R-:W-:Y:S01]  /*5700*/  @!P2 FADD.FTZ R162, -R162, -RZ ;  /* 0x800000ffa2a2a221 */ /* 0x000fe20000010100 */
[----:B------:R-:W-:Y:S01]  /*5710*/  ISETP.LE.U32.AND P2, PT, R5, UR9, PT ;  /* 0x0000000905007c0c */ /* 0x000fe2000bf43070 */
[----:B------:R-:W-:Y:S01]  /*5720*/  @!P6 FADD.FTZ R161, -R161, -RZ ;  /* 0x800000ffa1a1e221 */ /* 0x000fe20000010100 */
[----:B------:R-:W-:Y:S01]  /*5730*/  ISETP.LE.U32.AND P6, PT, R4, UR9, PT ;  /* 0x0000000904007c0c */ /* 0x000fe2000bfc3070 */
[----:B------:R-:W-:Y:S01]  /*5740*/  @!P4 FADD.FTZ R159, -R159, -RZ ;  /* 0x800000ff9f9fc221 */ /* 0x000fe20000010100 */
[----:B------:R-:W-:Y:S01]  /*5750*/  SHF.R.U32.HI R4, RZ, 0x8, R9 ;  /* 0x00000008ff047819 */ /* 0x000fe20000011609 */
[----:B------:R-:W-:Y:S01]  /*5760*/  @!P1 FADD.FTZ R160, -R160, -RZ ;  /* 0x800000ffa0a09221 */ /* 0x000fe20000010100 */
[----:B------:R-:W-:Y:S01]  /*5770*/  LOP3.LUT R5, R11, 0xff, RZ, 0xc0, !PT ;  /* 0x000000ff0b057812 */ /* 0x000fe200078ec0ff */
[----:B------:R-:W-:Y:S01]  /*5780*/  @!P5 FADD.FTZ R152, -R152, -RZ ;  /* 0x800000ff9898d221 */ /* 0x000fe20000010100 */
[----:B------:R-:W-:Y:S01]  /*5790*/  LOP3.LUT R4, R4, 0xffff, RZ, 0xc0, !PT ;  /* 0x0000ffff04047812 */ /* 0x000fe200078ec0ff */
[----:B------:R-:W-:Y:S01]  /*57a0*/  @!P3 FADD.FTZ R151, -R151, -RZ ;  /* 0x800000ff9797b221 */ /* 0x000fe20000010100 */
[----:B------:R-:W-:Y:S02]  /*57b0*/  ISETP.LE.U32.AND P1, PT, R5, UR9, PT ;  /* 0x0000000905007c0c */ /* 0x000fe4000bf23070 */
[----:B------:R-:W-:Y:S01]  /*57c0*/  ISETP.LE.U32.AND P4, PT, R4, UR9, PT ;  /* 0x0000000904007c0c */ /* 0x000fe2000bf83070 */
[----:B------:R-:W-:Y:S01]  /*57d0*/  @!P2 FADD.FTZ R158, -R158, -RZ ;  /* 0x800000ff9e9ea221 */ /* 0x000fe20000010100 */
[----:B------:R-:W-:Y:S01]  /*57e0*/  LOP3.LUT R4, R10, 0xff, RZ, 0xc0, !PT ;  /* 0x000000ff0a047812 */ /* 0x000fe200078ec0ff */
[----:B------:R-:W-:Y:S01]  /*57f0*/  @!P6 FADD.FTZ R156, -R156, -RZ ;  /* 0x800000ff9c9ce221 */ /* 0x000fe20000010100 */
[----:B------:R-:W-:Y:S02]  /*5800*/  ISETP.LE.U32.AND P2, PT, R3, UR9, PT ;  /* 0x0000000903007c0c */ /* 0x000fe4000bf43070 */
[----:B------:R-:W-:Y:S02]  /*5810*/  ISETP.LE.U32.AND P6, PT, R4, UR9, PT ;  /* 0x0000000904007c0c */ /* 0x000fe4000bfc3070 */
[----:B------:R-:W-:Y:S02]  /*5820*/  SHF.R.U32.HI R4, RZ, 0x10, R8 ;  /* 0x00000010ff047819 */ /* 0x000fe40000011608 */
[----:B------:R-:W-:Y:S01]  /*5830*/  LOP3.LUT R8, R8, 0xffff, RZ, 0xc0, !PT ;  /* 0x0000ffff08087812 */ /* 0x000fe200078ec0ff */
[----:B------:R-:W-:Y:S01]  /*5840*/  @!P1 FADD.FTZ R97, -R97, -RZ ;  /* 0x800000ff61619221 */ /* 0x000fe20000010100 */
[----:B------:R-:W-:Y:S01]  /*5850*/  SHF.R.U32.HI R3, RZ, 0x8, R12 ;  /* 0x00000008ff037819 */ /* 0x000fe2000001160c */
[----:B------:R-:W-:Y:S01]  /*5860*/  @!P4 FADD.FTZ R157, -R157, -RZ ;  /* 0x800000ff9d9dc221 */ /* 0x000fe20000010100 */
[----:B------:R-:W-:Y:S02]  /*5870*/  SHF.R.U32.HI R8, RZ, 0x8, R8 ;  /* 0x00000008ff087819 */ /* 0x000fe40000011608 */
[----:B------:R-:W-:Y:S01]  /*5880*/  LOP3.LUT R2, R3, 0xffff, RZ, 0xc0, !PT ;  /* 0x0000ffff03027812 */ /* 0x000fe200078ec0ff */
[----:B------:R-:W-:Y:S01]  /*5890*/  @!P2 FADD.FTZ R153, -R153, -RZ ;  /* 0x800000ff9999a221 */ /* 0x000fe20000010100 */
[----:B------:R-:W-:Y:S01]  /*58a0*/  LOP3.LUT R3, R8, 0xffff, RZ, 0xc0, !PT ;  /* 0x0000ffff08037812 */ /* 0x000fe200078ec0ff */
[----:B------:R-:W-:Y:S01]  /*58b0*/  @!P6 FADD.FTZ R154, -R154, -RZ ;  /* 0x800000ff9a9ae221 */ /* 0x000fe20000010100 */
[----:B------:R-:W-:Y:S02]  /*58c0*/  ISETP.LE.U32.AND P2, PT, R2, UR9, PT ;  /* 0x0000000902007c0c */ /* 0x000fe4000bf43070 */
[----:B------:R-:W-:Y:S02]  /*58d0*/  ISETP.LE.U32.AND P6, PT, R3, UR9, PT ;  /* 0x0000000903007c0c */ /* 0x000fe4000bfc3070 */
[----:B------:R-:W-:Y:S02]  /*58e0*/  F2FP.RELU.F16.F32.PACK_AB R2, R159, R156 ;  /* 0x0000009c9f02723e */ /* 0x000fe400000008ff */
[----:B------:R-:W-:Y:S02]  /*58f0*/  F2FP.RELU.F16.F32.PACK_AB R3, R153, R158 ;  /* 0x0000009e9903723e */ /* 0x000fe400000008ff */
[----:B------:R-:W-:Y:S01]  /*5900*/  F2FP.RELU.F16.F32.PACK_AB R0, R157, R161 ;  /* 0x000000a19d00723e */ /* 0x000fe200000008ff */
[----:B------:R1:W-:Y:S01]  /*5910*/  STS [R230+0x20400], R2 ;  /* 0x02040002e6007388 */ /* 0x0003e20000000800 */
[----:B------:R-:W-:Y:S02]  /*5920*/  LOP3.LUT R4, R4, 0xff, RZ, 0xc0, !PT ;  /* 0x000000ff04047812 */ /* 0x000fe400078ec0ff */
[----:B------:R-:W-:Y:S01]  /*5930*/  FSETP.GE.FTZ.AND P3, PT, R158, RZ, PT ;  /* 0x000000ff9e00720b */ /* 0x000fe20003f76000 */
[----:B------:R2:W-:Y:S01]  /*5940*/  STS [R230+0x20000], R3 ;  /* 0x02000003e6007388 */ /* 0x0005e20000000800 */
[----:B------:R-:W-:Y:S01]  /*5950*/  ISETP.LE.U32.AND P4, PT, R4, UR9, PT ;  /* 0x0000000904007c0c */ /* 0x000fe2000bf83070 */
[----:B------:R-:W-:Y:S01]  /*5960*/  @!P6 FADD.FTZ R99, -R99, -RZ ;  /* 0x800000ff6363e221 */ /* 0x000fe20000010100 */
[----:B------:R-:W-:Y:S01]  /*5970*/  @!P2 FADD.FTZ R149, -R149, -RZ ;  /* 0x800000ff9595a221 */ /* 0x000fe20000010100 */
[----:B------:R3:W-:Y:S01]  /*5980*/  STS [R233+0x20000], R0 ;  /* 0x02000000e9007388 */ /* 0x0007e20000000800 */
[----:B------:R-:W-:Y:S02]  /*5990*/  FSETP.GE.FTZ.AND P0, PT, R159, RZ, PT ;  /* 0x000000ff9f00720b */ /* 0x000fe40003f16000 */
[----:B------:R-:W-:Y:S02]  /*59a0*/  F2FP.RELU.F16.F32.PACK_AB R5, R99, R152 ;  /* 0x000000986305723e */ /* 0x000fe400000008ff */
[----:B------:R-:W-:Y:S02]  /*59b0*/  FSETP.GE.FTZ.AND P2, PT, R153, RZ, PT ;  /* 0x000000ff9900720b */ /* 0x000fe40003f56000 */
[----:B------:R-:W-:Y:S02]  /*59c0*/  FSETP.GE.FTZ.AND P1, PT, R156, RZ, PT ;  /* 0x000000ff9c00720b */ /* 0x000fe40003f36000 */
[----:B------:R-:W-:Y:S01]  /*59d0*/  ISETP.GT.AND P6, PT, R212, R237, PT ;  /* 0x000000edd400720c */ /* 0x000fe20003fc4270 */
[----:B------:R-:W-:Y:S05]  /*59e0*/  @!P4 FADD.FTZ R98, -R98, -RZ ;  /* 0x800000ff6262c221 */ /* 0x000fea0000010100 */
[----:B------:R-:W-:Y:S02]  /*59f0*/  F2FP.RELU.F16.F32.PACK_AB R4, R151, R98 ;  /* 0x000000629704723e */ /* 0x000fe400000008ff */
[----:B-1----:R-:W-:Y:S02]  /*5a00*/  F2FP.RELU.F16.F32.PACK_AB R2, R155, R97 ;  /* 0x000000619b02723e */ /* 0x002fe400000008ff */
[----:B--2---:R-:W-:Y:S02]  /*5a10*/  F2FP.RELU.F16.F32.PACK_AB R3, R149, R162 ;  /* 0x000000a29503723e */ /* 0x004fe400000008ff */
[----:B---3--:R-:W-:Y:S05]  /*5a20*/  F2FP.RELU.F16.F32.PACK_AB R0, R160, R154 ;  /* 0x0000009aa000723e */ /* 0x008fea00000008ff */
[----:B------:R1:W-:Y:S04]  /*5a30*/  STS [R233+0x20400], R0 ;  /* 0x02040000e9007388 */ /* 0x0003e80000000800 */
[----:B------:R-:W-:Y:S04]  /*5a40*/  STS [R231+0x20000], R5 ;  /* 0x02000005e7007388 */ /* 0x000fe80000000800 */
[----:B------:R-:W-:Y:S04]  /*5a50*/  STS [R231+0x20400], R4 ;  /* 0x02040004e7007388 */ /* 0x000fe80000000800 */
[----:B------:R2:W-:Y:S04]  /*5a60*/  STS [R232+0x20400], R2 ;  /* 0x02040002e8007388 */ /* 0x0005e80000000800 */
[----:B------:R3:W-:Y:S04]  /*5a70*/  STS [R232+0x20000], R3 ;  /* 0x02000003e8007388 */ /* 0x0007e80000000800 */
[----:B------:R-:W-:Y:S01]  /*5a80*/  LDSM.16.M88.4 R8, [R189+0x18000] ;  /* 0x01800000bd08783b */ /* 0x000fe20000000200 */
[----:B-1----:R-:W-:Y:S07]  /*5a90*/  LEA R0, R202, UR5, 0x1 ;  /* 0x00000005ca007c11 */ /* 0x002fee000f8e08ff */
[----:B------:R-:W-:Y:S08]  /*5aa0*/  LDSM.16.M88.4 R68, [R189+0x18800] ;  /* 0x01880000bd44783b */ /* 0x000ff00000000200 */
[----:B------:R-:W1:Y:S01]  /*5ab0*/  LDSM.16.M88.4 R16, [R0+0xc000] ;  /* 0x00c000000010783b */ /* 0x000e620000000200 */
[--C-:B--2---:R-:W-:Y:S02]  /*5ac0*/  IMAD.IADD R2, R197, 0x1, R0.reuse ;  /* 0x00000001c5027824 */ /* 0x104fe400078e0200 */
[C---:B---3--:R-:W-:Y:S02]  /*5ad0*/  IMAD.IADD R3, R196.reuse, 0x1, R0 ;  /* 0x00000001c4037824 */ /* 0x048fe400078e0200 */
[----:B------:R-:W-:Y:S03]  /*5ae0*/  IMAD.IADD R96, R196, 0x1, R2 ;  /* 0x00000001c4607824 */ /* 0x000fe600078e0202 */
[----:B------:R-:W-:Y:S08]  /*5af0*/  LDSM.16.M88.4 R72, [R2+0xc000] ;  /* 0x00c000000248783b */ /* 0x000ff00000000200 */
[----:B------:R-:W2:Y:S08]  /*5b00*/  LDSM.16.M88.4 R76, [R190+0x18000] ;  /* 0x01800000be4c783b */ /* 0x000eb00000000200 */
[----:B------:R-:W3:Y:S08]  /*5b10*/  LDSM.16.M88.4 R80, [R190+0x18800] ;  /* 0x01880000be50783b */ /* 0x000ef00000000200 */
[----:B------:R-:W-:Y:S01]  /*5b20*/  LDSM.16.M88.4 R84, [R3+0xc000] ;  /* 0x00c000000354783b */ /* 0x000fe20000000200 */
[C---:B-1----:R-:W-:Y:S07]  /*5b30*/  HMMA.16816.F32 R4, R16.reuse, R8, RZ ;  /* 0x000000081004723c */ /* 0x042fee00000018ff */
[----:B------:R-:W1:Y:S01]  /*5b40*/  LDSM.16.M88.4 R88, [R192+0x18000] ;  /* 0x01800000c058783b */ /* 0x000e620000000200 */
[C---:B------:R-:W-:Y:S07]  /*5b50*/  HMMA.16816.F32 R8, R16.reuse, R10, RZ ;  /* 0x0000000a1008723c */ /* 0x040fee00000018ff */
[----:B------:R-:W-:Y:S01]  /*5b60*/  LDSM.16.M88.4 R92, [R191+0x18000] ;  /* 0x01800000bf5c783b */ /* 0x000fe20000000200 */
[C---:B------:R-:W-:Y:S06]  /*5b70*/  HMMA.16816.F32 R12, R16.reuse, R68, RZ ;  /* 0x00000044100c723c */ /* 0x040fec00000018ff */
[----:B------:R-:W-:Y:S01]  /*5b80*/  HMMA.16816.F32 R16, R16, R70, RZ ;  /* 0x000000461010723c */ /* 0x000fe200000018ff */
[----:B------:R-:W4:Y:S05]  /*5b90*/  LDSM.16.M88.4 R68, [R192+0x18800] ;  /* 0x01880000c044783b */ /* 0x000f2a0000000200 */
[C---:B--2---:R-:W-:Y:S06]  /*5ba0*/  HMMA.16816.F32 R4, R72.reuse, R76, R4 ;  /* 0x0000004c4804723c */ /* 0x044fec0000001804 */
[C---:B------:R-:W-:Y:S01]  /*5bb0*/  HMMA.16816.F32 R8, R72.reuse, R78, R8 ;  /* 0x0000004e4808723c */ /* 0x040fe20000001808 */
[----:B------:R-:W2:Y:S05]  /*5bc0*/  LDSM.16.M88.4 R76, [R96+0xc000] ;  /* 0x00c00000604c783b */ /* 0x000eaa0000000200 */
[C---:B---3--:R-:W-:Y:S06]  /*5bd0*/  HMMA.16816.F32 R12, R72.reuse, R80, R12 ;  /* 0x00000050480c723c */ /* 0x048fec000000180c */
[----:B------:R-:W-:Y:S01]  /*5be0*/  HMMA.16816.F32 R16, R72, R82, R16 ;  /* 0x000000524810723c */ /* 0x000fe20000001810 */
[----:B------:R-:W3:Y:S05]  /*5bf0*/  LDSM.16.M88.4 R72, [R191+0x18800] ;  /* 0x01880000bf48783b */ /* 0x000eea0000000200 */
[C---:B-1----:R-:W-:Y:S03]  /*5c00*/  HMMA.16816.F32 R4, R84.reuse, R88, R4 ;  /* 0x000000585404723c */ /* 0x042fe60000001804 */
[----:B------:R-:W-:Y:S03]  /*5c10*/  LDSM.16.M88.4 R80, [R0+0xe000] ;  /* 0x00e000000050783b */ /* 0x000fe60000000200 */
[C---:B------:R-:W-:Y:S05]  /*5c20*/  HMMA.16816.F32 R8, R84.reuse, R90, R8 ;  /* 0x0000005a5408723c */ /* 0x040fea0000001808 */
[----:B------:R-:W1:Y:S01]  /*5c30*/  LDSM.16.M88.4 R88, [R189+0x1a000] ;  /* 0x01a00000bd58783b */ /* 0x000e620000000200 */
[C---:B----4-:R-:W-:Y:S06]  /*5c40*/  HMMA.16816.F32 R12, R84.reuse, R68, R12 ;  /* 0x00000044540c723c */ /* 0x050fec000000180c */
[----:B------:R-:W-:Y:S01]  /*5c50*/  HMMA.16816.F32 R16, R84, R70, R16 ;  /* 0x000000465410723c */ /* 0x000fe20000001810 */
[----:B------:R-:W4:Y:S05]  /*5c60*/  LDSM.16.M88.4 R68, [R189+0x1a800] ;  /* 0x01a80000bd44783b */ /* 0x000f2a0000000200 */
[C---:B--2---:R-:W-:Y:S03]  /*5c70*/  HMMA.16816.F32 R4, R76.reuse, R92, R4 ;  /* 0x0000005c4c04723c */ /* 0x044fe60000001804 */
[----:B------:R-:W-:Y:S03]  /*5c80*/  LDSM.16.M88.4 R84, [R2+0xe000] ;  /* 0x00e000000254783b */ /* 0x000fe60000000200 */
[C---:B------:R-:W-:Y:S05]  /*5c90*/  HMMA.16816.F32 R8, R76.reuse, R94, R8 ;  /* 0x0000005e4c08723c */ /* 0x040fea0000001808 */
[----:B------:R-:W2:Y:S01]  /*5ca0*/  LDSM.16.M88.4 R92, [R190+0x1a000] ;  /* 0x01a00000be5c783b */ /* 0x000ea20000000200 */
        /* <DEDUP_REMOVED lines=53> */
[----:B-----5:R-:W-:Y:S01]  /*6000*/  FADD.FTZ R2, -R150, R4 ;  /* 0x0000000496027221 */ /* 0x020fe20000010100 */
[----:B------:R-:W-:Y:S01]  /*6010*/  FADD.FTZ R7, -R148, R7 ;  /* 0x0000000794077221 */ /* 0x000fe20000010100 */
[----:B------:R-:W-:Y:S03]  /*6020*/  FADD.FTZ R5, -R150, R5 ;  /* 0x0000000596057221 */ /* 0x000fe60000010100 */
[----:B------:R-:W-:Y:S01]  /*6030*/  FSEL R2, R2, R150, P3 ;  /* 0x0000009602027208 */ /* 0x000fe20001800000 */
[----:B------:R-:W-:Y:S01]  /*6040*/  FADD.FTZ R8, -R150, R8 ;  /* 0x0000000896087221 */ /* 0x000fe20000010100 */
[----:B------:R-:W-:Y:S01]  /*6050*/  FSEL R68, R7, R148, P0 ;  /* 0x0000009407447208 */ /* 0x000fe20000000000 */
[C---:B------:R-:W-:Y:S01]  /*6060*/  FADD.FTZ R0, -R148.reuse, R11 ;  /* 0x0000000b94007221 */ /* 0x040fe20000010100 */
[----:B------:R-:W-:Y:S01]  /*6070*/  FSETP.GE.FTZ.AND P3, PT, R161, RZ, PT ;  /* 0x000000ffa100720b */ /* 0x000fe20003f76000 */
[----:B------:R-:W-:Y:S01]  /*6080*/  FADD.FTZ R6, -R148, R6 ;  /* 0x0000000694067221 */ /* 0x000fe20000010100 */
[----:B------:R-:W-:Y:S01]  /*6090*/  FSETP.GE.FTZ.AND P0, PT, R160, RZ, PT ;  /* 0x000000ffa000720b */ /* 0x000fe20003f16000 */
[----:B------:R-:W-:Y:S01]  /*60a0*/  FADD.FTZ R4, -R150, R9 ;  /* 0x0000000996047221 */ /* 0x000fe20000010100 */
[-C--:B------:R-:W-:Y:S01]  /*60b0*/  FSEL R69, R5, R150.reuse, P2 ;  /* 0x0000009605457208 */ /* 0x080fe20001000000 */
[----:B------:R-:W-:Y:S01]  /*60c0*/  FADD.FTZ R3, -R148, R10 ;  /* 0x0000000a94037221 */ /* 0x000fe20000010100 */
[----:B------:R-:W-:Y:S01]  /*60d0*/  FSEL R5, R8, R150, P3 ;  /* 0x0000009608057208 */ /* 0x000fe20001800000 */
        /* <DEDUP_REMOVED lines=8> */
[----:B------:R-:W-:Y:S01]  /*6160*/  FADD.FTZ R15, -R148, R15 ;  /* 0x0000000f940f7221 */ /* 0x000fe20000010100 */
[----:B------:R-:W-:Y:S01]  /*6170*/  FSETP.GE.FTZ.AND P0, PT, R152, RZ, PT ;  /* 0x000000ff9800720b */ /* 0x000fe20003f16000 */
[----:B------:R-:W-:Y:S01]  /*6180*/  FMUL.FTZ R2, R158, R2 ;  /* 0x000000029e027220 */ /* 0x000fe20000410000 */
[----:B------:R-:W-:Y:S01]  /*6190*/  FSEL R4, R4, R150, P2 ;  /* 0x0000009604047208 */ /* 0x000fe20001000000 */
[----:B------:R-:W-:Y:S01]  /*61a0*/  FMUL.FTZ R69, R153, R69 ;  /* 0x0000004599457220 */ /* 0x000fe20000410000 */
[----:B------:R-:W-:Y:S01]  /*61b0*/  FSEL R3, R3, R148, P1 ;  /* 0x0000009403037208 */ /* 0x000fe20000800000 */
[----:B------:R-:W-:Y:S01]  /*61c0*/  FADD.FTZ R14, -R148, R14 ;  /* 0x0000000e940e7221 */ /* 0x000fe20000010100 */
[----:B------:R-:W-:Y:S01]  /*61d0*/  FSEL R0, R12, R150, P0 ;  /* 0x000000960c007208 */ /* 0x000fe20000000000 */
[----:B------:R-:W-:Y:S01]  /*61e0*/  FMUL.FTZ R8, R157, R4 ;  /* 0x000000049d087220 */ /* 0x000fe20000410000 */
        /* <DEDUP_REMOVED lines=8> */
[----:B------:R-:W-:Y:S02]  /*6270*/  FSEL R0, R15, R148, P0 ;  /* 0x000000940f007208 */ /* 0x000fe40000000000 */
[----:B------:R-:W-:Y:S01]  /*6280*/  F2FP.F16.F32.PACK_AB R69, R69, R2 ;  /* 0x000000024545723e */ /* 0x000fe200000000ff */
[----:B------:R-:W-:Y:S01]  /*6290*/  FMUL.FTZ R13, R99, R3 ;  /* 0x00000003630d7220 */ /* 0x000fe20000410000 */
[----:B------:R-:W-:Y:S01]  /*62a0*/  FSETP.GE.FTZ.AND P2, PT, R149, RZ, PT ;  /* 0x000000ff9500720b */ /* 0x000fe20003f56000 */
[----:B------:R-:W-:Y:S01]  /*62b0*/  FMUL.FTZ R12, R151, R0 ;  /* 0x00000000970c7220 */ /* 0x000fe20000410000 */
[----:B------:R-:W-:Y:S01]  /*62c0*/  FSETP.GE.FTZ.AND P0, PT, R155, RZ, PT ;  /* 0x000000ff9b00720b */ /* 0x000fe20003f16000 */
[----:B------:R-:W-:Y:S01]  /*62d0*/  FADD.FTZ R0, -R148, R18 ;  /* 0x0000001294007221 */ /* 0x000fe20000010100 */
[----:B------:R-:W-:Y:S02]  /*62e0*/  FSEL R2, R14, R148, P1 ;  /* 0x000000940e027208 */ /* 0x000fe40000800000 */
[----:B------:R-:W-:Y:S02]  /*62f0*/  FSETP.GE.FTZ.AND P3, PT, R162, RZ, PT ;  /* 0x000000ffa200720b */ /* 0x000fe40003f76000 */
[----:B------:R-:W-:Y:S01]  /*6300*/  FSETP.GE.FTZ.AND P1, PT, R97, RZ, PT ;  /* 0x000000ff6100720b */ /* 0x000fe20003f36000 */
[----:B------:R-:W-:Y:S01]  /*6310*/  FMUL.FTZ R3, R98, R2 ;  /* 0x0000000262037220 */ /* 0x000fe20000410000 */
[----:B------:R-:W-:Y:S01]  /*6320*/  F2FP.F16.F32.PACK_AB R68, R68, R6 ;  /* 0x000000064444723e */ /* 0x000fe200000000ff */
[----:B------:R-:W-:Y:S01]  /*6330*/  FADD.FTZ R2, -R150, R16 ;  /* 0x0000001096027221 */ /* 0x000fe20000010100 */
[----:B------:R-:W-:Y:S02]  /*6340*/  FSEL R0, R0, R148, P1 ;  /* 0x0000009400007208 */ /* 0x000fe40000800000 */
[----:B------:R-:W-:Y:S01]  /*6350*/  F2FP.F16.F32.PACK_AB R15, R8, R9 ;  /* 0x00000009080f723e */ /* 0x000fe200000000ff */
        /* <DEDUP_REMOVED lines=9> */
[----:B------:R-:W-:Y:S01]  /*63f0*/  FMUL.FTZ R148, R155, R148 ;  /* 0x000000949b947220 */ /* 0x000fe20000410000 */
[----:B------:R-:W-:Y:S06]  /*6400*/  @!P6 BRA `(.L_x_1495) ;  /* 0x00000004002ce947 */ /* 0x000fec0003800000 */
[----:B------:R-:W1:Y:S01]  /*6410*/  LDC R11, c[0x0][0x240] ;  /* 0x00009000ff0b7b82 */ /* 0x000e620000000800 */
[----:B------:R-:W-:Y:S01]  /*6420*/  ISETP.GE.AND P3, PT, R222, UR4, PT ;  /* 0x00000004de007c0c */ /* 0x000fe2000bf66270 */
[----:B------:R-:W-:Y:S01]  /*6430*/  IMAD.MOV.U32 R4, RZ, RZ, -0x6000 ;  /* 0xffffa000ff047424 */ /* 0x000fe200078e00ff */
[----:B------:R-:W-:Y:S02]  /*6440*/  ISETP.GE.AND P2, PT, R229, UR4, PT ;  /* 0x00000004e5007c0c */ /* 0x000fe4000bf46270 */
[----:B------:R-:W-:Y:S02]  /*6450*/  ISETP.GE.AND P1, PT, R236, UR4, PT ;  /* 0x00000004ec007c0c */ /* 0x000fe4000bf26270 */
[----:B------:R-:W-:Y:S01]  /*6460*/  LOP3.LUT R0, R212, 0x1, RZ, 0xc0, !PT ;  /* 0x00000001d4007812 */ /* 0x000fe200078ec0ff */
[----:B------:R-:W2:Y:S03]  /*6470*/  LDC R18, c[0x0][0x244] ;  /* 0x00009100ff127b82 */ /* 0x000ea60000000800 */
[----:B------:R-:W-:Y:S04]  /*6480*/  ISETP.NE.U32.AND P4, PT, R0, 0x1, PT ;  /* 0x000000010000780c */ /* 0x000fe80003f85070 */
[----:B------:R-:W-:Y:S05]  /*6490*/  SEL R4, R4, 0x6000, !P4 ;  /* 0x0000600004047807 */ /* 0x000fea0006000000 */
[--C-:B------:R-:W-:Y:S02]  /*64a0*/  IMAD.IADD R207, R207, 0x1, R4.reuse ;  /* 0x00000001cfcf7824 */ /* 0x100fe400078e0204 */
[--C-:B------:R-:W-:Y:S02]  /*64b0*/  IMAD.IADD R211, R211, 0x1, R4.reuse ;  /* 0x00000001d3d37824 */ /* 0x100fe400078e0204 */
[----:B------:R-:W-:Y:S01]  /*64c0*/  IMAD.IADD R195, R195, 0x1, R4 ;  /* 0x00000001c3c37824 */ /* 0x000fe200078e0204 */
[----:B------:R3:W-:Y:S04]  /*64d0*/  @P3 STS [R207], RZ ;  /* 0x000000ffcf003388 */ /* 0x0007e80000000800 */
[----:B------:R3:W-:Y:S04]  /*64e0*/  @P3 STS [R207+0x4], RZ ;  /* 0x000004ffcf003388 */ /* 0x0007e80000000800 */
[----:B------:R3:W-:Y:S01]  /*64f0*/  @P3 STS [R207+0x8], RZ ;  /* 0x000008ffcf003388 */ /* 0x0007e20000000800 */
[----:B-1----:R-:W-:Y:S03]  /*6500*/  IMAD.U32 R3, R11, -0x40, RZ ;  /* 0xffffffc00b037824 */ /* 0x002fe600078e00ff */
[----:B------:R3:W-:Y:S02]  /*6510*/  @P3 STS [R207+0xc], RZ ;  /* 0x00000cffcf003388 */ /* 0x0007e40000000800 */
[-C--:B------:R-:W-:Y:S02]  /*6520*/  LEA R2, P0, R3, R216.reuse, 0x1 ;  /* 0x000000d803027211 */ /* 0x080fe400078008ff */
[----:B------:R-:W-:Y:S02]  /*6530*/  LEA R0, P5, R11, R3, 0x5 ;  /* 0x000000030b007211 */ /* 0x000fe400078a28ff */
[----:B------:R-:W-:Y:S02]  /*6540*/  SHF.R.S32.HI R5, RZ, 0x1f, R3 ;  /* 0x0000001fff057819 */ /* 0x000fe40000011403 */
[----:B------:R-:W-:Y:S02]  /*6550*/  LEA.HI.X.SX32 R3, R3, R217, 0x1, P0 ;  /* 0x000000d903037211 */ /* 0x000fe400000f0eff */
[CC--:B------:R-:W-:Y:S02]  /*6560*/  @!P2 LEA R8, P4, R0.reuse, R216.reuse, 0x1 ;  /* 0x000000d80008a211 */ /* 0x0c0fe400078808ff */
[C---:B------:R-:W-:Y:S01]  /*6570*/  @!P1 LEA R6, P0, R0.reuse, R216, 0x1 ;  /* 0x000000d800069211 */ /* 0x040fe200078008ff */
[----:B------:R-:W-:Y:S01]  /*6580*/  @!PT LDS RZ, [RZ] ;  /* 0x00000000fffff984 */ /* 0x000fe20000000800 */
[----:B------:R-:W-:Y:S01]  /*6590*/  @!PT LDS RZ, [RZ] ;  /* 0x00000000fffff984 */ /* 0x000fe20000000800 */
[----:B------:R-:W-:Y:S01]  /*65a0*/  @!PT LDS RZ, [RZ] ;  /* 0x00000000fffff984 */ /* 0x000fe20000000800 */
[----:B------:R3:W-:Y:S01]  /*65b0*/  @!P3 LDGSTS.E.BYPASS.LTC128B.128 [R211], desc[UR14][R2.64] ;  /* 0x0000000002d3bfae */ /* 0x0007e2000b901d4e */
[C---:B--2---:R-:W-:Y:S01]  /*65c0*/  LEA.HI.X R5, R11.reuse, R5, R18, 0x5, P5 ;  /* 0x000000050b057211 */ /* 0x044fe200028f2c12 */
[----:B------:R-:W-:Y:S01]  /*65d0*/  IMAD.MOV.U32 R216, RZ, RZ, R2 ;  /* 0x000000ffffd87224 */ /* 0x000fe200078e0002 */
[C---:B------:R-:W-:Y:S01]  /*65e0*/  @!P3 LEA R10, P5, R11.reuse, R2, 0x6 ;  /* 0x000000020b0ab211 */ /* 0x040fe200078a30ff */
[----:B------:R3:W-:Y:S01]  /*65f0*/  @P2 STS [R207+0x2000], RZ ;  /* 0x002000ffcf002388 */ /* 0x0007e20000000800 */
[C-C-:B------:R-:W-:Y:S02]  /*6600*/  @!P2 LEA.HI.X R9, R0.reuse, R217, R5.reuse, 0x1, P4 ;  /* 0x000000d90009a211 */ /* 0x140fe400020f0c05 */
[----:B------:R-:W-:Y:S01]  /*6610*/  @!P3 LEA.HI.X R11, R11, R3, R18, 0x6, P5 ;  /* 0x000000030b0bb211 */ /* 0x000fe200028f3412 */
[----:B------:R3:W-:Y:S01]  /*6620*/  @P2 STS [R207+0x2004], RZ ;  /* 0x002004ffcf002388 */ /* 0x0007e20000000800 */
[----:B------:R-:W-:Y:S01]  /*6630*/  @!P1 LEA.HI.X R7, R0, R217, R5, 0x1, P0 ;  /* 0x000000d900079211 */ /* 0x000fe200000f0c05 */
[----:B------:R-:W-:Y:S02]  /*6640*/  IMAD.MOV.U32 R217, RZ, RZ, R3 ;  /* 0x000000ffffd97224 */ /* 0x000fe400078e0003 */
        /* <DEDUP_REMOVED lines=39> */
.L_x_1495:
[----:B------:R-:W-:Y:S01]  /*68c0*/  STS [R230+0x1e000], R69 ;  /* 0x01e00045e6007388 */ /* 0x000fe20000000800 */
[----:B---3--:R-:W-:Y:S01]  /*68d0*/  F2FP.F16.F32.PACK_AB R2, R150, R17 ;  /* 0x000000119602723e */ /* 0x008fe200000000ff */
[----:B------:R-:W1:Y:S01]  /*68e0*/  LDC R206, c[0x0][0x270] ;  /* 0x00009c00ffce7b82 */ /* 0x000e620000000800 */
        /* <DEDUP_REMOVED lines=8> */
[----:B-1----:R-:W-:Y:S03]  /*6970*/  IMAD R206, R206, UR6, RZ ;  /* 0x00000006cece7c24 */ /* 0x002fe6000f8e02ff */
[----:B------:R1:W-:Y:S01]  /*6980*/  STS [R232+0x1e400], R0 ;  /* 0x01e40000e8007388 */ /* 0x0003e20000000800 */
[----:B------:R-:W-:Y:S01]  /*6990*/  BAR.SYNC.DEFER_BLOCKING 0x0 ;  /* 0x0000000000007b1d */ /* 0x000fe20000010000 */
[----:B-1----:R-:W-:Y:S05]  /*69a0*/  IMAD.U32 R0, R206, -0x40, RZ ;  /* 0xffffffc0ce007824 */ /* 0x002fea00078e00ff */
[----:B------:R-:W-:Y:S01]  /*69b0*/  LDSM.16.MT88.4 R4, [R193+0x20000] ;  /* 0x02000000c104783b */ /* 0x000fe20000004200 */
[C---:B------:R-:W-:Y:S03]  /*69c0*/  LEA R204, P0, R0.reuse, R204, 0x2 ;  /* 0x000000cc00cc7211 */ /* 0x040fe600078010ff */
[----:B------:R-:W1:Y:S01]  /*69d0*/  LDSM.16.MT88.4 R8, [R184+0xc000] ;  /* 0x00c00000b808783b */ /* 0x000e620000004200 */
[----:B------:R-:W-:Y:S03]  /*69e0*/  LEA.HI.X.SX32 R205, R0, R205, 0x2, P0 ;  /* 0x000000cd00cd7211 */ /* 0x000fe600000f16ff */
        /* <DEDUP_REMOVED lines=86> */
[----:B------:R3:W-:Y:S01]  /*6f50*/  @!P3 LDGSTS.E.BYPASS.LTC128B.128 [R209+0xc000], desc[UR14][R2.64] ;  /* 0x0c00000002d1bfae */ /* 0x0007e2000b901d4e */
[C---:B--2---:R-:W-:Y:S01]  /*6f60*/  LEA.HI.X R5, R9.reuse, R5, R10, 0x5, P5 ;  /* 0x0000000509057211 */ /* 0x044fe200028f2c0a */
[----:B------:R-:W-:Y:S01]  /*6f70*/  IMAD.MOV.U32 R214, RZ, RZ, R2 ;  /* 0x000000ffffd67224 */ /* 0x000fe200078e0002 */
[C---:B------:R-:W-:Y:S01]  /*6f80*/  @!P3 LEA R8, P5, R9.reuse, R2, 0x6 ;  /* 0x000000020908b211 */ /* 0x040fe200078a30ff */
[----:B------:R3:W-:Y:S01]  /*6f90*/  @P2 STS.128 [R209+0xe000], RZ ;  /* 0x00e000ffd1002388 */ /* 0x0007e20000000c00 */
[C-C-:B------:R-:W-:Y:S02]  /*6fa0*/  @!P2 LEA.HI.X R7, R0.reuse, R215, R5.reuse, 0x1, P4 ;  /* 0x000000d70007a211 */ /* 0x140fe400020f0c05 */
[----:B------:R-:W-:Y:S01]  /*6fb0*/  @!P3 LEA.HI.X R9, R9, R3, R10, 0x6, P5 ;  /* 0x000000030909b211 */ /* 0x000fe200028f340a */
[----:B------:R-:W-:Y:S01]  /*6fc0*/  @!PT LDS RZ, [RZ] ;  /* 0x00000000fffff984 */ /* 0x000fe20000000800 */
[----:B------:R-:W-:Y:S01]  /*6fd0*/  @!PT LDS RZ, [RZ] ;  /* 0x00000000fffff984 */ /* 0x000fe20000000800 */
[----:B------:R-:W-:Y:S01]  /*6fe0*/  @!PT LDS RZ, [RZ] ;  /* 0x00000000fffff984 */ /* 0x000fe20000000800 */
[----:B------:R3:W-:Y:S01]  /*6ff0*/  @!P2 LDGSTS.E.BYPASS.LTC128B.128 [R209+0xe000], desc[UR14][R2.64+0x80] ;  /* 0x0e00008002d1afae */ /* 0x0007e2000b901d4e */
[----:B------:R-:W-:Y:S01]  /*7000*/  @!P1 LEA.HI.X R5, R0, R215, R5, 0x1, P0 ;  /* 0x000000d700059211 */ /* 0x000fe200000f0c05 */
[----:B------:R-:W-:Y:S02]  /*7010*/  IMAD.MOV.U32 R215, RZ, RZ, R3 ;  /* 0x000000ffffd77224 */ /* 0x000fe400078e0003 */
        /* <DEDUP_REMOVED lines=21> */
.L_x_1496:
[----:B------:R-:W-:Y:S01]  /*7170*/  LDSM.16.M88.4 R96, [R198] ;  /* 0x00000000c660783b */ /* 0x000fe20000000200 */
[----:B---3--:R-:W-:Y:S03]  /*7180*/  @P6 IADD3 R2, P0, R220, -0x100, RZ ;  /* 0xffffff00dc026810 */ /* 0x008fe60007f1e0ff */
[----:B------:R-:W1:Y:S01]  /*7190*/  LDSM.16.MT88.4 R16, [R184+0x12000] ;  /* 0x01200000b810783b */ /* 0x000e620000004200 */
[----:B------:R-:W-:Y:S01]  /*71a0*/  @P6 IADD3.X R0, R221, -0x1, RZ, P0, !PT ;  /* 0xffffffffdd006810 */ /* 0x000fe200007fe4ff */
[----:B------:R-:W-:Y:S02]  /*71b0*/  @P6 IMAD.MOV.U32 R220, RZ, RZ, R2 ;  /* 0x000000ffffdc6224 */ /* 0x000fe400078e0002 */
[----:B------:R-:W2:Y:S02]  /*71c0*/  LDSM.16.M88.4 R92, [R198+0x1000] ;  /* 0x00100000c65c783b */ /* 0x000ea40000000200 */
[----:B------:R-:W-:Y:S02]  /*71d0*/  @P6 IMAD.MOV.U32 R221, RZ, RZ, R0 ;  /* 0x000000ffffdd6224 */ /* 0x000fe400078e0000 */
[----:B------:R-:W3:Y:S01]  /*71e0*/  LDSM.16.MT88.4 R80, [R184+0x14000] ;  /* 0x01400000b850783b */ /* 0x000ee20000004200 */
[----:B------:R-:W-:Y:S02]  /*71f0*/  IMAD R0, R206, 0x18, RZ ;  /* 0x00000018ce007824 */ /* 0x000fe400078e02ff */
[----:B------:R-:W-:Y:S01]  /*7200*/  @P6 IMAD.WIDE R2, R226, 0x4, R220 ;  /* 0x00000004e2026825 */ /* 0x000fe200078e02dc */
        /* <DEDUP_REMOVED lines=11> */
[----:B------:R-:W5:Y:S03]  /*72c0*/  @P6 LDG.E R224, desc[UR14][R2.64] ;  /* 0x0000000e02e06981 */ /* 0x000f66000c1e1900 */
[-C--:B------:R-:W-:Y:S01]  /*72d0*/  HMMA.16816.F32 R12, R92, R18.reuse, RZ ;  /* 0x000000125c0c723c */ /* 0x080fe200000018ff */
[----:B------:R1:W5:Y:S05]  /*72e0*/  @P6 LDG.E R225, desc[UR14][R2.64+0x20] ;  /* 0x0000200e02e16981 */ /* 0x00036a000c1e1900 */
        /* <DEDUP_REMOVED lines=9> */
[----:B------:R-:W2:Y:S05]  /*7380*/  LDSM.16.M88.4 R148, [R200] ;  /* 0x00000000c894783b */ /* 0x000eaa0000000200 */
[-C--:B------:R-:W-:Y:S06]  /*7390*/  HMMA.16816.F32 R4, R152, R156.reuse, R4 ;  /* 0x0000009c9804723c */ /* 0x080fec0000001804 */
[C---:B------:R-:W-:Y:S06]  /*73a0*/  HMMA.16816.F32 R8, R160.reuse, R156, R8 ;  /* 0x0000009ca008723c */ /* 0x040fec0000001808 */
[-C--:B------:R-:W-:Y:S06]  /*73b0*/  HMMA.16816.F32 R12, R160, R158.reuse, R12 ;  /* 0x0000009ea00c723c */ /* 0x080fec000000180c */
[C---:B------:R-:W-:Y:S01]  /*73c0*/  HMMA.16816.F32 R16, R152.reuse, R158, R16 ;  /* 0x0000009e9810723c */ /* 0x040fe20000001810 */
[----:B------:R-:W3:Y:S05]  /*73d0*/  LDSM.16.MT88.4 R156, [R184+0x15000] ;  /* 0x01500000b89c783b */ /* 0x000eea0000004200 */
        /* <DEDUP_REMOVED lines=12> */
[-C--:B--2---:R-:W-:Y:S03]  /*74a0*/  HMMA.16816.F32 R4, R148, R172.reuse, R4 ;  /* 0x000000ac9404723c */ /* 0x084fe60000001804 */
[----:B------:R-:W2:Y:S03]  /*74b0*/  LDSM.16.MT88.4 R184, [R184+0x17800] ;  /* 0x01780000b8b8783b */ /* 0x000ea60000004200 */
[C---:B------:R-:W-:Y:S06]  /*74c0*/  HMMA.16816.F32 R8, R176.reuse, R172, R8 ;  /* 0x000000acb008723c */ /* 0x040fec0000001808 */
[-C--:B------:R-:W-:Y:S06]  /*74d0*/  HMMA.16816.F32 R12, R176, R174.reuse, R12 ;  /* 0x000000aeb00c723c */ /* 0x080fec000000180c */
[C---:B------:R-:W-:Y:S06]  /*74e0*/  HMMA.16816.F32 R16, R148.reuse, R174, R16 ;  /* 0x000000ae9410723c */ /* 0x040fec0000001810 */
[-C--:B---3--:R-:W-:Y:S06]  /*74f0*/  HMMA.16816.F32 R68, R148, R156.reuse, R68 ;  /* 0x0000009c9444723c */ /* 0x088fec0000001844 */
[C---:B------:R-:W-:Y:S06]  /*7500*/  HMMA.16816.F32 R72, R176.reuse, R156, R72 ;  /* 0x0000009cb048723c */ /* 0x040fec0000001848 */
[-C--:B------:R-:W-:Y:S05]  /*7510*/  HMMA.16816.F32 R76, R176, R158.reuse, R76 ;  /* 0x0000009eb04c723c */ /* 0x080fea000000184c */
[C---:B------:R-:W-:Y:S01]  /*7520*/  IMAD.SHL.U32 R157, R206.reuse, 0x8, RZ ;  /* 0x00000008ce9d7824 */ /* 0x040fe200078e00ff */
[C---:B------:R-:W-:Y:S05]  /*7530*/  HMMA.16816.F32 R80, R148.reuse, R158, R80 ;  /* 0x0000009e9450723c */ /* 0x040fea0000001850 */
[CC--:B-1----:R-:W-:Y:S01]  /*7540*/  LEA R2, P0, R157.reuse, R204.reuse, 0x2 ;  /* 0x000000cc9d027211 */ /* 0x0c2fe200078010ff */
[-C--:B------:R-:W-:Y:S05]  /*7550*/  HMMA.16816.F32 R84, R148, R180.reuse, R84 ;  /* 0x000000b49454723c */ /* 0x080fea0000001854 */
[-C--:B------:R-:W-:Y:S01]  /*7560*/  LEA.HI.X.SX32 R3, R157, R205.reuse, 0x2, P0 ;  /* 0x000000cd9d037211 */ /* 0x080fe200000f16ff */
[C---:B------:R-:W-:Y:S05]  /*7570*/  HMMA.16816.F32 R88, R176.reuse, R180, R88 ;  /* 0x000000b4b058723c */ /* 0x040fea0000001858 */
[----:B------:R-:W-:Y:S01]  /*7580*/  IMAD.SHL.U32 R156, R206, 0x10, RZ ;  /* 0x00000010ce9c7824 */ /* 0x000fe200078e00ff */
[-C--:B------:R-:W-:Y:S06]  /*7590*/  HMMA.16816.F32 R92, R176, R182.reuse, R92 ;  /* 0x000000b6b05c723c */ /* 0x080fec000000185c */
[----:B------:R-:W-:Y:S06]  /*75a0*/  HMMA.16816.F32 R96, R148, R182, R96 ;  /* 0x000000b69460723c */ /* 0x000fec0000001860 */
[-C--:B----4-:R-:W-:Y:S05]  /*75b0*/  HMMA.16816.F32 R4, R152, R160.reuse, R4 ;  /* 0x000000a09804723c */ /* 0x090fea0000001804 */
[CC--:B------:R-:W-:Y:S01]  /*75c0*/  LEA R150, P1, R156.reuse, R204.reuse, 0x2 ;  /* 0x000000cc9c967211 */ /* 0x0c0fe200078210ff */
[C---:B------:R-:W-:Y:S05]  /*75d0*/  HMMA.16816.F32 R8, R164.reuse, R160, R8 ;  /* 0x000000a0a408723c */ /* 0x040fea0000001808 */
[-C--:B------:R-:W-:Y:S01]  /*75e0*/  LEA.HI.X.SX32 R151, R156, R205.reuse, 0x2, P1 ;  /* 0x000000cd9c977211 */ /* 0x080fe200008f16ff */
[-C--:B------:R-:W-:Y:S05]  /*75f0*/  HMMA.16816.F32 R12, R164, R162.reuse, R12 ;  /* 0x000000a2a40c723c */ /* 0x080fea000000180c */
[----:B------:R-:W-:Y:S01]  /*7600*/  IMAD.SHL.U32 R149, R206, 0x20, RZ ;  /* 0x00000020ce957824 */ /* 0x000fe200078e00ff */
[C---:B------:R-:W-:Y:S05]  /*7610*/  HMMA.16816.F32 R16, R152.reuse, R162, R16 ;  /* 0x000000a29810723c */ /* 0x040fea0000001810 */
[----:B------:R1:W-:Y:S01]  /*7620*/  REDG.E.ADD.F32.FTZ.RN.STRONG.GPU desc[UR14][R204.64], R4 ;  /* 0x00000004cc0079a6 */ /* 0x0003e2000c10f38e */
[-C--:B------:R-:W-:Y:S03]  /*7630*/  HMMA.16816.F32 R68, R152, R168.reuse, R68 ;  /* 0x000000a89844723c */ /* 0x080fe60000001844 */
[----:B------:R3:W-:Y:S02]  /*7640*/  REDG.E.ADD.F32.FTZ.RN.STRONG.GPU desc[UR14][R2.64], R5 ;  /* 0x00000005020079a6 */ /* 0x0007e4000c10f38e */
[CC--:B------:R-:W-:Y:S01]  /*7650*/  LEA R148, P1, R149.reuse, R204.reuse, 0x2 ;  /* 0x000000cc95947211 */ /* 0x0c0fe200078210ff */
[C---:B------:R-:W-:Y:S01]  /*7660*/  HMMA.16816.F32 R72, R164.reuse, R168, R72 ;  /* 0x000000a8a448723c */ /* 0x040fe20000001848 */
[----:B------:R4:W-:Y:S04]  /*7670*/  REDG.E.ADD.F32.FTZ.RN.STRONG.GPU desc[UR14][R150.64], R6 ;  /* 0x00000006960079a6 */ /* 0x0009e8000c10f38e */
[-C--:B------:R-:W-:Y:S01]  /*7680*/  LEA.HI.X.SX32 R149, R149, R205.reuse, 0x2, P1 ;  /* 0x000000cd95957211 */ /* 0x080fe200008f16ff */
[-C--:B------:R-:W-:Y:S06]  /*7690*/  HMMA.16816.F32 R76, R164, R170.reuse, R76 ;  /* 0x000000aaa44c723c */ /* 0x080fec000000184c */
[C---:B------:R-:W-:Y:S06]  /*76a0*/  HMMA.16816.F32 R80, R152.reuse, R170, R80 ;  /* 0x000000aa9850723c */ /* 0x040fec0000001850 */
[-C--:B--2---:R-:W-:Y:S05]  /*76b0*/  HMMA.16816.F32 R84, R152, R184.reuse, R84 ;  /* 0x000000b89854723c */ /* 0x084fea0000001854 */
[CC--:B-1----:R-:W-:Y:S01]  /*76c0*/  LEA R4, P0, R0.reuse, R204.reuse, 0x2 ;  /* 0x000000cc00047211 */ /* 0x0c2fe200078010ff */
[C---:B------:R-:W-:Y:S05]  /*76d0*/  HMMA.16816.F32 R88, R164.reuse, R184, R88 ;  /* 0x000000b8a458723c */ /* 0x040fea0000001858 */
[-C--:B---3--:R-:W-:Y:S01]  /*76e0*/  LEA.HI.X.SX32 R5, R0, R205.reuse, 0x2, P0 ;  /* 0x000000cd00057211 */ /* 0x088fe200000f16ff */
[-C--:B------:R-:W-:Y:S04]  /*76f0*/  HMMA.16816.F32 R92, R164, R186.reuse, R92 ;  /* 0x000000baa45c723c */ /* 0x080fe8000000185c */
[----:B------:R1:W-:Y:S01]  /*7700*/  REDG.E.ADD.F32.FTZ.RN.STRONG.GPU desc[UR14][R4.64], R7 ;  /* 0x00000007040079a6 */ /* 0x0003e2000c10f38e */
[C---:B------:R-:W-:Y:S01]  /*7710*/  IMAD R0, R206.reuse, 0x30, RZ ;  /* 0x00000030ce007824 */ /* 0x040fe200078e02ff */
[----:B------:R-:W-:Y:S02]  /*7720*/  HMMA.16816.F32 R96, R152, R186, R96 ;  /* 0x000000ba9860723c */ /* 0x000fe40000001860 */
[----:B------:R2:W-:Y:S05]  /*7730*/  REDG.E.ADD.F32.FTZ.RN.STRONG.GPU desc[UR14][R148.64], R8 ;  /* 0x00000008940079a6 */ /* 0x0005ea000c10f38e */
[C---:B------:R-:W-:Y:S04]  /*7740*/  IMAD R152, R206.reuse, 0x28, RZ ;  /* 0x00000028ce987824 */ /* 0x040fe800078e02ff */
[----:B------:R-:W-:Y:S01]  /*7750*/  IMAD R206, R206, 0x38, RZ ;  /* 0x00000038cece7824 */ /* 0x000fe200078e02ff */
[CC--:B----4-:R-:W-:Y:S04]  /*7760*/  LEA R6, P0, R152.reuse, R204.reuse, 0x2 ;  /* 0x000000cc98067211 */ /* 0x0d0fe800078010ff */
        /* <DEDUP_REMOVED lines=136> */
[----:B------:R-:W-:Y:S01]  /*7ff0*/  LEA.HI.X.SX32 R9, R4, R205, 0x2, P2 ;  /* 0x000000cd04097211 */ /* 0x000fe200010f16ff */
[----:B------:R-:W-:Y:S01]  /*8000*/  LDSM.16.MT88.4 R12, [R194+0x1e000] ;  /* 0x01e00000c20c783b */ /* 0x000fe20000004200 */
[----:B------:R-:W-:Y:S02]  /*8010*/  ISETP.GT.AND P2, PT, R212, R237, PT ;  /* 0x000000edd400720c */ /* 0x000fe40003f44270 */
        /* <DEDUP_REMOVED lines=11> */
[----:B------:R-:W-:Y:S01]  /*80d0*/  VIADD R0, R188, 0xffffa000 ;  /* 0xffffa000bc007836 */ /* 0x000fe20000000000 */
        /* <DEDUP_REMOVED lines=152> */
[----:B------:R1:W-:Y:S01]  /*8a60*/  STS [R246+0x400], R26 ;  /* 0x0004001af6007388 */ /* 0x0003e20000000800 */
        /* <DEDUP_REMOVED lines=63> */
[----:B------:R2:W-:Y:S01]  /*8e60*/  STS [R246+0x4400], R10 ;  /* 0x0044000af6007388 */ /* 0x0005e20000000800 */
        /* <DEDUP_REMOVED lines=11> */
[----:B------:R-:W3:Y:S01]  /*8f20*/  S2R R173, SR_CTAID.Y ;  /* 0x0000000000ad7919 */ /* 0x000ee20000002600 */
        /* <DEDUP_REMOVED lines=10> */
[----:B------:R3:W-:Y:S01]  /*8fd0*/  STS [R243+0x6000], R7 ;  /* 0x00600007f3007388 */ /* 0x0007e20000000800 */
[----:B--2---:R-:W2:Y:S01]  /*8fe0*/  @P0 LDC.64 R10, c[0x0][0x450] ;  /* 0x00011400ff0a0b82 */ /* 0x004ea20000000a00 */
[----:B------:R-:W-:Y:S02]  /*8ff0*/  F2FP.F16.F32.PACK_AB R35, R35, R58 ;  /* 0x0000003a2323723e */ /* 0x000fe400000000ff */
[----:B------:R-:W-:Y:S01]  /*9000*/  STS [R243+0x6400], R6 ;  /* 0x00640006f3007388 */ /* 0x000fe20000000800 */
[----:B------:R-:W-:Y:S02]  /*9010*/  F2FP.F16.F32.PACK_AB R60, R61, R60 ;  /* 0x0000003c3d3c723e */ /* 0x000fe400000000ff */
[----:B------:R-:W-:Y:S01]  /*9020*/  F2FP.F16.F32.PACK_AB R62, R63, R62 ;  /* 0x0000003e3f3e723e */ /* 0x000fe200000000ff */
[----:B------:R-:W-:Y:S04]  /*9030*/  STS [R246+0x6000], R3 ;  /* 0x00600003f6007388 */ /* 0x000fe80000000800 */
[----:B------:R4:W-:Y:S04]  /*9040*/  STS [R246+0x6400], R2 ;  /* 0x00640002f6007388 */ /* 0x0009e80000000800 */
[----:B------:R-:W-:Y:S04]  /*9050*/  STS [R243+0x7000], R5 ;  /* 0x00700005f3007388 */ /* 0x000fe80000000800 */
[----:B------:R1:W-:Y:S04]  /*9060*/  STS [R243+0x7400], R4 ;  /* 0x00740004f3007388 */ /* 0x0003e80000000800 */
[----:B------:R2:W-:Y:S01]  /*9070*/  STS [R246+0x7000], R0 ;  /* 0x00700000f6007388 */ /* 0x0005e20000000800 */
[----:B---3--:R-:W-:-:S03]  /*9080*/  SHF.R.S32.HI R7, RZ, 0x1f, R173 ;  /* 0x0000001fff077819 */ /* 0x008fc600000114ad */
[----:B------:R-:W-:Y:S04]  /*9090*/  STS [R246+0x7400], R32 ;  /* 0x00740020f6007388 */ /* 0x000fe80000000800 */
[----:B------:R-:W-:Y:S04]  /*90a0*/  STS [R243+0x8000], R46 ;  /* 0x0080002ef3007388 */ /* 0x000fe80000000800 */
[----:B------:R-:W-:Y:S01]  /*90b0*/  STS [R243+0x8400], R45 ;  /* 0x0084002df3007388 */ /* 0x000fe20000000800 */
[----:B----4-:R-:W-:-:S03]  /*90c0*/  @P0 IADD3 R2, R239, R252, RZ ;  /* 0x000000fcef020210 */ /* 0x010fc60007ffe0ff */
[----:B------:R-:W-:Y:S04]  /*90d0*/  STS [R246+0x8000], R42 ;  /* 0x0080002af6007388 */ /* 0x000fe80000000800 */
[----:B------:R-:W-:Y:S01]  /*90e0*/  STS [R246+0x8400], R41 ;  /* 0x00840029f6007388 */ /* 0x000fe20000000800 */
[----:B-1----:R-:W-:-:S03]  /*90f0*/  @P0 IADD3 R4, R239, R252, RZ ;  /* 0x000000fcef040210 */ /* 0x002fc60007ffe0ff */
[----:B------:R1:W-:Y:S01]  /*9100*/  STS [R243+0x9000], R44 ;  /* 0x0090002cf3007388 */ /* 0x0003e20000000800 */
[----:B--2---:R-:W-:Y:S02]  /*9110*/  @P0 IMAD R0, R2, R27, RZ ;  /* 0x0000001b02000224 */ /* 0x004fe400078e02ff */
[C---:B------:R-:W-:Y:S01]  /*9120*/  @P0 IMAD R6, R4.reuse, R11, RZ ;  /* 0x0000000b04060224 */ /* 0x040fe200078e02ff */
[----:B------:R2:W-:Y:S01]  /*9130*/  STS [R243+0x9400], R43 ;  /* 0x0094002bf3007388 */ /* 0x0005e20000000800 */
[----:B------:R-:W-:-:S03]  /*9140*/  @P0 IMAD.WIDE.U32 R4, R4, R10, RZ ;  /* 0x0000000a04040225 */ /* 0x000fc600078e00ff */
[----:B------:R2:W-:Y:S01]  /*9150*/  STS [R246+0x9000], R40 ;  /* 0x00900028f6007388 */ /* 0x0005e20000000800 */
[----:B------:R-:W-:Y:S01]  /*9160*/  @P0 IMAD.WIDE.U32 R2, R2, R26, RZ ;  /* 0x0000001a02020225 */ /* 0x000fe200078e00ff */
[----:B------:R-:W-:Y:S02]  /*9170*/  @P0 IADD3 R9, R5, R6, RZ ;  /* 0x0000000605090210 */ /* 0x000fe40007ffe0ff */
[----:B------:R2:W-:Y:S01]  /*9180*/  STS [R246+0x9400], R39 ;  /* 0x00940027f6007388 */ /* 0x0005e20000000800 */
[----:B------:R-:W-:Y:S02]  /*9190*/  @P0 MOV R8, R4 ;  /* 0x0000000400080202 */ /* 0x000fe40000000f00 */
[----:B------:R-:W-:Y:S01]  /*91a0*/  @P0 MOV R31, R2 ;  /* 0x00000002001f0202 */ /* 0x000fe20000000f00 */
[----:B------:R2:W-:Y:S04]  /*91b0*/  STS [R243+0xa000], R38 ;  /* 0x00a00026f3007388 */ /* 0x0005e80000000800 */
[----:B------:R2:W-:Y:S04]  /*91c0*/  STS [R243+0xa400], R37 ;  /* 0x00a40025f3007388 */ /* 0x0005e80000000800 */
[----:B------:R2:W-:Y:S01]  /*91d0*/  STS [R246+0xa000], R34 ;  /* 0x00a00022f6007388 */ /* 0x0005e20000000800 */
[----:B-1----:R-:W-:-:S03]  /*91e0*/  @P0 IADD3 R44, R3, R0, RZ ;  /* 0x00000000032c0210 */ /* 0x002fc60007ffe0ff */
[----:B------:R2:W-:Y:S04]  /*91f0*/  STS [R246+0xa400], R33 ;  /* 0x00a40021f6007388 */ /* 0x0005e80000000800 */
[----:B------:R2:W-:Y:S04]  /*9200*/  STS [R243+0xb000], R36 ;  /* 0x00b00024f3007388 */ /* 0x0005e80000000800 */
[----:B------:R2:W-:Y:S01]  /*9210*/  STS [R243+0xb400], R35 ;  /* 0x00b40023f3007388 */ /* 0x0005e20000000800 */
        /* <DEDUP_REMOVED lines=13> */
.L_x_1498:
        /* <DEDUP_REMOVED lines=13> */
.L_x_1499:
[----:B------:R1:W-:Y:S01]  /*93c0*/  STS [R246+0xb000], R60 ;  /* 0x00b0003cf6007388 */ /* 0x0003e20000000800 */
[----:B------:R-:W-:Y:S01]  /*93d0*/  IMAD.SHL.U32 R0, R242, 0x40, RZ ;  /* 0x00000040f2007824 */ /* 0x000fe200078e00ff */
[----:B------:R-:W-:Y:S01]  /*93e0*/  SHF.R.S32.HI R5, RZ, 0x1f, R222 ;  /* 0x0000001fff057819 */ /* 0x000fe200000114de */
[----:B------:R-:W-:Y:S01]  /*93f0*/  ULDC.64 UR6, c[0x0][0x468] ;  /* 0x00011a0000067ab9 */ /* 0x000fe20000000a00 */
[----:B------:R1:W-:Y:S01]  /*9400*/  STS [R246+0xb400], R62 ;  /* 0x00b4003ef6007388 */ /* 0x0003e20000000800 */
[----:B------:R-:W-:Y:S01]  /*9410*/  MOV R4, R222 ;  /* 0x000000de00047202 */ /* 0x000fe20000000f00 */
[----:B------:R-:W-:Y:S01]  /*9420*/  BSSY B0, `(.L_x_1500) ;  /* 0x0000030000007945 */ /* 0x000fe20003800000 */
[----:B------:R-:W-:Y:S01]  /*9430*/  SHF.R.S32.HI R29, RZ, 0x1f, R0 ;  /* 0x0000001fff1d7819 */ /* 0x000fe20000011400 */
[----:B------:R-:W-:Y:S01]  /*9440*/  BAR.SYNC.DEFER_BLOCKING 0x0 ;  /* 0x0000000000007b1d */ /* 0x000fe20000010000 */
[----:B------:R-:W-:Y:S01]  /*9450*/  SHF.R.S32.HI R30, RZ, 0x1f, R240 ;  /* 0x0000001fff1e7819 */ /* 0x000fe200000114f0 */
[----:B------:R-:W-:Y:S01]  /*9460*/  IMAD.WIDE.U32 R2, R0, R10, R4 ;  /* 0x0000000a00027225 */ /* 0x000fe200078e0004 */
[----:B------:R-:W-:-:S02]  /*9470*/  SHF.R.S32.HI R45, RZ, 0x1f, R238 ;  /* 0x0000001fff2d7819 */ /* 0x000fc400000114ee */
[----:B------:R-:W-:Y:S01]  /*9480*/  IADD3 R25, R222, 0x40, RZ ;  /* 0x00000040de197810 */ /* 0x000fe20007ffe0ff */
[----:B------:R-:W-:Y:S01]  /*9490*/  IMAD R6, R29, R10, RZ ;  /* 0x0000000a1d067224 */ /* 0x000fe200078e02ff */
[----:B------:R-:W-:Y:S01]  /*94a0*/  IADD3 R2, P0, R8, R2, RZ ;  /* 0x0000000208027210 */ /* 0x000fe20007f1e0ff */
[----:B------:R-:W-:Y:S02]  /*94b0*/  VIADD R8, R238, 0x20 ;  /* 0x00000020ee087836 */ /* 0x000fe40000000000 */
[----:B------:R-:W-:Y:S02]  /*94c0*/  IMAD R7, R0, R11, R6 ;  /* 0x0000000b00077224 */ /* 0x000fe400078e0206 */
[----:B------:R-:W-:-:S03]  /*94d0*/  IMAD R6, R242, -0x40, R213 ;  /* 0xffffffc0f2067824 */ /* 0x000fc600078e02d5 */
[----:B------:R-:W-:Y:S01]  /*94e0*/  IADD3.X R3, R9, R3, R7, P0, !PT ;  /* 0x0000000309037210 */ /* 0x000fe200007fe407 */
[----:B------:R-:W-:Y:S01]  /*94f0*/  IMAD R7, R30, UR6, RZ ;  /* 0x000000061e077c24 */ /* 0x000fe2000f8e02ff */
[-C--:B------:R-:W-:Y:S02]  /*9500*/  ISETP.GE.AND P4, PT, R238, R6.reuse, PT ;  /* 0x00000006ee00720c */ /* 0x080fe40003f86270 */
[----:B------:R-:W-:Y:S01]  /*9510*/  ISETP.GE.AND P3, PT, R8, R6, PT ;  /* 0x000000060800720c */ /* 0x000fe20003f66270 */
[C---:B------:R-:W-:Y:S02]  /*9520*/  IMAD R8, R240.reuse, UR7, R7 ;  /* 0x00000007f0087c24 */ /* 0x040fe4000f8e0207 */
[----:B------:R-:W-:Y:S01]  /*9530*/  IMAD.WIDE.U32 R6, R240, UR6, R2 ;  /* 0x00000006f0067c25 */ /* 0x000fe2000f8e0002 */
[----:B--2---:R1:W2:Y:S03]  /*9540*/  LDS.128 R40, [R209+0x13000] ;  /* 0x01300000d1287984 */ /* 0x0042a60000000c00 */
[----:B------:R-:W-:Y:S01]  /*9550*/  IMAD.IADD R24, R8, 0x1, R7 ;  /* 0x0000000108187824 */ /* 0x000fe200078e0207 */
        /* <DEDUP_REMOVED lines=12> */
[----:B------:R-:W-:Y:S01]  /*9620*/  IMAD.MOV.U32 R2, RZ, RZ, R6 ;  /* 0x000000ffff027224 */ /* 0x000fe200078e0006 */
[----:B------:R-:W-:Y:S01]  /*9630*/  MOV R3, R24 ;  /* 0x0000001800037202 */ /* 0x000fe20000000f00 */
[----:B------:R-:W3:Y:S01]  /*9640*/  LDS.128 R16, [R209+0x16000] ;  /* 0x01600000d1107984 */ /* 0x000ee20000000c00 */
[-C--:B------:R-:W-:Y:S01]  /*9650*/  IMAD R28, R45, R10.reuse, RZ ;  /* 0x0000000a2d1c7224 */ /* 0x080fe200078e02ff */
[----:B------:R-:W-:Y:S01]  /*9660*/  ISETP.GE.AND P1, PT, R25, UR4, PT ;  /* 0x0000000419007c0c */ /* 0x000fe2000bf26270 */
[----:B------:R-:W-:Y:S01]  /*9670*/  ULDC.64 UR6, c[0x0][0x3f0] ;  /* 0x0000fc0000067ab9 */ /* 0x000fe20000000a00 */
[----:B------:R-:W-:Y:S01]  /*9680*/  IMAD.WIDE.U32 R8, R238, R10, R2 ;  /* 0x0000000aee087225 */ /* 0x000fe200078e0002 */
[----:B------:R-:W-:-:S03]  /*9690*/  ISETP.GE.AND P0, PT, R236, UR4, PT ;  /* 0x00000004ec007c0c */ /* 0x000fc6000bf06270 */
[----:B------:R-:W-:Y:S02]  /*96a0*/  IMAD R2, R238, R11, R28 ;  /* 0x0000000bee027224 */ /* 0x000fe400078e021c */
[----:B------:R-:W4:Y:S02]  /*96b0*/  @!P2 LDS.128 R12, [R209+0x12000] ;  /* 0x01200000d10ca984 */ /* 0x000f240000000c00 */
[----:B------:R-:W-:Y:S01]  /*96c0*/  IMAD.IADD R3, R2, 0x1, R9 ;  /* 0x0000000102037824 */ /* 0x000fe200078e0209 */
[----:B------:R-:W-:-:S04]  /*96d0*/  LEA R2, P5, R8, UR6, 0x1 ;  /* 0x0000000608027c11 */ /* 0x000fc8000f8a08ff */
[----:B------:R-:W-:-:S05]  /*96e0*/  LEA.HI.X R3, R8, UR7, R3, 0x1, P5 ;  /* 0x0000000708037c11 */ /* 0x000fca000a8f0c03 */
[----:B--2---:R2:W-:Y:S04]  /*96f0*/  @!P1 STG.E.128 desc[UR14][R2.64+0x80], R20 ;  /* 0x0000801402009986 */ /* 0x0045e8000c101d0e */
[----:B---3--:R2:W-:Y:S04]  /*9700*/  @!P0 STG.E.128 desc[UR14][R2.64+0x100], R16 ;  /* 0x0001001002008986 */ /* 0x0085e8000c101d0e */
[----:B----4-:R2:W-:Y:S02]  /*9710*/  @!P2 STG.E.128 desc[UR14][R2.64], R12 ;  /* 0x0000000c0200a986 */ /* 0x0105e4000c101d0e */
.L_x_1501:
[----:B------:R-:W-:Y:S05]  /*9720*/  BSYNC B0 ;  /* 0x0000000000007941 */ /* 0x000fea0003800000 */
.L_x_1500:
        /* <DEDUP_REMOVED lines=16> */
[----:B------:R2:W-:Y:S04]  /*9830*/  @!P2 STG.E.128 desc[UR14][R2.64], R40 ;  /* 0x000000280200a986 */ /* 0x0005e8000c101d0e */
[----:B---3--:R2:W-:Y:S04]  /*9840*/  @!P1 STG.E.128 desc[UR14][R2.64+0x80], R36 ;  /* 0x0000802402009986 */ /* 0x0085e8000c101d0e */
[----:B----4-:R2:W-:Y:S02]  /*9850*/  @!P0 STG.E.128 desc[UR14][R2.64+0x100], R32 ;  /* 0x0001002002008986 */ /* 0x0105e4000c101d0e */
.L_x_1503:
[----:B------:R-:W-:Y:S05]  /*9860*/  BSYNC B0 ;  /* 0x0000000000007941 */ /* 0x000fea0003800000 */
.L_x_1502:
        /* <DEDUP_REMOVED lines=28> */
.L_x_1505:
[----:B------:R-:W-:Y:S05]  /*9a30*/  BSYNC B0 ;  /* 0x0000000000007941 */ /* 0x000fea0003800000 */
.L_x_1504:
[----:B------:R-:W-:Y:S05]  /*9a40*/  @P3 BRA `(.L_x_1474) ;  /* 0x0000000000483947 */ /* 0x000fea0003800000 */
[----:B------:R-:W-:Y:S01]  /*9a50*/  IADD3 R0, P0, R238, 0x20, RZ ;  /* 0x00000020ee007810 */ /* 0x000fe20007f1e0ff */
[----:B--2---:R-:W-:Y:S01]  /*9a60*/  IMAD.MOV.U32 R2, RZ, RZ, R4 ;  /* 0x000000ffff027224 */ /* 0x004fe200078e0004 */
        /* <DEDUP_REMOVED lines=13> */
[----:B-1----:R1:W-:Y:S04]  /*9b40*/  @!P2 STG.E.128 desc[UR14][R2.64], R68 ;  /* 0x000000440200a986 */ /* 0x0023e8000c101d0e */
[----:B------:R1:W-:Y:S04]  /*9b50*/  @!P1 STG.E.128 desc[UR14][R2.64+0x80], R64 ;  /* 0x0000804002009986 */ /* 0x0003e8000c101d0e */
[----:B------:R1:W-:Y:S02]  /*9b60*/  @!P0 STG.E.128 desc[UR14][R2.64+0x100], R60 ;  /* 0x0001003c02008986 */ /* 0x0003e4000c101d0e */
.L_x_1474:
[----:B------:R-:W-:Y:S05]  /*9b70*/  BSYNC B1 ;  /* 0x0000000000017941 */ /* 0x000fea0003800000 */
.L_x_1460:
[----:B------:R-:W3:Y:S02]  /*9b80*/  LDC R0, c[0x0][0xc] ;  /* 0x00000300ff007b82 */ /* 0x000ee40000000800 */
[----:B---3--:R-:W-:-:S04]  /*9b90*/  IADD3 R242, R0, R242, RZ ;  /* 0x000000f200f27210 */ /* 0x008fc80007ffe0ff */
[----:B------:R-:W-:-:S13]  /*9ba0*/  ISETP.GE.AND P0, PT, R242, UR12, PT ;  /* 0x0000000cf2007c0c */ /* 0x000fda000bf06270 */
[----:B------:R-:W-:Y:S05]  /*9bb0*/  @P0 BRA `(.L_x_1506) ;  /* 0x0000000000040947 */ /* 0x000fea0003800000 */
[----:B------:R-:W-:Y:S05]  /*9bc0*/  BRA `(.L_x_1507) ;  /* 0xffffff6c003c7947 */ /* 0x000fea000383ffff */
.L_x_1506:
[----:B------:R-:W-:Y:S05]  /*9bd0*/  EXIT ;  /* 0x000000000000794d */ /* 0x000fea0003800000 */
.L_x_1508:
        /* <DEDUP_REMOVED lines=10> */
.L_x_1620:


//--------------------- .text._ZN5flash44flash_bwd_dq_dk_dv_loop_seqk_parallel_kernelI23Flash_bwd_kernel_traitsILi192ELi64ELi64ELi8ELi4ELi2ELi2ELb0ELb0EN7cutlass6half_tE19Flash_kernel_traitsILi192ELi64ELi64ELi8ES3_EELb0ELb0ELb1ELb1ELb0ELb0ELb1EEEvNS_16Flash_bwd_paramsE --------------------------
	.section	.text._ZN5flash44flash_bwd_dq_dk_dv_loop_seqk_parallel_kernelI23Flash_bwd_kernel_traitsILi192ELi64ELi64ELi8ELi4ELi2ELi2ELb0ELb0EN7cutlass6half_tE19Flash_kernel_traitsILi192ELi64ELi64ELi8ES3_EELb0ELb0ELb1ELb1ELb0ELb0ELb1EEEvNS_16Flash_bwd_paramsE,"ax",@progbits
	.align	128
        .global         _ZN5flash44flash_bwd_dq_dk_dv_loop_seqk_parallel_kernelI23Flash_bwd_kernel_traitsILi192ELi64ELi64ELi8ELi4ELi2ELi2ELb0ELb0EN7cutlass6half_tE19Flash_kernel_traitsILi192ELi64ELi64ELi8ES3_EELb0ELb0ELb1ELb1ELb0ELb0ELb1EEEvNS_16Flash_bwd_paramsE
        .type           _ZN5flash44flash_bwd_dq_dk_dv_loop_seqk_parallel_kernelI23Flash_bwd_kernel_traitsILi192ELi64ELi64ELi8ELi4ELi2ELi2ELb0ELb0EN7cutlass6half_tE19Flash_kernel_traitsILi192ELi64ELi64ELi8ES3_EELb0ELb0ELb1ELb1ELb0ELb0ELb1EEEvNS_16Flash_bwd_paramsE,@function
        .size           _ZN5flash44flash_bwd_dq_dk_dv_loop_seqk_parallel_kernelI23Flash_bwd_kernel_traitsILi192ELi64ELi64ELi8ELi4ELi2ELi2ELb0ELb0EN7cutlass6half_tE19Flash_kernel_traitsILi192ELi64ELi64ELi8ES3_EELb0ELb0ELb1ELb1ELb0ELb0ELb1EEEvNS_16Flash_bwd_paramsE,(.L_x_1621 - _ZN5flash44flash_bwd_dq_dk_dv_loop_seqk_parallel_kernelI23Flash_bwd_kernel_traitsILi192ELi64ELi64ELi8ELi4ELi2ELi2ELb0ELb0EN7cutlass6half_tE19Flash_kernel_traitsILi192ELi64ELi64ELi8ES3_EELb0ELb0ELb1ELb1ELb0ELb0ELb1EEEvNS_16Flash_bwd_paramsE)
        .other          _ZN5flash44flash_bwd_dq_dk_dv_loop_seqk_parallel_kernelI23Flash_bwd_kernel_traitsILi192ELi64ELi64ELi8ELi4ELi2ELi2ELb0ELb0EN7cutlass6half_tE19Flash_kernel_traitsILi192ELi64ELi64ELi8ES3_EELb0ELb0ELb1ELb1ELb0ELb0ELb1EEEvNS_16Flash_bwd_paramsE,@"STO_CUDA_ENTRY STV_DEFAULT"
_ZN5flash44flash_bwd_dq_dk_dv_loop_seqk_parallel_kernelI23Flash_bwd_kernel_traitsILi192ELi64ELi64ELi8ELi4ELi2ELi2ELb0ELb0EN7cutlass6half_tE19Flash_kernel_traitsILi192ELi64ELi64ELi8ES3_EELb0ELb0ELb1ELb1ELb0ELb0ELb1EEEvNS_16Flash_bwd_paramsE:
.text._ZN5flash44flash_bwd_dq_dk_dv_loop_seqk_parallel_kernelI23Flash_bwd_kernel_traitsILi192ELi64ELi64ELi8ELi4ELi2ELi2ELb0ELb0EN7cutlass6half_tE19Flash_kernel_traitsILi192ELi64ELi64ELi8ES3_EELb0ELb0ELb1ELb1ELb0ELb0ELb1EEEvNS_16Flash_bwd_paramsE:
        /* <DEDUP_REMOVED lines=145> */
.L_x_1557:
        /* <DEDUP_REMOVED lines=47> */
.L_x_1509:
        /* <DEDUP_REMOVED lines=136> */
.L_x_1511:
        /* <DEDUP_REMOVED lines=13> */
.L_x_1512:
        /* <DEDUP_REMOVED lines=10> */
.L_x_1513:
[----:B------:R-:W-:-:S04]  /*15f0*/  IMAD R4, R208, R29, R214 ;  /* 0x0000001dd0047224 */ /* 0x000fc800078e02d6 */
[----:B------:R-:W-:-:S07]  /*1600*/  IMAD R23, R4, R31, RZ ;  /* 0x0000001f04177224 */ /* 0x000fce00078e02ff */
.L_x_1514:
        /* <DEDUP_REMOVED lines=96> */
.L_x_1516:
        /* <DEDUP_REMOVED lines=13> */
.L_x_1517:
        /* <DEDUP_REMOVED lines=32> */
.L_x_1519:
[----:B------:R-:W-:Y:S05]  /*1ee0*/  BSYNC B0 ;  /* 0x0000000000007941 */ /* 0x000fea0003800000 */
.L_x_1518:
        /* <DEDUP_REMOVED lines=19> */
.L_x_1521:
[----:B------:R-:W-:Y:S05]  /*2020*/  BSYNC B0 ;  /* 0x0000000000007941 */ /* 0x000fea0003800000 */
.L_x_1520:
        /* <DEDUP_REMOVED lines=28> */
.L_x_1523:
[----:B------:R-:W-:Y:S05]  /*21f0*/  BSYNC B0 ;  /* 0x0000000000007941 */ /* 0x000fea0003800000 */
.L_x_1522:
        /* <DEDUP_REMOVED lines=20> */
.L_x_1515:
        /* <DEDUP_REMOVED lines=33> */
.L_x_1526:
[----:B------:R-:W-:Y:S05]  /*2550*/  BSYNC B0 ;  /* 0x0000000000007941 */ /* 0x000fea0003800000 */
.L_x_1525:
        /* <DEDUP_REMOVED lines=38> */
.L_x_1528:
[----:B------:R-:W-:Y:S05]  /*27c0*/  BSYNC B0 ;  /* 0x0000000000007941 */ /* 0x000fea0003800000 */
.L_x_1527:
        /* <DEDUP_REMOVED lines=16> */
.L_x_1530:
        /* <DEDUP_REMOVED lines=29> */
.L_x_1531:
[----:B------:R-:W-:Y:S05]  /*2aa0*/  BSYNC B0 ;  /* 0x0000000000007941 */ /* 0x000fea0003800000 */
.L_x_1529:
        /* <DEDUP_REMOVED lines=17> */
.L_x_1533:
        /* <DEDUP_REMOVED lines=37> */
.L_x_1534:
[----:B------:R-:W-:Y:S05]  /*2e10*/  BSYNC B0 ;  /* 0x0000000000007941 */ /* 0x000fea0003800000 */
.L_x_1532:
        /* <DEDUP_REMOVED lines=58> */
.L_x_1536:
[----:B------:R-:W-:Y:S05]  /*31c0*/  BSYNC B0 ;  /* 0x0000000000007941 */ /* 0x000fea0003800000 */
.L_x_1535:
        /* <DEDUP_REMOVED lines=41> */
.L_x_1538:
[----:B------:R-:W-:Y:S05]  /*3460*/  BSYNC B0 ;  /* 0x0000000000007941 */ /* 0x000fea0003800000 */
.L_x_1537:
        /* <DEDUP_REMOVED lines=45> */
.L_x_1540:
[----:B------:R-:W-:Y:S05]  /*3740*/  BSYNC B0 ;  /* 0x0000000000007941 */ /* 0x000fea0003800000 */
.L_x_1539:
        /* <DEDUP_REMOVED lines=42> */
.L_x_1542:
[----:B------:R-:W-:Y:S05]  /*39f0*/  BSYNC B0 ;  /* 0x0000000000007941 */ /* 0x000fea0003800000 */
.L_x_1541:
        /* <DEDUP_REMOVED lines=9> */
[----:B------:R-:W-:Y:S01]  /*3a90*/  IMAD.MOV.U32 R190, RZ, RZ, 0x20 ;  /* 0x00000020ffbe7424 */ /* 0x000fe200078e00ff */
[----:B------:R-:W-:-:S06]  /*3aa0*/  ULDC UR8, c[0x0][0x398] ;  /* 0x0000e60000087ab9 */ /* 0x000fcc0000000800 */
        /* <DEDUP_REMOVED lines=98> */
.L_x_1547:
[----:B------:R-:W0:Y:S01]  /*40d0*/  LDGDEPBAR ;  /* 0x00000000000079af */ /* 0x000e220000000000 */
[C---:B------:R-:W-:Y:S02]  /*40e0*/  IADD3 R150, R191.reuse, R190, RZ ;  /* 0x000000bebf967210 */ /* 0x040fe40007ffe0ff */
[-C--:B------:R-:W-:Y:S02]  /*40f0*/  IADD3 R149, R191, R189.reuse, RZ ;  /* 0x000000bdbf957210 */ /* 0x080fe40007ffe0ff */
[----:B------:R-:W-:Y:S02]  /*4100*/  IADD3 R148, R150, R189, RZ ;  /* 0x000000bd96947210 */ /* 0x000fe40007ffe0ff */
[----:B------:R-:W-:Y:S02]  /*4110*/  IADD3 R154, P0, R231, R226, RZ ;  /* 0x000000e2e79a7210 */ /* 0x000fe40007f1e0ff */
[----:B------:R-:W-:Y:S02]  /*4120*/  SHF.L.U32 R170, R238, 0x6, RZ ;  /* 0x00000006eeaa7819 */ /* 0x000fe400000006ff */
[----:B------:R-:W-:Y:S02]  /*4130*/  IADD3.X R155, R212, R227, RZ, P0, !PT ;  /* 0x000000e3d49b7210 */ /* 0x000fe400007fe4ff */
[----:B------:R-:W-:Y:S02]  /*4140*/  IADD3 R151, R243, R170, RZ ;  /* 0x000000aaf3977210 */ /* 0x000fe40007ffe0ff */
[----:B------:R-:W-:Y:S02]  /*4150*/  MOV R185, R221 ;  /* 0x000000dd00b97202 */ /* 0x000fe40000000f00 */
[C---:B------:R-:W-:Y:S02]  /*4160*/  IADD3 R177, R151.reuse, 0x8, RZ ;  /* 0x0000000897b17810 */ /* 0x040fe40007ffe0ff */
[----:B------:R-:W-:Y:S02]  /*4170*/  IADD3 R183, R151, 0x7, RZ ;  /* 0x0000000797b77810 */ /* 0x000fe40007ffe0ff */
[----:B------:R-:W-:Y:S02]  /*4180*/  ISETP.GE.AND P1, PT, R177, RZ, PT ;  /* 0x000000ffb100720c */ /* 0x000fe40003f26270 */
[----:B------:R-:W-:Y:S01]  /*4190*/  ISETP.GE.AND P0, PT, R183, RZ, PT ;  /* 0x000000ffb700720c */ /* 0x000fe20003f06270 */
[----:B------:R-:W-:Y:S04]  /*41a0*/  DEPBAR.LE SB0, 0x0 ;  /* 0x000080000000791a */ /* 0x000fe80000000000 */
[----:B------:R-:W-:Y:S01]  /*41b0*/  BAR.SYNC.DEFER_BLOCKING 0x0 ;  /* 0x0000000000007b1d */ /* 0x000fe20000010000 */
[C---:B------:R-:W-:Y:S02]  /*41c0*/  IADD3 R181, R151.reuse, -0x1, RZ ;  /* 0xffffffff97b57810 */ /* 0x040fe40007ffe0ff */
[----:B------:R-:W-:Y:S02]  /*41d0*/  IADD3 R159, R151, -0x11, RZ ;  /* 0xffffffef979f7810 */ /* 0x000fe40007ffe0ff */
[----:B------:R-:W-:Y:S02]  /*41e0*/  ISETP.GE.AND P6, PT, R181, RZ, PT ;  /* 0x000000ffb500720c */ /* 0x000fe40003fc6270 */
[C---:B------:R-:W-:Y:S02]  /*41f0*/  IADD3 R173, R151.reuse, -0x8, RZ ;  /* 0xfffffff897ad7810 */ /* 0x040fe40007ffe0ff */
[C---:B------:R-:W-:Y:S02]  /*4200*/  IADD3 R179, R151.reuse, -0x9, RZ ;  /* 0xfffffff797b37810 */ /* 0x040fe40007ffe0ff */
[C---:B------:R-:W-:Y:S02]  /*4210*/  IADD3 R171, R151.reuse, -0x10, RZ ;  /* 0xfffffff097ab7810 */ /* 0x040fe40007ffe0ff */
[C---:B------:R-:W-:Y:S02]  /*4220*/  IADD3 R157, R151.reuse, -0x18, RZ ;  /* 0xffffffe8979d7810 */ /* 0x040fe40007ffe0ff */
[----:B------:R-:W-:Y:S02]  /*4230*/  IADD3 R178, R151, -0x19, RZ ;  /* 0xffffffe797b27810 */ /* 0x000fe40007ffe0ff */
[----:B------:R-:W-:Y:S02]  /*4240*/  ISETP.GE.AND P2, PT, R159, RZ, PT ;  /* 0x000000ff9f00720c */ /* 0x000fe40003f46270 */
[C---:B------:R-:W-:Y:S02]  /*4250*/  @!P1 IADD3 R177, -R151.reuse, -0x8, RZ ;  /* 0xfffffff897b19810 */ /* 0x040fe40007ffe1ff */
[----:B------:R-:W-:Y:S02]  /*4260*/  @!P0 IADD3 R183, -R151, -0x7, RZ ;  /* 0xfffffff997b78810 */ /* 0x000fe40007ffe1ff */
[----:B------:R-:W-:Y:S01]  /*4270*/  ISETP.GE.AND P5, PT, R173, RZ, PT ;  /* 0x000000ffad00720c */ /* 0x000fe20003fa6270 */
[----:B------:R-:W-:Y:S01]  /*4280*/  LDSM.16.M88.4 R68, [R191] ;  /* 0x00000000bf44783b */ /* 0x000fe20000000200 */
[----:B------:R-:W-:Y:S02]  /*4290*/  ISETP.GE.AND P4, PT, R179, RZ, PT ;  /* 0x000000ffb300720c */ /* 0x000fe40003f86270 */
[----:B------:R-:W-:Y:S02]  /*42a0*/  ISETP.GE.AND P3, PT, R171, RZ, PT ;  /* 0x000000ffab00720c */ /* 0x000fe40003f66270 */
[----:B------:R-:W-:Y:S01]  /*42b0*/  ISETP.GE.AND P1, PT, R157, RZ, PT ;  /* 0x000000ff9d00720c */ /* 0x000fe20003f26270 */
[----:B------:R-:W1:Y:S01]  /*42c0*/  LDSM.16.M88.4 R72, [R198+UR5+0x12000] ;  /* 0x01200005c648783b */ /* 0x000e620008000200 */
[----:B------:R-:W-:Y:S02]  /*42d0*/  ISETP.GE.AND P0, PT, R178, RZ, PT ;  /* 0x000000ffb200720c */ /* 0x000fe40003f06270 */
[C---:B------:R-:W-:Y:S02]  /*42e0*/  @!P6 IADD3 R181, -R151.reuse, 0x1, RZ ;  /* 0x0000000197b5e810 */ /* 0x040fe40007ffe1ff */
[----:B------:R-:W-:Y:S01]  /*42f0*/  I2FP.F32.S32 R183, R183 ;  /* 0x000000b700b77245 */ /* 0x000fe20000201400 */
[----:B------:R-:W2:Y:S01]  /*4300*/  LDSM.16.M88.4 R76, [R198+UR5+0x12800] ;  /* 0x01280005c64c783b */ /* 0x000ea20008000200 */
[----:B------:R-:W-:Y:S02]  /*4310*/  I2FP.F32.S32 R177, R177 ;  /* 0x000000b100b17245 */ /* 0x000fe40000201400 */
[----:B------:R-:W-:Y:S02]  /*4320*/  I2FP.F32.S32 R181, R181 ;  /* 0x000000b500b57245 */ /* 0x000fe40000201400 */
[C---:B------:R-:W-:Y:S01]  /*4330*/  @!P2 IADD3 R159, -R151.reuse, 0x11, RZ ;  /* 0x00000011979fa810 */ /* 0x040fe20007ffe1ff */
[----:B------:R-:W-:Y:S01]  /*4340*/  LDSM.16.M88.4 R80, [R150] ;  /* 0x000000009650783b */ /* 0x000fe20000000200 */
[----:B------:R-:W-:Y:S02]  /*4350*/  IABS R175, R151 ;  /* 0x0000009700af7213 */ /* 0x000fe40000000000 */
[C---:B------:R-:W-:Y:S02]  /*4360*/  @!P5 IADD3 R173, -R151.reuse, 0x8, RZ ;  /* 0x0000000897add810 */ /* 0x040fe40007ffe1ff */
[C---:B------:R-:W-:Y:S01]  /*4370*/  @!P4 IADD3 R179, -R151.reuse, 0x9, RZ ;  /* 0x0000000997b3c810 */ /* 0x040fe20007ffe1ff */
[----:B------:R-:W3:Y:S01]  /*4380*/  LDSM.16.M88.4 R84, [R197] ;  /* 0x00000000c554783b */ /* 0x000ee20000000200 */
[C---:B------:R-:W-:Y:S02]  /*4390*/  @!P3 IADD3 R171, -R151.reuse, 0x10, RZ ;  /* 0x0000001097abb810 */ /* 0x040fe40007ffe1ff */
[C---:B------:R-:W-:Y:S02]  /*43a0*/  @!P1 IADD3 R157, -R151.reuse, 0x18, RZ ;  /* 0x00000018979d9810 */ /* 0x040fe40007ffe1ff */
[----:B------:R-:W-:Y:S01]  /*43b0*/  @!P0 IADD3 R178, -R151, 0x19, RZ ;  /* 0x0000001997b28810 */ /* 0x000fe20007ffe1ff */
[----:B------:R-:W4:Y:S01]  /*43c0*/  LDSM.16.M88.4 R88, [R197+0x800] ;  /* 0x00080000c558783b */ /* 0x000f220000000200 */
[----:B------:R-:W-:Y:S02]  /*43d0*/  I2FP.F32.S32 R151, R159 ;  /* 0x0000009f00977245 */ /* 0x000fe40000201400 */
[----:B------:R-:W-:Y:S02]  /*43e0*/  I2FP.F32.S32 R175, R175 ;  /* 0x000000af00af7245 */ /* 0x000fe40000201400 */
[----:B------:R-:W-:Y:S01]  /*43f0*/  ISETP.GE.AND P0, PT, R170, R241, PT ;  /* 0x000000f1aa00720c */ /* 0x000fe20003f06270 */
[----:B------:R-:W-:Y:S01]  /*4400*/  LDSM.16.M88.4 R92, [R149] ;  /* 0x00000000955c783b */ /* 0x000fe20000000200 */
[----:B------:R-:W-:Y:S02]  /*4410*/  I2FP.F32.S32 R179, R179 ;  /* 0x000000b300b37245 */ /* 0x000fe40000201400 */
[----:B------:R-:W-:Y:S02]  /*4420*/  I2FP.F32.S32 R173, R173 ;  /* 0x000000ad00ad7245 */ /* 0x000fe40000201400 */
[----:B------:R-:W-:Y:S01]  /*4430*/  I2FP.F32.S32 R171, R171 ;  /* 0x000000ab00ab7245 */ /* 0x000fe20000201400 */
[----:B------:R-:W4:Y:S01]  /*4440*/  LDSM.16.M88.4 R96, [R196] ;  /* 0x00000000c460783b */ /* 0x000f220000000200 */
[----:B------:R-:W-:Y:S02]  /*4450*/  I2FP.F32.S32 R157, R157 ;  /* 0x0000009d009d7245 */ /* 0x000fe40000201400 */
[----:B------:R-:W-:Y:S01]  /*4460*/  I2FP.F32.S32 R178, R178 ;  /* 0x000000b200b27245 */ /* 0x000fe20000201400 */
[C---:B-1----:R-:W-:Y:S02]  /*4470*/  HMMA.16816.F32 R4, R68.reuse, R72, RZ ;  /* 0x000000484404723c */ /* 0x042fe400000018ff */
[----:B-----5:R-:W5:Y:S04]  /*4480*/  LDG.E R153, desc[UR14][R154.64] ;  /* 0x0000000e9a997981 */ /* 0x020f68000c1e1900 */
[C---:B------:R-:W-:Y:S02]  /*4490*/  HMMA.16816.F32 R8, R68.reuse, R74, RZ ;  /* 0x0000004a4408723c */ /* 0x040fe400000018ff */
[----:B------:R-:W-:Y:S04]  /*44a0*/  LDSM.16.M88.4 R72, [R148] ;  /* 0x000000009448783b */ /* 0x000fe80000000200 */
[C---:B--2---:R-:W-:Y:S02]  /*44b0*/  HMMA.16816.F32 R12, R68.reuse, R76, RZ ;  /* 0x0000004c440c723c */ /* 0x044fe400000018ff */
[----:B------:R1:W5:Y:S04]  /*44c0*/  LDG.E R152, desc[UR14][R154.64+0x20] ;  /* 0x0000200e9a987981 */ /* 0x000368000c1e1900 */
[----:B------:R-:W-:Y:S02]  /*44d0*/  HMMA.16816.F32 R16, R68, R78, RZ ;  /* 0x0000004e4410723c */ /* 0x000fe400000018ff */
[----:B------:R-:W2:Y:S04]  /*44e0*/  LDSM.16.M88.4 R68, [R196+0x800] ;  /* 0x00080000c444783b */ /* 0x000ea80000000200 */
[C---:B---3--:R-:W-:Y:S02]  /*44f0*/  HMMA.16816.F32 R4, R80.reuse, R84, R4 ;  /* 0x000000545004723c */ /* 0x048fe40000001804 */
[----:B------:R-:W3:Y:S04]  /*4500*/  LDSM.16.M88.4 R76, [R195] ;  /* 0x00000000c34c783b */ /* 0x000ee80000000200 */
[C---:B------:R-:W-:Y:S02]  /*4510*/  HMMA.16816.F32 R8, R80.reuse, R86, R8 ;  /* 0x000000565008723c */ /* 0x040fe40000001808 */
[----:B------:R-:W-:Y:S04]  /*4520*/  LDSM.16.M88.4 R84, [R191+0x2000] ;  /* 0x00200000bf54783b */ /* 0x000fe80000000200 */
[C---:B----4-:R-:W-:Y:S06]  /*4530*/  HMMA.16816.F32 R12, R80.reuse, R88, R12 ;  /* 0x00000058500c723c */ /* 0x050fec000000180c */
[----:B------:R-:W-:Y:S01]  /*4540*/  HMMA.16816.F32 R16, R80, R90, R16 ;  /* 0x0000005a5010723c */ /* 0x000fe20000001810 */
[----:B------:R-:W4:Y:S05]  /*4550*/  LDSM.16.M88.4 R80, [R195+0x800] ;  /* 0x00080000c350783b */ /* 0x000f2a0000000200 */
[C---:B------:R-:W-:Y:S01]  /*4560*/  HMMA.16816.F32 R4, R92.reuse, R96, R4 ;  /* 0x000000605c04723c */ /* 0x040fe20000001804 */
[----:B------:R-:W1:Y:S05]  /*4570*/  LDSM.16.M88.4 R88, [R198+UR5+0x14000] ;  /* 0x01400005c658783b */ /* 0x000e6a0008000200 */
[C---:B------:R-:W-:Y:S01]  /*4580*/  HMMA.16816.F32 R8, R92.reuse, R98, R8 ;  /* 0x000000625c08723c */ /* 0x040fe20000001808 */
[----:B------:R-:W-:Y:S05]  /*4590*/  LDSM.16.M88.4 R96, [R197+0x2000] ;  /* 0x00200000c560783b */ /* 0x000fea0000000200 */
[C---:B--2---:R-:W-:Y:S06]  /*45a0*/  HMMA.16816.F32 R12, R92.reuse, R68, R12 ;  /* 0x000000445c0c723c */ /* 0x044fec000000180c */
[----:B------:R-:W-:Y:S01]  /*45b0*/  HMMA.16816.F32 R16, R92, R70, R16 ;  /* 0x000000465c10723c */ /* 0x000fe20000001810 */
[----:B------:R-:W2:Y:S05]  /*45c0*/  LDSM.16.M88.4 R68, [R198+UR5+0x14800] ;  /* 0x01480005c644783b */ /* 0x000eaa0008000200 */
[C---:B---3--:R-:W-:Y:S01]  /*45d0*/  HMMA.16816.F32 R4, R72.reuse, R76, R4 ;  /* 0x0000004c4804723c */ /* 0x048fe20000001804 */
[----:B------:R-:W3:Y:S05]  /*45e0*/  LDSM.16.M88.4 R92, [R150+0x2000] ;  /* 0x00200000965c783b */ /* 0x000eea0000000200 */
[C---:B------:R-:W-:Y:S01]  /*45f0*/  HMMA.16816.F32 R8, R72.reuse, R78, R8 ;  /* 0x0000004e4808723c */ /* 0x040fe20000001808 */
[----:B------:R-:W-:Y:S05]  /*4600*/  LDSM.16.M88.4 R76, [R149+0x2000] ;  /* 0x00200000954c783b */ /* 0x000fea0000000200 */
[C---:B----4-:R-:W-:Y:S06]  /*4610*/  HMMA.16816.F32 R12, R72.reuse, R80, R12 ;  /* 0x00000050480c723c */ /* 0x050fec000000180c */
[----:B------:R-:W-:Y:S01]  /*4620*/  HMMA.16816.F32 R16, R72, R82, R16 ;  /* 0x000000524810723c */ /* 0x000fe20000001810 */
[----:B------:R-:W4:Y:S05]  /*4630*/  LDSM.16.M88.4 R72, [R197+0x2800] ;  /* 0x00280000c548783b */ /* 0x000f2a0000000200 */
[C---:B-1----:R-:W-:Y:S01]  /*4640*/  HMMA.16816.F32 R4, R84.reuse, R88, R4 ;  /* 0x000000585404723c */ /* 0x042fe20000001804 */
[----:B------:R-:W1:Y:S05]  /*4650*/  LDSM.16.M88.4 R80, [R196+0x2000] ;  /* 0x00200000c450783b */ /* 0x000e6a0000000200 */
        /* <DEDUP_REMOVED lines=8> */
[----:B------:R-:W-:Y:S05]  /*46e0*/  LDSM.16.M88.4 R96, [R198+UR5+0x16000] ;  /* 0x01600005c660783b */ /* 0x000fea0008000200 */
        /* <DEDUP_REMOVED lines=26> */
[C---:B------:R-:W-:Y:S06]  /*4890*/  HMMA.16816.F32 R8, R76.reuse, R82, R8 ;  /* 0x000000524c08723c */ /* 0x040fec0000001808 */
[C---:B----4-:R-:W-:Y:S06]  /*48a0*/  HMMA.16816.F32 R12, R76.reuse, R72, R12 ;  /* 0x000000484c0c723c */ /* 0x050fec000000180c */
[----:B------:R-:W-:Y:S06]  /*48b0*/  HMMA.16816.F32 R16, R76, R74, R16 ;  /* 0x0000004a4c10723c */ /* 0x000fec0000001810 */
[C---:B-1----:R-:W-:Y:S06]  /*48c0*/  HMMA.16816.F32 R4, R84.reuse, R88, R4 ;  /* 0x000000585404723c */ /* 0x042fec0000001804 */
[C---:B------:R-:W-:Y:S06]  /*48d0*/  HMMA.16816.F32 R8, R84.reuse, R90, R8 ;  /* 0x0000005a5408723c */ /* 0x040fec0000001808 */
[C---:B--2---:R-:W-:Y:S06]  /*48e0*/  HMMA.16816.F32 R12, R84.reuse, R68, R12 ;  /* 0x00000044540c723c */ /* 0x044fec000000180c */
        /* <DEDUP_REMOVED lines=18> */
[-C--:B--2---:R-:W-:Y:S01]  /*4a10*/  FFMA.FTZ R183, R183, -R233.reuse, R154 ;  /* 0x800000e9b7b77223 */ /* 0x084fe2000001009a */
[----:B------:R-:W-:Y:S07]  /*4a20*/  FFMA.FTZ R154, -R154, R154, 1 ;  /* 0x3f8000009a9a7423 */ /* 0x000fee000001019a */
[----:B------:R-:W2:Y:S01]  /*4a30*/  MUFU.TANH R166, R166 ;  /* 0x000000a600a67308 */ /* 0x000ea20000002400 */
[----:B-1----:R-:W-:Y:S01]  /*4a40*/  FFMA.FTZ R167, -R176, R176, 1 ;  /* 0x3f800000b0a77423 */ /* 0x002fe200000101b0 */
[-C--:B------:R-:W-:Y:S01]  /*4a50*/  FFMA.FTZ R176, R181, -R233.reuse, R176 ;  /* 0x800000e9b5b07223 */ /* 0x080fe200000100b0 */
[----:B------:R-:W-:Y:S01]  /*4a60*/  FMUL.FTZ R162, R15, UR9 ;  /* 0x000000090fa27c20 */ /* 0x000fe20008410000 */
[----:B------:R-:W-:Y:S01]  /*4a70*/  FMUL.FTZ R180, R12, UR9 ;  /* 0x000000090cb47c20 */ /* 0x000fe20008410000 */
[----:B------:R-:W-:Y:S05]  /*4a80*/  FMUL.FTZ R172, R13, UR9 ;  /* 0x000000090dac7c20 */ /* 0x000fea0008410000 */
[----:B------:R-:W1:Y:S01]  /*4a90*/  MUFU.TANH R184, R184 ;  /* 0x000000b800b87308 */ /* 0x000e620000002400 */
[----:B------:R-:W-:Y:S01]  /*4aa0*/  FMUL.FTZ R160, R14, UR9 ;  /* 0x000000090ea07c20 */ /* 0x000fe20008410000 */
[-C--:B---3--:R-:W-:Y:S01]  /*4ab0*/  FFMA.FTZ R177, R177, -R233.reuse, R156 ;  /* 0x800000e9b1b17223 */ /* 0x088fe2000001009c */
[----:B------:R-:W-:Y:S01]  /*4ac0*/  FMUL.FTZ R250, R16, UR9 ;  /* 0x0000000910fa7c20 */ /* 0x000fe20008410000 */
[----:B------:R-:W-:Y:S01]  /*4ad0*/  FMUL.FTZ R161, R18, UR9 ;  /* 0x0000000912a17c20 */ /* 0x000fe20008410000 */
[----:B------:R-:W-:Y:S01]  /*4ae0*/  FMUL.FTZ R155, R17, UR9 ;  /* 0x00000009119b7c20 */ /* 0x000fe20008410000 */
[----:B------:R-:W-:Y:S01]  /*4af0*/  FMUL.FTZ R186, R19, UR9 ;  /* 0x0000000913ba7c20 */ /* 0x000fe20008410000 */
[----:B------:R-:W-:Y:S03]  /*4b00*/  FFMA.FTZ R168, -R156, R156, 1 ;  /* 0x3f8000009ca87423 */ /* 0x000fe6000001019c */
[----:B------:R-:W3:Y:S01]  /*4b10*/  MUFU.TANH R174, R174 ;  /* 0x000000ae00ae7308 */ /* 0x000ee20000002400 */
[-C--:B--2---:R-:W-:Y:S01]  /*4b20*/  FFMA.FTZ R181, R181, -R233.reuse, R166 ;  /* 0x800000e9b5b57223 */ /* 0x084fe200000100a6 */
[----:B------:R-:W-:Y:S01]  /*4b30*/  FFMA.FTZ R159, -R166, R166, 1 ;  /* 0x3f800000a69f7423 */ /* 0x000fe200000101a6 */
[----:B------:R-:W-:Y:S01]  /*4b40*/  FMUL.FTZ R166, R154, UR9 ;  /* 0x000000099aa67c20 */ /* 0x000fe20008410000 */
[----:B------:R-:W-:Y:S01]  /*4b50*/  FMUL.FTZ R168, R168, UR9 ;  /* 0x00000009a8a87c20 */ /* 0x000fe20008410000 */
[----:B------:R-:W-:Y:S05]  /*4b60*/  FMUL.FTZ R167, R167, UR9 ;  /* 0x00000009a7a77c20 */ /* 0x000fea0008410000 */
[----:B------:R-:W2:Y:S01]  /*4b70*/  MUFU.TANH R158, R158 ;  /* 0x0000009e009e7308 */ /* 0x000ea20000002400 */
[----:B-1----:R-:W-:Y:S01]  /*4b80*/  FFMA.FTZ R169, -R184, R184, 1 ;  /* 0x3f800000b8a97423 */ /* 0x002fe200000101b8 */
[-C--:B------:R-:W-:Y:S03]  /*4b90*/  FFMA.FTZ R184, R175, -R233.reuse, R184 ;  /* 0x800000e9afb87223 */ /* 0x080fe600000100b8 */
[----:B------:R-:W-:Y:S05]  /*4ba0*/  FMUL.FTZ R169, R169, UR9 ;  /* 0x00000009a9a97c20 */ /* 0x000fea0008410000 */
[----:B------:R-:W1:Y:S01]  /*4bb0*/  MUFU.TANH R162, R162 ;  /* 0x000000a200a27308 */ /* 0x000e620000002400 */
[----:B---3--:R-:W-:Y:S01]  /*4bc0*/  FFMA.FTZ R163, -R174, R174, 1 ;  /* 0x3f800000aea37423 */ /* 0x008fe200000101ae */
[-C--:B------:R-:W-:Y:S03]  /*4bd0*/  FFMA.FTZ R174, R179, -R233.reuse, R174 ;  /* 0x800000e9b3ae7223 */ /* 0x080fe600000100ae */
[----:B------:R-:W-:Y:S05]  /*4be0*/  FMUL.FTZ R163, R163, UR9 ;  /* 0x00000009a3a37c20 */ /* 0x000fea0008410000 */
[----:B------:R-:W3:Y:S01]  /*4bf0*/  MUFU.TANH R182, R182 ;  /* 0x000000b600b67308 */ /* 0x000ee20000002400 */
[-C--:B--2---:R-:W-:Y:S01]  /*4c00*/  FFMA.FTZ R175, R175, -R233.reuse, R158 ;  /* 0x800000e9afaf7223 */ /* 0x084fe2000001009e */
[----:B------:R-:W-:Y:S04]  /*4c10*/  FFMA.FTZ R164, -R158, R158, 1 ;  /* 0x3f8000009ea47423 */ /* 0x000fe8000001019e */
[----:B------:R-:W-:Y:S04]  /*4c20*/  FMUL.FTZ R164, R164, UR9 ;  /* 0x00000009a4a47c20 */ /* 0x000fe80008410000 */
[----:B------:R-:W-:Y:S01]  /*4c30*/  MUFU.TANH R180, R180 ;  /* 0x000000b400b47308 */ /* 0x000fe20000002400 */
[-C--:B-1----:R-:W-:Y:S01]  /*4c40*/  FFMA.FTZ R179, R179, -R233.reuse, R162 ;  /* 0x800000e9b3b37223 */ /* 0x082fe200000100a2 */
[----:B------:R-:W-:Y:S01]  /*4c50*/  FFMA.FTZ R158, -R162, R162, 1 ;  /* 0x3f800000a29e7423 */ /* 0x000fe200000101a2 */
[----:B------:R-:W-:Y:S03]  /*4c60*/  FMUL.FTZ R162, R159, UR9 ;  /* 0x000000099fa27c20 */ /* 0x000fe60008410000 */
[----:B------:R-:W-:Y:S04]  /*4c70*/  FMUL.FTZ R158, R158, UR9 ;  /* 0x000000099e9e7c20 */ /* 0x000fe80008410000 */
[----:B------:R-:W1:Y:S01]  /*4c80*/  MUFU.TANH R172, R172 ;  /* 0x000000ac00ac7308 */ /* 0x000e620000002400 */
[----:B---3--:R-:W-:Y:S01]  /*4c90*/  FFMA.FTZ R165, -R182, R182, 1 ;  /* 0x3f800000b6a57423 */ /* 0x008fe200000101b6 */
[-C--:B------:R-:W-:Y:S03]  /*4ca0*/  FFMA.FTZ R182, R173, -R233.reuse, R182 ;  /* 0x800000e9adb67223 */ /* 0x080fe600000100b6 */
[----:B------:R-:W-:Y:S05]  /*4cb0*/  FMUL.FTZ R165, R165, UR9 ;  /* 0x00000009a5a57c20 */ /* 0x000fea0008410000 */
[----:B------:R2:W3:Y:S10]  /*4cc0*/  MUFU.TANH R156, R161 ;  /* 0x000000a1009c7308 */ /* 0x0004f40000002400 */
[----:B------:R-:W4:Y:S01]  /*4cd0*/  MUFU.TANH R160, R160 ;  /* 0x000000a000a07308 */ /* 0x000f220000002400 */
[----:B-1----:R-:W-:Y:S01]  /*4ce0*/  FFMA.FTZ R159, -R172, R172, 1 ;  /* 0x3f800000ac9f7423 */ /* 0x002fe200000101ac */
[-C--:B------:R-:W-:Y:S03]  /*4cf0*/  FFMA.FTZ R172, R151, -R233.reuse, R172 ;  /* 0x800000e997ac7223 */ /* 0x080fe600000100ac */
[----:B------:R-:W-:Y:S05]  /*4d00*/  FMUL.FTZ R159, R159, UR9 ;  /* 0x000000099f9f7c20 */ /* 0x000fea0008410000 */
[----:B------:R-:W-:Y:S01]  /*4d10*/  MUFU.TANH R250, R250 ;  /* 0x000000fa00fa7308 */ /* 0x000fe20000002400 */
[----:B--2---:R-:W-:Y:S01]  /*4d20*/  FFMA.FTZ R161, -R180, R180, 1 ;  /* 0x3f800000b4a17423 */ /* 0x004fe200000101b4 */
[CC--:B------:R-:W-:Y:S01]  /*4d30*/  FFMA.FTZ R180, R171.reuse, -R233.reuse, R180 ;  /* 0x800000e9abb47223 */ /* 0x0c0fe200000100b4 */
[-C--:B---3--:R-:W-:Y:S01]  /*4d40*/  FFMA.FTZ R171, R171, -R233.reuse, R156 ;  /* 0x800000e9abab7223 */ /* 0x088fe2000001009c */
[----:B------:R-:W-:Y:S01]  /*4d50*/  FFMA.FTZ R156, -R156, R156, 1 ;  /* 0x3f8000009c9c7423 */ /* 0x000fe2000001019c */
[----:B------:R-:W-:Y:S05]  /*4d60*/  FMUL.FTZ R161, R161, UR9 ;  /* 0x00000009a1a17c20 */ /* 0x000fea0008410000 */
[----:B------:R-:W1:Y:S01]  /*4d70*/  MUFU.TANH R155, R155 ;  /* 0x0000009b009b7308 */ /* 0x000e620000002400 */
[-C--:B----4-:R-:W-:Y:S01]  /*4d80*/  FFMA.FTZ R173, R173, -R233.reuse, R160 ;  /* 0x800000e9adad7223 */ /* 0x090fe200000100a0 */
[----:B------:R-:W-:Y:S01]  /*4d90*/  FFMA.FTZ R160, -R160, R160, 1 ;  /* 0x3f800000a0a07423 */ /* 0x000fe200000101a0 */
[----:B------:R-:W-:Y:S03]  /*4da0*/  FMUL.FTZ R156, R156, UR9 ;  /* 0x000000099c9c7c20 */ /* 0x000fe60008410000 */
[----:B------:R-:W-:Y:S04]  /*4db0*/  FMUL.FTZ R160, R160, UR9 ;  /* 0x00000009a0a07c20 */ /* 0x000fe80008410000 */
[----:B------:R2:W3:Y:S01]  /*4dc0*/  MUFU.TANH R154, R186 ;  /* 0x000000ba009a7308 */ /* 0x0004e20000002400 */
[----:B-1----:R-:W-:Y:S01]  /*4dd0*/  FFMA.FTZ R178, R178, -R233, R155 ;  /* 0x800000e9b2b27223 */ /* 0x002fe2000001009b */
[----:B------:R-:W-:Y:S04]  /*4de0*/  FFMA.FTZ R155, -R155, R155, 1 ;  /* 0x3f8000009b9b7423 */ /* 0x000fe8000001019b */
[----:B------:R-:W-:Y:S01]  /*4df0*/  FMUL.FTZ R155, R155, UR9 ;  /* 0x000000099b9b7c20 */ /* 0x000fe20008410000 */
[-C--:B--2---:R-:W-:Y:S01]  /*4e00*/  FFMA.FTZ R186, R157, -R233.reuse, R250 ;  /* 0x800000e99dba7223 */ /* 0x084fe200000100fa */
[----:B---3--:R-:W-:Y:S01]  /*4e10*/  FFMA.FTZ R151, R151, -R233, R154 ;  /* 0x800000e997977223 */ /* 0x008fe2000001009a */
[----:B------:R-:W-:Y:S01]  /*4e20*/  FFMA.FTZ R157, -R250, R250, 1 ;  /* 0x3f800000fa9d7423 */ /* 0x000fe200000101fa */
[----:B------:R-:W-:Y:S03]  /*4e30*/  FFMA.FTZ R154, -R154, R154, 1 ;  /* 0x3f8000009a9a7423 */ /* 0x000fe6000001019a */
[----:B------:R-:W-:Y:S01]  /*4e40*/  FMUL.FTZ R157, R157, UR9 ;  /* 0x000000099d9d7c20 */ /* 0x000fe20008410000 */
[----:B------:R-:W-:Y:S01]  /*4e50*/  FMUL.FTZ R154, R154, UR9 ;  /* 0x000000099a9a7c20 */ /* 0x000fe20008410000 */
        /* <DEDUP_REMOVED lines=10> */
.L_x_1543:
        /* <DEDUP_REMOVED lines=66> */
.L_x_1544:
[C---:B------:R-:W-:Y:S01]  /*5320*/  FMUL.FTZ R5, R234.reuse, 1.4426950216293334961 ;  /* 0x3fb8aa3bea057820 */ /* 0x040fe20000410000 */
[----:B------:R-:W-:Y:S01]  /*5330*/  FSETP.NEU.FTZ.AND P0, PT, R234, -INF , PT ;  /* 0xff800000ea00780b */ /* 0x000fe20003f1d000 */
[----:B------:R-:W-:Y:S01]  /*5340*/  FMUL.FTZ R4, R235, 1.4426950216293334961 ;  /* 0x3fb8aa3beb047820 */ /* 0x000fe20000410000 */
[----:B------:R-:W-:Y:S02]  /*5350*/  ISETP.GT.AND P4, PT, R238, R223, PT ;  /* 0x000000dfee00720c */ /* 0x000fe40003f84270 */
[----:B------:R-:W-:Y:S02]  /*5360*/  FSEL R5, R5, RZ, P0 ;  /* 0x000000ff05057208 */ /* 0x000fe40000000000 */
[----:B------:R-:W-:Y:S03]  /*5370*/  FSETP.NEU.FTZ.AND P0, PT, R235, -INF , PT ;  /* 0xff800000eb00780b */ /* 0x000fe60003f1d000 */
[--C-:B------:R-:W-:Y:S01]  /*5380*/  FFMA.FTZ R185, R184, UR4, -R5.reuse ;  /* 0x00000004b8b97c23 */ /* 0x100fe20008010805 */
[----:B------:R-:W-:Y:S01]  /*5390*/  FSEL R4, R4, RZ, P0 ;  /* 0x000000ff04047208 */ /* 0x000fe20000000000 */
[--C-:B------:R-:W-:Y:S04]  /*53a0*/  FFMA.FTZ R184, R176, UR4, -R5.reuse ;  /* 0x00000004b0b87c23 */ /* 0x100fe80008010805 */
        /* <DEDUP_REMOVED lines=12> */
[--C-:B------:R-:W-:Y:S01]  /*5470*/  FFMA.FTZ R171, R171, UR4, -R4.reuse ;  /* 0x00000004abab7c23 */ /* 0x100fe20008010804 */
[----:B------:R-:W-:Y:S03]  /*5480*/  FFMA.FTZ R4, R151, UR4, -R4 ;  /* 0x0000000497047c23 */ /* 0x000fe60008010804 */
[----:B------:R-:W-:Y:S01]  /*5490*/  MUFU.EX2 R184, R184 ;  /* 0x000000b800b87308 */ /* 0x000fe20000000800 */
[----:B------:R-:W-:Y:S01]  /*54a0*/  FFMA.FTZ R5, R178, UR4, -R5 ;  /* 0x00000004b2057c23 */ /* 0x000fe20008010805 */
[----:B------:R-:W-:Y:S04]  /*54b0*/  LEA R151, R200, UR5, 0x1 ;  /* 0x00000005c8977c11 */ /* 0x000fe8000f8e08ff */
[-C--:B------:R-:W-:Y:S04]  /*54c0*/  IADD3 R150, R190, R151.reuse, RZ ;  /* 0x00000097be967210 */ /* 0x080fe80007ffe0ff */
[----:B------:R-:W-:Y:S01]  /*54d0*/  MUFU.EX2 R177, R177 ;  /* 0x000000b100b17308 */ /* 0x000fe20000000800 */
[C---:B------:R-:W-:Y:S02]  /*54e0*/  IADD3 R149, R189.reuse, R151, RZ ;  /* 0x00000097bd957210 */ /* 0x040fe40007ffe0ff */
[----:B------:R-:W-:Y:S07]  /*54f0*/  IADD3 R148, R189, R150, RZ ;  /* 0x00000096bd947210 */ /* 0x000fee0007ffe0ff */
        /* <DEDUP_REMOVED lines=38> */
[C---:B-1----:R-:W-:Y:S04]  /*5760*/  HMMA.16816.F32 R4, R16.reuse, R8, RZ ;  /* 0x000000081004723c */ /* 0x042fe800000018ff */
[----:B------:R-:W-:Y:S02]  /*5770*/  LDSM.16.M88.4 R96, [R195+0x6000] ;  /* 0x00600000c360783b */ /* 0x000fe40000000200 */
        /* <DEDUP_REMOVED lines=65> */
[C---:B---3--:R-:W-:Y:S06]  /*5b90*/  HMMA.16816.F32 R4, R76.reuse, R80, R4 ;  /* 0x000000504c04723c */ /* 0x048fec0000001804 */
[C---:B------:R-:W-:Y:S06]  /*5ba0*/  HMMA.16816.F32 R8, R76.reuse, R82, R8 ;  /* 0x000000524c08723c */ /* 0x040fec0000001808 */
[C---:B-1----:R-:W-:Y:S06]  /*5bb0*/  HMMA.16816.F32 R12, R76.reuse, R68, R12 ;  /* 0x000000444c0c723c */ /* 0x042fec000000180c */
[----:B------:R-:W-:Y:S06]  /*5bc0*/  HMMA.16816.F32 R16, R76, R70, R16 ;  /* 0x000000464c10723c */ /* 0x000fec0000001810 */
[C---:B----4-:R-:W-:Y:S06]  /*5bd0*/  HMMA.16816.F32 R4, R84.reuse, R88, R4 ;  /* 0x000000585404723c */ /* 0x050fec0000001804 */
[C---:B------:R-:W-:Y:S06]  /*5be0*/  HMMA.16816.F32 R8, R84.reuse, R90, R8 ;  /* 0x0000005a5408723c */ /* 0x040fec0000001808 */
[C---:B--2---:R-:W-:Y:S06]  /*5bf0*/  HMMA.16816.F32 R12, R84.reuse, R72, R12 ;  /* 0x00000048540c723c */ /* 0x044fec000000180c */
        /* <DEDUP_REMOVED lines=133> */
.L_x_1545:
        /* <DEDUP_REMOVED lines=137> */
.L_x_1546:
        /* <DEDUP_REMOVED lines=485> */
.L_x_1548:
        /* <DEDUP_REMOVED lines=12> */
.L_x_1549:
        /* <DEDUP_REMOVED lines=51> */
.L_x_1551:
[----:B------:R-:W-:Y:S05]  /*8f20*/  BSYNC B0 ;  /* 0x0000000000007941 */ /* 0x000fea0003800000 */
.L_x_1550:
        /* <DEDUP_REMOVED lines=19> */
.L_x_1553:
[----:B------:R-:W-:Y:S05]  /*9060*/  BSYNC B0 ;  /* 0x0000000000007941 */ /* 0x000fea0003800000 */
.L_x_1552:
        /* <DEDUP_REMOVED lines=28> */
.L_x_1555:
[----:B------:R-:W-:Y:S05]  /*9230*/  BSYNC B0 ;  /* 0x0000000000007941 */ /* 0x000fea0003800000 */
.L_x_1554:
        /* <DEDUP_REMOVED lines=19> */
.L_x_1524:
[----:B------:R-:W-:Y:S05]  /*9370*/  BSYNC B1 ;  /* 0x0000000000017941 */ /* 0x000fea0003800000 */
.L_x_1510:
[----:B-1-34-:R-:W1:Y:S02]  /*9380*/  LDC R2, c[0x0][0xc] ;  /* 0x00000300ff027b82 */ /* 0x01ae640000000800 */
[----:B-1----:R-:W-:-:S04]  /*9390*/  IADD3 R211, R2, R211, RZ ;  /* 0x000000d302d37210 */ /* 0x002fc80007ffe0ff */
[----:B------:R-:W-:-:S13]  /*93a0*/  ISETP.GE.AND P0, PT, R211, UR12, PT ;  /* 0x0000000cd3007c0c */ /* 0x000fda000bf06270 */
[----:B------:R-:W-:Y:S05]  /*93b0*/  @P0 BRA `(.L_x_1556) ;  /* 0x0000000000040947 */ /* 0x000fea0003800000 */
[----:B------:R-:W-:Y:S05]  /*93c0*/  BRA `(.L_x_1557) ;  /* 0xffffff7400507947 */ /* 0x000fea000383ffff */
.L_x_1556:
[----:B------:R-:W-:Y:S05]  /*93d0*/  EXIT ;  /* 0x000000000000794d */ /* 0x000fea0003800000 */
.L_x_1558:
        /* <DEDUP_REMOVED lines=10> */
.L_x_1621:


//--------------------- .text._ZN5flash25flash_bwd_dot_do_o_kernelILb0E23Flash_bwd_kernel_traitsILi192ELi64ELi64ELi8ELi4ELi2ELi2ELb0ELb0EN7cutlass6half_tE19Flash_kernel_traitsILi192ELi64ELi64ELi8ES3_EEEEvNS_16Flash_bwd_paramsE --------------------------
	.section	.text._ZN5flash25flash_bwd_dot_do_o_kernelILb0E23Flash_bwd_kernel_traitsILi192ELi64ELi64ELi8ELi4ELi2ELi2ELb0ELb0EN7cutlass6half_tE19Flash_kernel_traitsILi192ELi64ELi64ELi8ES3_EEEEvNS_16Flash_bwd_paramsE,"ax",@progbits
	.align	128
        .global         _ZN5flash25flash_bwd_dot_do_o_kernelILb0E23Flash_bwd_kernel_traitsILi192ELi64ELi64ELi8ELi4ELi2ELi2ELb0ELb0EN7cutlass6half_tE19Flash_kernel_traitsILi192ELi64ELi64ELi8ES3_EEEEvNS_16Flash_bwd_paramsE
        .type           _ZN5flash25flash_bwd_dot_do_o_kernelILb0E23Flash_bwd_kernel_traitsILi192ELi64ELi64ELi8ELi4ELi2ELi2ELb0ELb0EN7cutlass6half_tE19Flash_kernel_traitsILi192ELi64ELi64ELi8ES3_EEEEvNS_16Flash_bwd_paramsE,@function
        .size           _ZN5flash25flash_bwd_dot_do_o_kernelILb0E23Flash_bwd_kernel_traitsILi192ELi64ELi64ELi8ELi4ELi2ELi2ELb0ELb0EN7cutlass6half_tE19Flash_kernel_traitsILi192ELi64ELi64ELi8ES3_EEEEvNS_16Flash_bwd_paramsE,(.L_x_1622 - _ZN5flash25flash_bwd_dot_do_o_kernelILb0E23Flash_bwd_kernel_traitsILi192ELi64ELi64ELi8ELi4ELi2ELi2ELb0ELb0EN7cutlass6half_tE19Flash_kernel_traitsILi192ELi64ELi64ELi8ES3_EEEEvNS_16Flash_bwd_paramsE)
        .other          _ZN5flash25flash_bwd_dot_do_o_kernelILb0E23Flash_bwd_kernel_traitsILi192ELi64ELi64ELi8ELi4ELi2ELi2ELb0ELb0EN7cutlass6half_tE19Flash_kernel_traitsILi192ELi64ELi64ELi8ES3_EEEEvNS_16Flash_bwd_paramsE,@"STO_CUDA_ENTRY STV_DEFAULT"
_ZN5flash25flash_bwd_dot_do_o_kernelILb0E23Flash_bwd_kernel_traitsILi192ELi64ELi64ELi8ELi4ELi2ELi2ELb0ELb0EN7cutlass6half_tE19Flash_kernel_traitsILi192ELi64ELi64ELi8ES3_EEEEvNS_16Flash_bwd_paramsE:
.text._ZN5flash25flash_bwd_dot_do_o_kernelILb0E23Flash_bwd_kernel_traitsILi192ELi64ELi64ELi8ELi4ELi2ELi2ELb0ELb0EN7cutlass6half_tE19Flash_kernel_traitsILi192ELi64ELi64ELi8ES3_EEEEvNS_16Flash_bwd_paramsE:
        /* <DEDUP_REMOVED lines=52> */
.L_x_1559:
[----:B------:R-:W0:Y:S08]  /*0340*/  LDC R46, c[0x0][0x270] ;  /* 0x00009c00ff2e7b82 */ /* 0x000e300000000800 */
[----:B------:R-:W1:Y:S01]  /*0350*/  LDC R3, c[0x0][0x2d4] ;  /* 0x0000b500ff037b82 */ /* 0x000e620000000800 */
[----:B0-----:R-:W-:-:S04]  /*0360*/  IMAD R46, R7, R46, UR5 ;  /* 0x00000005072e7e24 */ /* 0x001fc8000f8e022e */
[----:B-1----:R-:W-:-:S07]  /*0370*/  IMAD R46, R46, R3, RZ ;  /* 0x000000032e2e7224 */ /* 0x002fce00078e02ff */
.L_x_1560:
        /* <DEDUP_REMOVED lines=54> */
.L_x_1562:
[----:B------:R-:W-:Y:S05]  /*06e0*/  BSYNC B0 ;  /* 0x0000000000007941 */ /* 0x000fea0003800000 */
.L_x_1561:
        /* <DEDUP_REMOVED lines=37> */
.L_x_1564:
[----:B------:R-:W-:Y:S05]  /*0940*/  BSYNC B0 ;  /* 0x0000000000007941 */ /* 0x000fea0003800000 */
.L_x_1563:
        /* <DEDUP_REMOVED lines=41> */
.L_x_1566:
[----:B------:R-:W-:Y:S05]  /*0be0*/  BSYNC B0 ;  /* 0x0000000000007941 */ /* 0x000fea0003800000 */
.L_x_1565:
        /* <DEDUP_REMOVED lines=29> */
.L_x_1568:
[----:B------:R-:W-:Y:S05]  /*0dc0*/  BSYNC B0 ;  /* 0x0000000000007941 */ /* 0x000fea0003800000 */
.L_x_1567:
        /* <DEDUP_REMOVED lines=171> */
.L_x_1569:
        /* <DEDUP_REMOVED lines=16> */
.L_x_1622:


//--------------------- .text._ZN5flash25flash_bwd_dot_do_o_kernelILb1E23Flash_bwd_kernel_traitsILi192ELi64ELi64ELi8ELi4ELi2ELi2ELb0ELb0EN7cutlass6half_tE19Flash_kernel_traitsILi192ELi64ELi64ELi8ES3_EEEEvNS_16Flash_bwd_paramsE --------------------------
	.section	.text._ZN5flash25flash_bwd_dot_do_o_kernelILb1E23Flash_bwd_kernel_traitsILi192ELi64ELi64ELi8ELi4ELi2ELi2ELb0ELb0EN7cutlass6half_tE19Flash_kernel_traitsILi192ELi64ELi64ELi8ES3_EEEEvNS_16Flash_bwd_paramsE,"ax",@progbits
	.align	128
        .global         _ZN5flash25flash_bwd_dot_do_o_kernelILb1E23Flash_bwd_kernel_traitsILi192ELi64ELi64ELi8ELi4ELi2ELi2ELb0ELb0EN7cutlass6half_tE19Flash_kernel_traitsILi192ELi64ELi64ELi8ES3_EEEEvNS_16Flash_bwd_paramsE
        .type           _ZN5flash25flash_bwd_dot_do_o_kernelILb1E23Flash_bwd_kernel_traitsILi192ELi64ELi64ELi8ELi4ELi2ELi2ELb0ELb0EN7cutlass6half_tE19Flash_kernel_traitsILi192ELi64ELi64ELi8ES3_EEEEvNS_16Flash_bwd_paramsE,@function
        .size           _ZN5flash25flash_bwd_dot_do_o_kernelILb1E23Flash_bwd_kernel_traitsILi192ELi64ELi64ELi8ELi4ELi2ELi2ELb0ELb0EN7cutlass6half_tE19Flash_kernel_traitsILi192ELi64ELi64ELi8ES3_EEEEvNS_16Flash_bwd_paramsE,(.L_x_1623 - _ZN5flash25flash_bwd_dot_do_o_kernelILb1E23Flash_bwd_kernel_traitsILi192ELi64ELi64ELi8ELi4ELi2ELi2ELb0ELb0EN7cutlass6half_tE19Flash_kernel_traitsILi192ELi64ELi64ELi8ES3_EEEEvNS_16Flash_bwd_paramsE)
        .other          _ZN5flash25flash_bwd_dot_do_o_kernelILb1E23Flash_bwd_kernel_traitsILi192ELi64ELi64ELi8ELi4ELi2ELi2ELb0ELb0EN7cutlass6half_tE19Flash_kernel_traitsILi192ELi64ELi64ELi8ES3_EEEEvNS_16Flash_bwd_paramsE,@"STO_CUDA_ENTRY STV_DEFAULT"
_ZN5flash25flash_bwd_dot_do_o_kernelILb1E23Flash_bwd_kernel_traitsILi192ELi64ELi64ELi8ELi4ELi2ELi2ELb0ELb0EN7cutlass6half_tE19Flash_kernel_traitsILi192ELi64ELi64ELi8ES3_EEEEvNS_16Flash_bwd_paramsE:
.text._ZN5flash25flash_bwd_dot_do_o_kernelILb1E23Flash_bwd_kernel_traitsILi192ELi64ELi64ELi8ELi4ELi2ELi2ELb0ELb0EN7cutlass6half_tE19Flash_kernel_traitsILi192ELi64ELi64ELi8ES3_EEEEvNS_16Flash_bwd_paramsE:
        /* <DEDUP_REMOVED lines=60> */
.L_x_1570:
        /* <DEDUP_REMOVED lines=27> */
.L_x_1571:
[----:B------:R-:W-:-:S04]  /*0570*/  IMAD R16, R16, R11, R29 ;  /* 0x0000000b10107224 */ /* 0x000fc800078e021d */
[----:B------:R-:W-:-:S07]  /*0580*/  IMAD R16, R16, R19, RZ ;  /* 0x0000001310107224 */ /* 0x000fce00078e02ff */
.L_x_1572:
        /* <DEDUP_REMOVED lines=71> */
.L_x_1574:
[----:B------:R-:W-:Y:S05]  /*0a00*/  BSYNC B0 ;  /* 0x0000000000007941 */ /* 0x000fea0003800000 */
.L_x_1573:
        /* <DEDUP_REMOVED lines=31> */
.L_x_1576:
[----:B------:R-:W-:Y:S05]  /*0c00*/  BSYNC B0 ;  /* 0x0000000000007941 */ /* 0x000fea0003800000 */
.L_x_1575:
        /* <DEDUP_REMOVED lines=38> */
.L_x_1578:
[----:B------:R-:W-:Y:S05]  /*0e70*/  BSYNC B0 ;  /* 0x0000000000007941 */ /* 0x000fea0003800000 */
.L_x_1577:
        /* <DEDUP_REMOVED lines=34> */
.L_x_1580:
[----:B------:R-:W-:Y:S05]  /*10a0*/  BSYNC B0 ;  /* 0x0000000000007941 */ /* 0x000fea0003800000 */
.L_x_1579:
        /* <DEDUP_REMOVED lines=188> */
.L_x_1581:
        /* <DEDUP_REMOVED lines=9> */
.L_x_1623:


//--------------------- .nv.shared._ZN5flash44flash_bwd_dq_dk_dv_loop_seqk_parallel_kernelI23Flash_bwd_kernel_traitsILi192ELi64ELi64ELi8ELi4ELi2ELi2ELb1ELb1EN7cutlass6half_tE19Flash_kernel_traitsILi192ELi64ELi64ELi8ES3_EELb0ELb0ELb0ELb0ELb0ELb0ELb0EEEvNS_16Flash_bwd_paramsE --------------------------
	.section	.nv.shared._ZN5flash44flash_bwd_dq_dk_dv_loop_seqk_parallel_kernelI23Flash_bwd_kernel_traitsILi192ELi64ELi64ELi8ELi4ELi2ELi2ELb1ELb1EN7cutlass6half_tE19Flash_kernel_traitsILi192ELi64ELi64ELi8ES3_EELb0ELb0ELb0ELb0ELb0ELb0ELb0EEEvNS_16Flash_bwd_paramsE,"aw",@nobits
	.sectionflags	@""
	.align	16
	.zero		1024


//--------------------- .nv.shared.reserved.0     --------------------------
	.section	.nv.shared.reserved.0,"aw",@nobits
	.weak		__nv_reservedSMEM_offset_0_alias
	.size		__nv_reservedSMEM_offset_0_alias, 0, 0
	.other		__nv_reservedSMEM_offset_0_alias,@"STO_CUDA_RESERVED_SHARED STV_DEFAULT"
__nv_reservedSMEM_offset_0_alias:
	.zero		0


//--------------------- .nv.global                --------------------------
	.section	.nv.global,"aw",@nobits
.nv.global:
	.type		_ZN66_INTERNAL_bd075e13_30_flash_bwd_hdim192_fp16_sm80_cu_ea41c527_31634cute1_E,@object
	.size		_ZN66_INTERNAL_bd075e13_30_flash_bwd_hdim192_fp16_sm80_cu_ea41c527_31634cute1_E,(_ZN66_INTERNAL_bd075e13_30_flash_bwd_hdim192_fp16_sm80_cu_ea41c527_31634cuda3std3__45__cpo6cbeginE - _ZN66_INTERNAL_bd075e13_30_flash_bwd_hdim192_fp16_sm80_cu_ea41c527_31634cute1_E)
_ZN66_INTERNAL_bd075e13_30_flash_bwd_hdim192_fp16_sm80_cu_ea41c527_31634cute1_E:
	.zero		1
	.type		_ZN66_INTERNAL_bd075e13_30_flash_bwd_hdim192_fp16_sm80_cu_ea41c527_31634cuda3std3__45__cpo6cbeginE,@object
	.size		_ZN66_INTERNAL_bd075e13_30_flash_bwd_hdim192_fp16_sm80_cu_ea41c527_31634cuda3std3__45__cpo6cbeginE,(_ZN66_INTERNAL_bd075e13_30_flash_bwd_hdim192_fp16_sm80_cu_ea41c527_31634cuda3std3__48in_placeE - _ZN66_INTERNAL_bd075e13_30_flash_bwd_hdim192_fp16_sm80_cu_ea41c527_31634cuda3std3__45__cpo6cbeginE)
_ZN66_INTERNAL_bd075e13_30_flash_bwd_hdim192_fp16_sm80_cu_ea41c527_31634cuda3std3__45__cpo6cbeginE:
	.zero		1
	.type		_ZN66_INTERNAL_bd075e13_30_flash_bwd_hdim192_fp16_sm80_cu_ea41c527_31634cuda3std3__48in_placeE,@object
	.size		_ZN66_INTERNAL_bd075e13_30_flash_bwd_hdim192_fp16_sm80_cu_ea41c527_31634cuda3std3__48in_placeE,(_ZN66_INTERNAL_bd075e13_30_flash_bwd_hdim192_fp16_sm80_cu_ea41c527_31634cuda3std6ranges3__45__cpo9iter_moveE - _ZN66_INTERNAL_bd075e13_30_flash_bwd_hdim192_fp16_sm80_cu_ea41c527_31634cuda3std3__48in_placeE)
_ZN66_INTERNAL_bd075e13_30_flash_bwd_hdim192_fp16_sm80_cu_ea41c527_31634cuda3std3__48in_placeE:
	.zero		1
	.type		_ZN66_INTERNAL_bd075e13_30_flash_bwd_hdim192_fp16_sm80_cu_ea41c527_31634cuda3std6ranges3__45__cpo9iter_moveE,@object
	.size		_ZN66_INTERNAL_bd075e13_30_flash_bwd_hdim192_fp16_sm80_cu_ea41c527_31634cuda3std6ranges3__45__cpo9iter_moveE,(_ZN66_INTERNAL_bd075e13_30_flash_bwd_hdim192_fp16_sm80_cu_ea41c527_31634cuda3std3__45__cpo5beginE - _ZN66_INTERNAL_bd075e13_30_flash_bwd_hdim192_fp16_sm80_cu_ea41c527_31634cuda3std6ranges3__45__cpo9iter_moveE)
_ZN66_INTERNAL_bd075e13_30_flash_bwd_hdim192_fp16_sm80_cu_ea41c527_31634cuda3std6ranges3__45__cpo9iter_moveE:
	.zero		1
	.type		_ZN66_INTERNAL_bd075e13_30_flash_bwd_hdim192_fp16_sm80_cu_ea41c527_31634cuda3std3__45__cpo5beginE,@object
	.size		_ZN66_INTERNAL_bd075e13_30_flash_bwd_hdim192_fp16_sm80_cu_ea41c527_31634cuda3std3__45__cpo5beginE,(_ZN66_INTERNAL_bd075e13_30_flash_bwd_hdim192_fp16_sm80_cu_ea41c527_31634cuda3std3__468_GLOBAL__N__bd075e13_30_flash_bwd_hdim192_fp16_sm80_cu_ea41c527_31636ignoreE - _ZN66_INTERNAL_bd075e13_30_flash_bwd_hdim192_fp16_sm80_cu_ea41c527_31634cuda3std3__45__cpo5beginE)
_ZN66_INTERNAL_bd075e13_30_flash_bwd_hdim192_fp16_sm80_cu_ea41c527_31634cuda3std3__45__cpo5beginE:
	.zero		1
	.type		_ZN66_INTERNAL_bd075e13_30_flash_bwd_hdim192_fp16_sm80_cu_ea41c527_31634cuda3std3__468_GLOBAL__N__bd075e13_30_flash_bwd_hdim192_fp16_sm80_cu_ea41c527_31636ignoreE,@object
	.size		_ZN66_INTERNAL_bd075e13_30_flash_bwd_hdim192_fp16_sm80_cu_ea41c527_31634cuda3std3__468_GLOBAL__N__bd075e13_30_flash_bwd_hdim192_fp16_sm80_cu_ea41c527_31636ignoreE,(_ZN66_INTERNAL_bd075e13_30_flash_bwd_hdim192_fp16_sm80_cu_ea41c527_31634cute7productE - _ZN66_INTERNAL_bd075e13_30_flash_bwd_hdim192_fp16_sm80_cu_ea41c527_31634cuda3std3__468_GLOBAL__N__bd075e13_30_flash_bwd_hdim192_fp16_sm80_cu_ea41c527_31636ignoreE)
_ZN66_INTERNAL_bd075e13_30_flash_bwd_hdim192_fp16_sm80_cu_ea41c527_31634cuda3std3__468_GLOBAL__N__bd075e13_30_flash_bwd_hdim192_fp16_sm80_cu_ea41c527_31636ignoreE:
	.zero		1
	.type		_ZN66_INTERNAL_bd075e13_30_flash_bwd_hdim192_fp16_sm80_cu_ea41c527_31634cute7productE,@object
	.size		_ZN66_INTERNAL_bd075e13_30_flash_bwd_hdim192_fp16_sm80_cu_ea41c527_31634cute7productE,(_ZN66_INTERNAL_bd075e13_30_flash_bwd_hdim192_fp16_sm80_cu_ea41c527_31634cuda3std3__45__cpo3endE - _ZN66_INTERNAL_bd075e13_30_flash_bwd_hdim192_fp16_sm80_cu_ea41c527_31634cute7productE)
_ZN66_INTERNAL_bd075e13_30_flash_bwd_hdim192_fp16_sm80_cu_ea41c527_31634cute7productE:
	.zero		1
	.type		_ZN66_INTERNAL_bd075e13_30_flash_bwd_hdim192_fp16_sm80_cu_ea41c527_31634cuda3std3__45__cpo3endE,@object
	.size		_ZN66_INTERNAL_bd075e13_30_flash_bwd_hdim192_fp16_sm80_cu_ea41c527_31634cuda3std3__45__cpo3endE,(_ZN66_INTERNAL_bd075e13_30_flash_bwd_hdim192_fp16_sm80_cu_ea41c527_31634cuda3std3__419piecewise_constructE - _ZN66_INTERNAL_bd075e13_30_flash_bwd_hdim192_fp16_sm80_cu_ea41c527_31634cuda3std3__45__cpo3endE)
_ZN66_INTERNAL_bd075e13_30_flash_bwd_hdim192_fp16_sm80_cu_ea41c527_31634cuda3std3__45__cpo3endE:
	.zero		1
	.type		_ZN66_INTERNAL_bd075e13_30_flash_bwd_hdim192_fp16_sm80_cu_ea41c527_31634cuda3std3__419piecewise_constructE,@object
	.size		_ZN66_INTERNAL_bd075e13_30_flash_bwd_hdim192_fp16_sm80_cu_ea41c527_31634cuda3std3__419piecewise_constructE,(_ZN66_INTERNAL_bd075e13_30_flash_bwd_hdim192_fp16_sm80_cu_ea41c527_31634cuda3std3__45__cpo4cendE - _ZN66_INTERNAL_bd075e13_30_flash_bwd_hdim192_fp16_sm80_cu_ea41c527_31634cuda3std3__419piecewise_constructE)
_ZN66_INTERNAL_bd075e13_30_flash_bwd_hdim192_fp16_sm80_cu_ea41c527_31634cuda3std3__419piecewise_constructE:
	.zero		1
	.type		_ZN66_INTERNAL_bd075e13_30_flash_bwd_hdim192_fp16_sm80_cu_ea41c527_31634cuda3std3__45__cpo4cendE,@object
	.size		_ZN66_INTERNAL_bd075e13_30_flash_bwd_hdim192_fp16_sm80_cu_ea41c527_31634cuda3std3__45__cpo4cendE,(_ZN66_INTERNAL_bd075e13_30_flash_bwd_hdim192_fp16_sm80_cu_ea41c527_31634cuda3std6ranges3__45__cpo4swapE - _ZN66_INTERNAL_bd075e13_30_flash_bwd_hdim192_fp16_sm80_cu_ea41c527_31634cuda3std3__45__cpo4cendE)
_ZN66_INTERNAL_bd075e13_30_flash_bwd_hdim192_fp16_sm80_cu_ea41c527_31634cuda3std3__45__cpo4cendE:
	.zero		1
	.type		_ZN66_INTERNAL_bd075e13_30_flash_bwd_hdim192_fp16_sm80_cu_ea41c527_31634cuda3std6ranges3__45__cpo4swapE,@object
	.size		_ZN66_INTERNAL_bd075e13_30_flash_bwd_hdim192_fp16_sm80_cu_ea41c527_31634cuda3std6ranges3__45__cpo4swapE,(.L_7 - _ZN66_INTERNAL_bd075e13_30_flash_bwd_hdim192_fp16_sm80_cu_ea41c527_31634cuda3std6ranges3__45__cpo4swapE)
_ZN66_INTERNAL_bd075e13_30_flash_bwd_hdim192_fp16_sm80_cu_ea41c527_31634cuda3std6ranges3__45__cpo4swapE:
	.zero		1
.L_7:


//--------------------- .nv.shared._ZN5flash44flash_bwd_dq_dk_dv_loop_seqk_parallel_kernelI23Flash_bwd_kernel_traitsILi192ELi64ELi64ELi8ELi4ELi2ELi2ELb1ELb1EN7cutlass6half_tE19Flash_kernel_traitsILi192ELi64ELi64ELi8ES3_EELb0ELb0ELb1ELb0ELb0ELb0ELb0EEEvNS_16Flash_bwd_paramsE --------------------------
	.section	.nv.shared._ZN5flash44flash_bwd_dq_dk_dv_loop_seqk_parallel_kernelI23Flash_bwd_kernel_traitsILi192ELi64ELi64ELi8ELi4ELi2ELi2ELb1ELb1EN7cutlass6half_tE19Flash_kernel_traitsILi192ELi64ELi64ELi8ES3_EELb0ELb0ELb1ELb0ELb0ELb0ELb0EEEvNS_16Flash_bwd_paramsE,"aw",@nobits
	.sectionflags	@""
	.align	16
	.zero		1024


//--------------------- .nv.shared._ZN5flash44flash_bwd_dq_dk_dv_loop_seqk_parallel_kernelI23Flash_bwd_kernel_traitsILi192ELi64ELi64ELi8ELi4ELi2ELi2ELb1ELb1EN7cutlass6half_tE19Flash_kernel_traitsILi192ELi64ELi64ELi8ES3_EELb0ELb0ELb0ELb0ELb0ELb1ELb0EEEvNS_16Flash_bwd_paramsE --------------------------
	.section	.nv.shared._ZN5flash44flash_bwd_dq_dk_dv_loop_seqk_parallel_kernelI23Flash_bwd_kernel_traitsILi192ELi64ELi64ELi8ELi4ELi2ELi2ELb1ELb1EN7cutlass6half_tE19Flash_kernel_traitsILi192ELi64ELi64ELi8ES3_EELb0ELb0ELb0ELb0ELb0ELb1ELb0EEEvNS_16Flash_bwd_paramsE,"aw",@nobits
	.sectionflags	@""
	.align	16
	.zero		1024


//--------------------- .nv.shared._ZN5flash44flash_bwd_dq_dk_dv_loop_seqk_parallel_kernelI23Flash_bwd_kernel_traitsILi192ELi64ELi64ELi8ELi4ELi2ELi2ELb1ELb1EN7cutlass6half_tE19Flash_kernel_traitsILi192ELi64ELi64ELi8ES3_EELb0ELb0ELb0ELb1ELb0ELb0ELb0EEEvNS_16Flash_bwd_paramsE --------------------------
	.section	.nv.shared._ZN5flash44flash_bwd_dq_dk_dv_loop_seqk_parallel_kernelI23Flash_bwd_kernel_traitsILi192ELi64ELi64ELi8ELi4ELi2ELi2ELb1ELb1EN7cutlass6half_tE19Flash_kernel_traitsILi192ELi64ELi64ELi8ES3_EELb0ELb0ELb0ELb1ELb0ELb0ELb0EEEvNS_16Flash_bwd_paramsE,"aw",@nobits
	.sectionflags	@""
	.align	16
	.zero		1024


//--------------------- .nv.shared._ZN5flash44flash_bwd_dq_dk_dv_loop_seqk_parallel_kernelI23Flash_bwd_kernel_traitsILi192ELi64ELi64ELi8ELi4ELi2ELi2ELb1ELb1EN7cutlass6half_tE19Flash_kernel_traitsILi192ELi64ELi64ELi8ES3_EELb0ELb0ELb1ELb0ELb0ELb1ELb0EEEvNS_16Flash_bwd_paramsE --------------------------
	.section	.nv.shared._ZN5flash44flash_bwd_dq_dk_dv_loop_seqk_parallel_kernelI23Flash_bwd_kernel_traitsILi192ELi64ELi64ELi8ELi4ELi2ELi2ELb1ELb1EN7cutlass6half_tE19Flash_kernel_traitsILi192ELi64ELi64ELi8ES3_EELb0ELb0ELb1ELb0ELb0ELb1ELb0EEEvNS_16Flash_bwd_paramsE,"aw",@nobits
	.sectionflags	@""
	.align	16
	.zero		1024


//--------------------- .nv.shared._ZN5flash44flash_bwd_dq_dk_dv_loop_seqk_parallel_kernelI23Flash_bwd_kernel_traitsILi192ELi64ELi64ELi8ELi4ELi2ELi2ELb1ELb1EN7cutlass6half_tE19Flash_kernel_traitsILi192ELi64ELi64ELi8ES3_EELb0ELb0ELb1ELb1ELb0ELb0ELb0EEEvNS_16Flash_bwd_paramsE --------------------------
	.section	.nv.shared._ZN5flash44flash_bwd_dq_dk_dv_loop_seqk_parallel_kernelI23Flash_bwd_kernel_traitsILi192ELi64ELi64ELi8ELi4ELi2ELi2ELb1ELb1EN7cutlass6half_tE19Flash_kernel_traitsILi192ELi64ELi64ELi8ES3_EELb0ELb0ELb1ELb1ELb0ELb0ELb0EEEvNS_16Flash_bwd_paramsE,"aw",@nobits
	.sectionflags	@""
	.align	16
	.zero		1024


//--------------------- .nv.shared._ZN5flash44flash_bwd_dq_dk_dv_loop_seqk_parallel_kernelI23Flash_bwd_kernel_traitsILi192ELi64ELi64ELi8ELi4ELi2ELi2ELb0ELb0EN7cutlass6half_tE19Flash_kernel_traitsILi192ELi64ELi64ELi8ES3_EELb0ELb0ELb0ELb0ELb0ELb0ELb0EEEvNS_16Flash_bwd_paramsE --------------------------
	.section	.nv.shared._ZN5flash44flash_bwd_dq_dk_dv_loop_seqk_parallel_kernelI23Flash_bwd_kernel_traitsILi192ELi64ELi64ELi8ELi4ELi2ELi2ELb0ELb0EN7cutlass6half_tE19Flash_kernel_traitsILi192ELi64ELi64ELi8ES3_EELb0ELb0ELb0ELb0ELb0ELb0ELb0EEEvNS_16Flash_bwd_paramsE,"aw",@nobits
	.sectionflags	@""
	.align	16
	.zero		1024


//--------------------- .nv.shared._ZN5flash44flash_bwd_dq_dk_dv_loop_seqk_parallel_kernelI23Flash_bwd_kernel_traitsILi192ELi64ELi64ELi8ELi4ELi2ELi2ELb0ELb0EN7cutlass6half_tE19Flash_kernel_traitsILi192ELi64ELi64ELi8ES3_EELb0ELb0ELb1ELb0ELb0ELb0ELb0EEEvNS_16Flash_bwd_paramsE --------------------------
	.section	.nv.shared._ZN5flash44flash_bwd_dq_dk_dv_loop_seqk_parallel_kernelI23Flash_bwd_kernel_traitsILi192ELi64ELi64ELi8ELi4ELi2ELi2ELb0ELb0EN7cutlass6half_tE19Flash_kernel_traitsILi192ELi64ELi64ELi8ES3_EELb0ELb0ELb1ELb0ELb0ELb0ELb0EEEvNS_16Flash_bwd_paramsE,"aw",@nobits
	.sectionflags	@""
	.align	16
	.zero		1024


//--------------------- .nv.shared._ZN5flash44flash_bwd_dq_dk_dv_loop_seqk_parallel_kernelI23Flash_bwd_kernel_traitsILi192ELi64ELi64ELi8ELi4ELi2ELi2ELb0ELb0EN7cutlass6half_tE19Flash_kernel_traitsILi192ELi64ELi64ELi8ES3_EELb0ELb0ELb0ELb0ELb0ELb1ELb0EEEvNS_16Flash_bwd_paramsE --------------------------
	.section	.nv.shared._ZN5flash44flash_bwd_dq_dk_dv_loop_seqk_parallel_kernelI23Flash_bwd_kernel_traitsILi192ELi64ELi64ELi8ELi4ELi2ELi2ELb0ELb0EN7cutlass6half_tE19Flash_kernel_traitsILi192ELi64ELi64ELi8ES3_EELb0ELb0ELb0ELb0ELb0ELb1ELb0EEEvNS_16Flash_bwd_paramsE,"aw",@nobits
	.sectionflags	@""
	.align	16
	.zero		1024


//--------------------- .nv.shared._ZN5flash44flash_bwd_dq_dk_dv_loop_seqk_parallel_kernelI23Flash_bwd_kernel_traitsILi192ELi64ELi64ELi8ELi4ELi2ELi2ELb0ELb0EN7cutlass6half_tE19Flash_kernel_traitsILi192ELi64ELi64ELi8ES3_EELb0ELb0ELb0ELb1ELb0ELb0ELb0EEEvNS_16Flash_bwd_paramsE --------------------------
	.section	.nv.shared._ZN5flash44flash_bwd_dq_dk_dv_loop_seqk_parallel_kernelI23Flash_bwd_kernel_traitsILi192ELi64ELi64ELi8ELi4ELi2ELi2ELb0ELb0EN7cutlass6half_tE19Flash_kernel_traitsILi192ELi64ELi64ELi8ES3_EELb0ELb0ELb0ELb1ELb0ELb0ELb0EEEvNS_16Flash_bwd_paramsE,"aw",@nobits
	.sectionflags	@""
	.align	16
	.zero		1024


//--------------------- .nv.shared._ZN5flash44flash_bwd_dq_dk_dv_loop_seqk_parallel_kernelI23Flash_bwd_kernel_traitsILi192ELi64ELi64ELi8ELi4ELi2ELi2ELb0ELb0EN7cutlass6half_tE19Flash_kernel_traitsILi192ELi64ELi64ELi8ES3_EELb0ELb0ELb1ELb0ELb0ELb1ELb0EEEvNS_16Flash_bwd_paramsE --------------------------
	.section	.nv.shared._ZN5flash44flash_bwd_dq_dk_dv_loop_seqk_parallel_kernelI23Flash_bwd_kernel_traitsILi192ELi64ELi64ELi8ELi4ELi2ELi2ELb0ELb0EN7cutlass6half_tE19Flash_kernel_traitsILi192ELi64ELi64ELi8ES3_EELb0ELb0ELb1ELb0ELb0ELb1ELb0EEEvNS_16Flash_bwd_paramsE,"aw",@nobits
	.sectionflags	@""
	.align	16
	.zero		1024


//--------------------- .nv.shared._ZN5flash44flash_bwd_dq_dk_dv_loop_seqk_parallel_kernelI23Flash_bwd_kernel_traitsILi192ELi64ELi64ELi8ELi4ELi2ELi2ELb0ELb0EN7cutlass6half_tE19Flash_kernel_traitsILi192ELi64ELi64ELi8ES3_EELb0ELb0ELb1ELb1ELb0ELb0ELb0EEEvNS_16Flash_bwd_paramsE --------------------------
	.section	.nv.shared._ZN5flash44flash_bwd_dq_dk_dv_loop_seqk_parallel_kernelI23Flash_bwd_kernel_traitsILi192ELi64ELi64ELi8ELi4ELi2ELi2ELb0ELb0EN7cutlass6half_tE19Flash_kernel_traitsILi192ELi64ELi64ELi8ES3_EELb0ELb0ELb1ELb1ELb0ELb0ELb0EEEvNS_16Flash_bwd_paramsE,"aw",@nobits
	.sectionflags	@""
	.align	16
	.zero		1024


//--------------------- .nv.shared._ZN5flash27flash_bwd_convert_dq_kernelI23Flash_bwd_kernel_traitsILi192ELi64ELi64ELi8ELi4ELi2ELi2ELb1ELb1EN7cutlass6half_tE19Flash_kernel_traitsILi192ELi64ELi64ELi8ES3_EEEEvNS_16Flash_bwd_paramsEi --------------------------
	.section	.nv.shared._ZN5flash27flash_bwd_convert_dq_kernelI23Flash_bwd_kernel_traitsILi192ELi64ELi64ELi8ELi4ELi2ELi2ELb1ELb1EN7cutlass6half_tE19Flash_kernel_traitsILi192ELi64ELi64ELi8ES3_EEEEvNS_16Flash_bwd_paramsEi,"aw",@nobits
	.sectionflags	@""
	.align	16
	.zero		1024


//--------------------- .nv.shared._ZN5flash44flash_bwd_dq_dk_dv_loop_seqk_parallel_kernelI23Flash_bwd_kernel_traitsILi192ELi64ELi64ELi8ELi4ELi2ELi2ELb1ELb1EN7cutlass6half_tE19Flash_kernel_traitsILi192ELi64ELi64ELi8ES3_EELb1ELb0ELb0ELb0ELb0ELb0ELb0EEEvNS_16Flash_bwd_paramsE --------------------------
	.section	.nv.shared._ZN5flash44flash_bwd_dq_dk_dv_loop_seqk_parallel_kernelI23Flash_bwd_kernel_traitsILi192ELi64ELi64ELi8ELi4ELi2ELi2ELb1ELb1EN7cutlass6half_tE19Flash_kernel_traitsILi192ELi64ELi64ELi8ES3_EELb1ELb0ELb0ELb0ELb0ELb0ELb0EEEvNS_16Flash_bwd_paramsE,"aw",@nobits
	.sectionflags	@""
	.align	16
	.zero		1024


//--------------------- .nv.shared._ZN5flash44flash_bwd_dq_dk_dv_loop_seqk_parallel_kernelI23Flash_bwd_kernel_traitsILi192ELi64ELi64ELi8ELi4ELi2ELi2ELb1ELb1EN7cutlass6half_tE19Flash_kernel_traitsILi192ELi64ELi64ELi8ES3_EELb0ELb0ELb0ELb0ELb0ELb0ELb1EEEvNS_16Flash_bwd_paramsE --------------------------
	.section	.nv.shared._ZN5flash44flash_bwd_dq_dk_dv_loop_seqk_parallel_kernelI23Flash_bwd_kernel_traitsILi192ELi64ELi64ELi8ELi4ELi2ELi2ELb1ELb1EN7cutlass6half_tE19Flash_kernel_traitsILi192ELi64ELi64ELi8ES3_EELb0ELb0ELb0ELb0ELb0ELb0ELb1EEEvNS_16Flash_bwd_paramsE,"aw",@nobits
	.sectionflags	@""
	.align	16
	.zero		1024


//--------------------- .nv.shared._ZN5flash44flash_bwd_dq_dk_dv_loop_seqk_parallel_kernelI23Flash_bwd_kernel_traitsILi192ELi64ELi64ELi8ELi4ELi2ELi2ELb1ELb1EN7cutlass6half_tE19Flash_kernel_traitsILi192ELi64ELi64ELi8ES3_EELb1ELb0ELb1ELb0ELb0ELb0ELb0EEEvNS_16Flash_bwd_paramsE --------------------------
	.section	.nv.shared._ZN5flash44flash_bwd_dq_dk_dv_loop_seqk_parallel_kernelI23Flash_bwd_kernel_traitsILi192ELi64ELi64ELi8ELi4ELi2ELi2ELb1ELb1EN7cutlass6half_tE19Flash_kernel_traitsILi192ELi64ELi64ELi8ES3_EELb1ELb0ELb1ELb0ELb0ELb0ELb0EEEvNS_16Flash_bwd_paramsE,"aw",@nobits
	.sectionflags	@""
	.align	16
	.zero		1024


//--------------------- .nv.shared._ZN5flash44flash_bwd_dq_dk_dv_loop_seqk_parallel_kernelI23Flash_bwd_kernel_traitsILi192ELi64ELi64ELi8ELi4ELi2ELi2ELb1ELb1EN7cutlass6half_tE19Flash_kernel_traitsILi192ELi64ELi64ELi8ES3_EELb0ELb0ELb1ELb0ELb0ELb0ELb1EEEvNS_16Flash_bwd_paramsE --------------------------
	.section	.nv.shared._ZN5flash44flash_bwd_dq_dk_dv_loop_seqk_parallel_kernelI23Flash_bwd_kernel_traitsILi192ELi64ELi64ELi8ELi4ELi2ELi2ELb1ELb1EN7cutlass6half_tE19Flash_kernel_traitsILi192ELi64ELi64ELi8ES3_EELb0ELb0ELb1ELb0ELb0ELb0ELb1EEEvNS_16Flash_bwd_paramsE,"aw",@nobits
	.sectionflags	@""
	.align	16
	.zero		1024


//--------------------- .nv.shared._ZN5flash44flash_bwd_dq_dk_dv_loop_seqk_parallel_kernelI23Flash_bwd_kernel_traitsILi192ELi64ELi64ELi8ELi4ELi2ELi2ELb1ELb1EN7cutlass6half_tE19Flash_kernel_traitsILi192ELi64ELi64ELi8ES3_EELb1ELb0ELb0ELb0ELb0ELb1ELb0EEEvNS_16Flash_bwd_paramsE --------------------------
	.section	.nv.shared._ZN5flash44flash_bwd_dq_dk_dv_loop_seqk_parallel_kernelI23Flash_bwd_kernel_traitsILi192ELi64ELi64ELi8ELi4ELi2ELi2ELb1ELb1EN7cutlass6half_tE19Flash_kernel_traitsILi192ELi64ELi64ELi8ES3_EELb1ELb0ELb0ELb0ELb0ELb1ELb0EEEvNS_16Flash_bwd_paramsE,"aw",@nobits
	.sectionflags	@""
	.align	16
	.zero		1024


//--------------------- .nv.shared._ZN5flash44flash_bwd_dq_dk_dv_loop_seqk_parallel_kernelI23Flash_bwd_kernel_traitsILi192ELi64ELi64ELi8ELi4ELi2ELi2ELb1ELb1EN7cutlass6half_tE19Flash_kernel_traitsILi192ELi64ELi64ELi8ES3_EELb0ELb0ELb0ELb0ELb0ELb1ELb1EEEvNS_16Flash_bwd_paramsE --------------------------
	.section	.nv.shared._ZN5flash44flash_bwd_dq_dk_dv_loop_seqk_parallel_kernelI23Flash_bwd_kernel_traitsILi192ELi64ELi64ELi8ELi4ELi2ELi2ELb1ELb1EN7cutlass6half_tE19Flash_kernel_traitsILi192ELi64ELi64ELi8ES3_EELb0ELb0ELb0ELb0ELb0ELb1ELb1EEEvNS_16Flash_bwd_paramsE,"aw",@nobits
	.sectionflags	@""
	.align	16
	.zero		1024


//--------------------- .nv.shared._ZN5flash44flash_bwd_dq_dk_dv_loop_seqk_parallel_kernelI23Flash_bwd_kernel_traitsILi192ELi64ELi64ELi8ELi4ELi2ELi2ELb1ELb1EN7cutlass6half_tE19Flash_kernel_traitsILi192ELi64ELi64ELi8ES3_EELb1ELb0ELb0ELb1ELb0ELb0ELb0EEEvNS_16Flash_bwd_paramsE --------------------------
	.section	.nv.shared._ZN5flash44flash_bwd_dq_dk_dv_loop_seqk_parallel_kernelI23Flash_bwd_kernel_traitsILi192ELi64ELi64ELi8ELi4ELi2ELi2ELb1ELb1EN7cutlass6half_tE19Flash_kernel_traitsILi192ELi64ELi64ELi8ES3_EELb1ELb0ELb0ELb1ELb0ELb0ELb0EEEvNS_16Flash_bwd_paramsE,"aw",@nobits
	.sectionflags	@""
	.align	16
	.zero		1024


//--------------------- .nv.shared._ZN5flash44flash_bwd_dq_dk_dv_loop_seqk_parallel_kernelI23Flash_bwd_kernel_traitsILi192ELi64ELi64ELi8ELi4ELi2ELi2ELb1ELb1EN7cutlass6half_tE19Flash_kernel_traitsILi192ELi64ELi64ELi8ES3_EELb0ELb0ELb0ELb1ELb0ELb0ELb1EEEvNS_16Flash_bwd_paramsE --------------------------
	.section	.nv.shared._ZN5flash44flash_bwd_dq_dk_dv_loop_seqk_parallel_kernelI23Flash_bwd_kernel_traitsILi192ELi64ELi64ELi8ELi4ELi2ELi2ELb1ELb1EN7cutlass6half_tE19Flash_kernel_traitsILi192ELi64ELi64ELi8ES3_EELb0ELb0ELb0ELb1ELb0ELb0ELb1EEEvNS_16Flash_bwd_paramsE,"aw",@nobits
	.sectionflags	@""
	.align	16
	.zero		1024


//--------------------- .nv.shared._ZN5flash44flash_bwd_dq_dk_dv_loop_seqk_parallel_kernelI23Flash_bwd_kernel_traitsILi192ELi64ELi64ELi8ELi4ELi2ELi2ELb1ELb1EN7cutlass6half_tE19Flash_kernel_traitsILi192ELi64ELi64ELi8ES3_EELb1ELb0ELb1ELb0ELb0ELb1ELb0EEEvNS_16Flash_bwd_paramsE --------------------------
	.section	.nv.shared._ZN5flash44flash_bwd_dq_dk_dv_loop_seqk_parallel_kernelI23Flash_bwd_kernel_traitsILi192ELi64ELi64ELi8ELi4ELi2ELi2ELb1ELb1EN7cutlass6half_tE19Flash_kernel_traitsILi192ELi64ELi64ELi8ES3_EELb1ELb0ELb1ELb0ELb0ELb1ELb0EEEvNS_16Flash_bwd_paramsE,"aw",@nobits
	.sectionflags	@""
	.align	16
	.zero		1024


//--------------------- .nv.shared._ZN5flash44flash_bwd_dq_dk_dv_loop_seqk_parallel_kernelI23Flash_bwd_kernel_traitsILi192ELi64ELi64ELi8ELi4ELi2ELi2ELb1ELb1EN7cutlass6half_tE19Flash_kernel_traitsILi192ELi64ELi64ELi8ES3_EELb0ELb0ELb1ELb0ELb0ELb1ELb1EEEvNS_16Flash_bwd_paramsE --------------------------
	.section	.nv.shared._ZN5flash44flash_bwd_dq_dk_dv_loop_seqk_parallel_kernelI23Flash_bwd_kernel_traitsILi192ELi64ELi64ELi8ELi4ELi2ELi2ELb1ELb1EN7cutlass6half_tE19Flash_kernel_traitsILi192ELi64ELi64ELi8ES3_EELb0ELb0ELb1ELb0ELb0ELb1ELb1EEEvNS_16Flash_bwd_paramsE,"aw",@nobits
	.sectionflags	@""
	.align	16
	.zero		1024


//--------------------- .nv.shared._ZN5flash44flash_bwd_dq_dk_dv_loop_seqk_parallel_kernelI23Flash_bwd_kernel_traitsILi192ELi64ELi64ELi8ELi4ELi2ELi2ELb1ELb1EN7cutlass6half_tE19Flash_kernel_traitsILi192ELi64ELi64ELi8ES3_EELb1ELb0ELb1ELb1ELb0ELb0ELb0EEEvNS_16Flash_bwd_paramsE --------------------------
	.section	.nv.shared._ZN5flash44flash_bwd_dq_dk_dv_loop_seqk_parallel_kernelI23Flash_bwd_kernel_traitsILi192ELi64ELi64ELi8ELi4ELi2ELi2ELb1ELb1EN7cutlass6half_tE19Flash_kernel_traitsILi192ELi64ELi64ELi8ES3_EELb1ELb0ELb1ELb1ELb0ELb0ELb0EEEvNS_16Flash_bwd_paramsE,"aw",@nobits
	.sectionflags	@""
	.align	16
	.zero		1024


//--------------------- .nv.shared._ZN5flash44flash_bwd_dq_dk_dv_loop_seqk_parallel_kernelI23Flash_bwd_kernel_traitsILi192ELi64ELi64ELi8ELi4ELi2ELi2ELb1ELb1EN7cutlass6half_tE19Flash_kernel_traitsILi192ELi64ELi64ELi8ES3_EELb0ELb0ELb1ELb1ELb0ELb0ELb1EEEvNS_16Flash_bwd_paramsE --------------------------
	.section	.nv.shared._ZN5flash44flash_bwd_dq_dk_dv_loop_seqk_parallel_kernelI23Flash_bwd_kernel_traitsILi192ELi64ELi64ELi8ELi4ELi2ELi2ELb1ELb1EN7cutlass6half_tE19Flash_kernel_traitsILi192ELi64ELi64ELi8ES3_EELb0ELb0ELb1ELb1ELb0ELb0ELb1EEEvNS_16Flash_bwd_paramsE,"aw",@nobits
	.sectionflags	@""
	.align	16
	.zero		1024


//--------------------- .nv.shared._ZN5flash25flash_bwd_dot_do_o_kernelILb0E23Flash_bwd_kernel_traitsILi192ELi64ELi64ELi8ELi4ELi2ELi2ELb1ELb1EN7cutlass6half_tE19Flash_kernel_traitsILi192ELi64ELi64ELi8ES3_EEEEvNS_16Flash_bwd_paramsE --------------------------
	.section	.nv.shared._ZN5flash25flash_bwd_dot_do_o_kernelILb0E23Flash_bwd_kernel_traitsILi192ELi64ELi64ELi8ELi4ELi2ELi2ELb1ELb1EN7cutlass6half_tE19Flash_kernel_traitsILi192ELi64ELi64ELi8ES3_EEEEvNS_16Flash_bwd_paramsE,"aw",@nobits
	.sectionflags	@""
	.align	16
	.zero		1024


//--------------------- .nv.shared._ZN5flash25flash_bwd_dot_do_o_kernelILb1E23Flash_bwd_kernel_traitsILi192ELi64ELi64ELi8ELi4ELi2ELi2ELb1ELb1EN7cutlass6half_tE19Flash_kernel_traitsILi192ELi64ELi64ELi8ES3_EEEEvNS_16Flash_bwd_paramsE --------------------------
	.section	.nv.shared._ZN5flash25flash_bwd_dot_do_o_kernelILb1E23Flash_bwd_kernel_traitsILi192ELi64ELi64ELi8ELi4ELi2ELi2ELb1ELb1EN7cutlass6half_tE19Flash_kernel_traitsILi192ELi64ELi64ELi8ES3_EEEEvNS_16Flash_bwd_paramsE,"aw",@nobits
	.sectionflags	@""
	.align	16
	.zero		1024


//--------------------- .nv.shared._ZN5flash27flash_bwd_convert_dq_kernelI23Flash_bwd_kernel_traitsILi192ELi64ELi64ELi8ELi4ELi2ELi2ELb0ELb0EN7cutlass6half_tE19Flash_kernel_traitsILi192ELi64ELi64ELi8ES3_EEEEvNS_16Flash_bwd_paramsEi --------------------------
	.section	.nv.shared._ZN5flash27flash_bwd_convert_dq_kernelI23Flash_bwd_kernel_traitsILi192ELi64ELi64ELi8ELi4ELi2ELi2ELb0ELb0EN7cutlass6half_tE19Flash_kernel_traitsILi192ELi64ELi64ELi8ES3_EEEEvNS_16Flash_bwd_paramsEi,"aw",@nobits
	.sectionflags	@""
	.align	16
	.zero		1024


//--------------------- .nv.shared._ZN5flash44flash_bwd_dq_dk_dv_loop_seqk_parallel_kernelI23Flash_bwd_kernel_traitsILi192ELi64ELi64ELi8ELi4ELi2ELi2ELb0ELb0EN7cutlass6half_tE19Flash_kernel_traitsILi192ELi64ELi64ELi8ES3_EELb1ELb0ELb0ELb0ELb0ELb0ELb0EEEvNS_16Flash_bwd_paramsE --------------------------
	.section	.nv.shared._ZN5flash44flash_bwd_dq_dk_dv_loop_seqk_parallel_kernelI23Flash_bwd_kernel_traitsILi192ELi64ELi64ELi8ELi4ELi2ELi2ELb0ELb0EN7cutlass6half_tE19Flash_kernel_traitsILi192ELi64ELi64ELi8ES3_EELb1ELb0ELb0ELb0ELb0ELb0ELb0EEEvNS_16Flash_bwd_paramsE,"aw",@nobits
	.sectionflags	@""
	.align	16
	.zero		1024


//--------------------- .nv.shared._ZN5flash44flash_bwd_dq_dk_dv_loop_seqk_parallel_kernelI23Flash_bwd_kernel_traitsILi192ELi64ELi64ELi8ELi4ELi2ELi2ELb0ELb0EN7cutlass6half_tE19Flash_kernel_traitsILi192ELi64ELi64ELi8ES3_EELb0ELb0ELb0ELb0ELb0ELb0ELb1EEEvNS_16Flash_bwd_paramsE --------------------------
	.section	.nv.shared._ZN5flash44flash_bwd_dq_dk_dv_loop_seqk_parallel_kernelI23Flash_bwd_kernel_traitsILi192ELi64ELi64ELi8ELi4ELi2ELi2ELb0ELb0EN7cutlass6half_tE19Flash_kernel_traitsILi192ELi64ELi64ELi8ES3_EELb0ELb0ELb0ELb0ELb0ELb0ELb1EEEvNS_16Flash_bwd_paramsE,"aw",@nobits
	.sectionflags	@""
	.align	16
	.zero		1024


//--------------------- .nv.shared._ZN5flash44flash_bwd_dq_dk_dv_loop_seqk_parallel_kernelI23Flash_bwd_kernel_traitsILi192ELi64ELi64ELi8ELi4ELi2ELi2ELb0ELb0EN7cutlass6half_tE19Flash_kernel_traitsILi192ELi64ELi64ELi8ES3_EELb1ELb0ELb1ELb0ELb0ELb0ELb0EEEvNS_16Flash_bwd_paramsE --------------------------
	.section	.nv.shared._ZN5flash44flash_bwd_dq_dk_dv_loop_seqk_parallel_kernelI23Flash_bwd_kernel_traitsILi192ELi64ELi64ELi8ELi4ELi2ELi2ELb0ELb0EN7cutlass6half_tE19Flash_kernel_traitsILi192ELi64ELi64ELi8ES3_EELb1ELb0ELb1ELb0ELb0ELb0ELb0EEEvNS_16Flash_bwd_paramsE,"aw",@nobits
	.sectionflags	@""
	.align	16
	.zero		1024


//--------------------- .nv.shared._ZN5flash44flash_bwd_dq_dk_dv_loop_seqk_parallel_kernelI23Flash_bwd_kernel_traitsILi192ELi64ELi64ELi8ELi4ELi2ELi2ELb0ELb0EN7cutlass6half_tE19Flash_kernel_traitsILi192ELi64ELi64ELi8ES3_EELb0ELb0ELb1ELb0ELb0ELb0ELb1EEEvNS_16Flash_bwd_paramsE --------------------------
	.section	.nv.shared._ZN5flash44flash_bwd_dq_dk_dv_loop_seqk_parallel_kernelI23Flash_bwd_kernel_traitsILi192ELi64ELi64ELi8ELi4ELi2ELi2ELb0ELb0EN7cutlass6half_tE19Flash_kernel_traitsILi192ELi64ELi64ELi8ES3_EELb0ELb0ELb1ELb0ELb0ELb0ELb1EEEvNS_16Flash_bwd_paramsE,"aw",@nobits
	.sectionflags	@""
	.align	16
	.zero		1024


//--------------------- .nv.shared._ZN5flash44flash_bwd_dq_dk_dv_loop_seqk_parallel_kernelI23Flash_bwd_kernel_traitsILi192ELi64ELi64ELi8ELi4ELi2ELi2ELb0ELb0EN7cutlass6half_tE19Flash_kernel_traitsILi192ELi64ELi64ELi8ES3_EELb1ELb0ELb0ELb0ELb0ELb1ELb0EEEvNS_16Flash_bwd_paramsE --------------------------
	.section	.nv.shared._ZN5flash44flash_bwd_dq_dk_dv_loop_seqk_parallel_kernelI23Flash_bwd_kernel_traitsILi192ELi64ELi64ELi8ELi4ELi2ELi2ELb0ELb0EN7cutlass6half_tE19Flash_kernel_traitsILi192ELi64ELi64ELi8ES3_EELb1ELb0ELb0ELb0ELb0ELb1ELb0EEEvNS_16Flash_bwd_paramsE,"aw",@nobits
	.sectionflags	@""
	.align	16
	.zero		1024


//--------------------- .nv.shared._ZN5flash44flash_bwd_dq_dk_dv_loop_seqk_parallel_kernelI23Flash_bwd_kernel_traitsILi192ELi64ELi64ELi8ELi4ELi2ELi2ELb0ELb0EN7cutlass6half_tE19Flash_kernel_traitsILi192ELi64ELi64ELi8ES3_EELb0ELb0ELb0ELb0ELb0ELb1ELb1EEEvNS_16Flash_bwd_paramsE --------------------------
	.section	.nv.shared._ZN5flash44flash_bwd_dq_dk_dv_loop_seqk_parallel_kernelI23Flash_bwd_kernel_traitsILi192ELi64ELi64ELi8ELi4ELi2ELi2ELb0ELb0EN7cutlass6half_tE19Flash_kernel_traitsILi192ELi64ELi64ELi8ES3_EELb0ELb0ELb0ELb0ELb0ELb1ELb1EEEvNS_16Flash_bwd_paramsE,"aw",@nobits
	.sectionflags	@""
	.align	16
	.zero		1024


//--------------------- .nv.shared._ZN5flash44flash_bwd_dq_dk_dv_loop_seqk_parallel_kernelI23Flash_bwd_kernel_traitsILi192ELi64ELi64ELi8ELi4ELi2ELi2ELb0ELb0EN7cutlass6half_tE19Flash_kernel_traitsILi192ELi64ELi64ELi8ES3_EELb1ELb0ELb0ELb1ELb0ELb0ELb0EEEvNS_16Flash_bwd_paramsE --------------------------
	.section	.nv.shared._ZN5flash44flash_bwd_dq_dk_dv_loop_seqk_parallel_kernelI23Flash_bwd_kernel_traitsILi192ELi64ELi64ELi8ELi4ELi2ELi2ELb0ELb0EN7cutlass6half_tE19Flash_kernel_traitsILi192ELi64ELi64ELi8ES3_EELb1ELb0ELb0ELb1ELb0ELb0ELb0EEEvNS_16Flash_bwd_paramsE,"aw",@nobits
	.sectionflags	@""
	.align	16
	.zero		1024


//--------------------- .nv.shared._ZN5flash44flash_bwd_dq_dk_dv_loop_seqk_parallel_kernelI23Flash_bwd_kernel_traitsILi192ELi64ELi64ELi8ELi4ELi2ELi2ELb0ELb0EN7cutlass6half_tE19Flash_kernel_traitsILi192ELi64ELi64ELi8ES3_EELb0ELb0ELb0ELb1ELb0ELb0ELb1EEEvNS_16Flash_bwd_paramsE --------------------------
	.section	.nv.shared._ZN5flash44flash_bwd_dq_dk_dv_loop_seqk_parallel_kernelI23Flash_bwd_kernel_traitsILi192ELi64ELi64ELi8ELi4ELi2ELi2ELb0ELb0EN7cutlass6half_tE19Flash_kernel_traitsILi192ELi64ELi64ELi8ES3_EELb0ELb0ELb0ELb1ELb0ELb0ELb1EEEvNS_16Flash_bwd_paramsE,"aw",@nobits
	.sectionflags	@""
	.align	16
	.zero		1024


//--------------------- .nv.shared._ZN5flash44flash_bwd_dq_dk_dv_loop_seqk_parallel_kernelI23Flash_bwd_kernel_traitsILi192ELi64ELi64ELi8ELi4ELi2ELi2ELb0ELb0EN7cutlass6half_tE19Flash_kernel_traitsILi192ELi64ELi64ELi8ES3_EELb1ELb0ELb1ELb0ELb0ELb1ELb0EEEvNS_16Flash_bwd_paramsE --------------------------
	.section	.nv.shared._ZN5flash44flash_bwd_dq_dk_dv_loop_seqk_parallel_kernelI23Flash_bwd_kernel_traitsILi192ELi64ELi64ELi8ELi4ELi2ELi2ELb0ELb0EN7cutlass6half_tE19Flash_kernel_traitsILi192ELi64ELi64ELi8ES3_EELb1ELb0ELb1ELb0ELb0ELb1ELb0EEEvNS_16Flash_bwd_paramsE,"aw",@nobits
	.sectionflags	@""
	.align	16
	.zero		1024


//--------------------- .nv.shared._ZN5flash44flash_bwd_dq_dk_dv_loop_seqk_parallel_kernelI23Flash_bwd_kernel_traitsILi192ELi64ELi64ELi8ELi4ELi2ELi2ELb0ELb0EN7cutlass6half_tE19Flash_kernel_traitsILi192ELi64ELi64ELi8ES3_EELb0ELb0ELb1ELb0ELb0ELb1ELb1EEEvNS_16Flash_bwd_paramsE --------------------------
	.section	.nv.shared._ZN5flash44flash_bwd_dq_dk_dv_loop_seqk_parallel_kernelI23Flash_bwd_kernel_traitsILi192ELi64ELi64ELi8ELi4ELi2ELi2ELb0ELb0EN7cutlass6half_tE19Flash_kernel_traitsILi192ELi64ELi64ELi8ES3_EELb0ELb0ELb1ELb0ELb0ELb1ELb1EEEvNS_16Flash_bwd_paramsE,"aw",@nobits
	.sectionflags	@""
	.align	16
	.zero		1024


//--------------------- .nv.shared._ZN5flash44flash_bwd_dq_dk_dv_loop_seqk_parallel_kernelI23Flash_bwd_kernel_traitsILi192ELi64ELi64ELi8ELi4ELi2ELi2ELb0ELb0EN7cutlass6half_tE19Flash_kernel_traitsILi192ELi64ELi64ELi8ES3_EELb1ELb0ELb1ELb1ELb0ELb0ELb0EEEvNS_16Flash_bwd_paramsE --------------------------
	.section	.nv.shared._ZN5flash44flash_bwd_dq_dk_dv_loop_seqk_parallel_kernelI23Flash_bwd_kernel_traitsILi192ELi64ELi64ELi8ELi4ELi2ELi2ELb0ELb0EN7cutlass6half_tE19Flash_kernel_traitsILi192ELi64ELi64ELi8ES3_EELb1ELb0ELb1ELb1ELb0ELb0ELb0EEEvNS_16Flash_bwd_paramsE,"aw",@nobits
	.sectionflags	@""
	.align	16
	.zero		1024


//--------------------- .nv.shared._ZN5flash44flash_bwd_dq_dk_dv_loop_seqk_parallel_kernelI23Flash_bwd_kernel_traitsILi192ELi64ELi64ELi8ELi4ELi2ELi2ELb0ELb0EN7cutlass6half_tE19Flash_kernel_traitsILi192ELi64ELi64ELi8ES3_EELb0ELb0ELb1ELb1ELb0ELb0ELb1EEEvNS_16Flash_bwd_paramsE --------------------------
	.section	.nv.shared._ZN5flash44flash_bwd_dq_dk_dv_loop_seqk_parallel_kernelI23Flash_bwd_kernel_traitsILi192ELi64ELi64ELi8ELi4ELi2ELi2ELb0ELb0EN7cutlass6half_tE19Flash_kernel_traitsILi192ELi64ELi64ELi8ES3_EELb0ELb0ELb1ELb1ELb0ELb0ELb1EEEvNS_16Flash_bwd_paramsE,"aw",@nobits
	.sectionflags	@""
	.align	16
	.zero		1024


//--------------------- .nv.shared._ZN5flash25flash_bwd_dot_do_o_kernelILb0E23Flash_bwd_kernel_traitsILi192ELi64ELi64ELi8ELi4ELi2ELi2ELb0ELb0EN7cutlass6half_tE19Flash_kernel_traitsILi192ELi64ELi64ELi8ES3_EEEEvNS_16Flash_bwd_paramsE --------------------------
	.section	.nv.shared._ZN5flash25flash_bwd_dot_do_o_kernelILb0E23Flash_bwd_kernel_traitsILi192ELi64ELi64ELi8ELi4ELi2ELi2ELb0ELb0EN7cutlass6half_tE19Flash_kernel_traitsILi192ELi64ELi64ELi8ES3_EEEEvNS_16Flash_bwd_paramsE,"aw",@nobits
	.sectionflags	@""
	.align	16
	.zero		1024


//--------------------- .nv.shared._ZN5flash25flash_bwd_dot_do_o_kernelILb1E23Flash_bwd_kernel_traitsILi192ELi64ELi64ELi8ELi4ELi2ELi2ELb0ELb0EN7cutlass6half_tE19Flash_kernel_traitsILi192ELi64ELi64ELi8ES3_EEEEvNS_16Flash_bwd_paramsE --------------------------
	.section	.nv.shared._ZN5flash25flash_bwd_dot_do_o_kernelILb1E23Flash_bwd_kernel_traitsILi192ELi64ELi64ELi8ELi4ELi2ELi2ELb0ELb0EN7cutlass6half_tE19Flash_kernel_traitsILi192ELi64ELi64ELi8ES3_EEEEvNS_16Flash_bwd_paramsE,"aw",@nobits
	.sectionflags	@""
	.align	16
	.zero		1024


//--------------------- .nv.constant0._ZN5flash44flash_bwd_dq_dk_dv_loop_seqk_parallel_kernelI23Flash_bwd_kernel_traitsILi192ELi64ELi64ELi8ELi4ELi2ELi2ELb1ELb1EN7cutlass6half_tE19Flash_kernel_traitsILi192ELi64ELi64ELi8ES3_EELb0ELb0ELb0ELb0ELb0ELb0ELb0EEEvNS_16Flash_bwd_paramsE --------------------------
	.section	.nv.constant0._ZN5flash44flash_bwd_dq_dk_dv_loop_seqk_parallel_kernelI23Flash_bwd_kernel_traitsILi192ELi64ELi64ELi8ELi4ELi2ELi2ELb1ELb1EN7cutlass6half_tE19Flash_kernel_traitsILi192ELi64ELi64ELi8ES3_EELb0ELb0ELb0ELb0ELb0ELb0ELb0EEEvNS_16Flash_bwd_paramsE,"a",@progbits
	.sectionflags	@""
	.align	4
.nv.constant0._ZN5flash44flash_bwd_dq_dk_dv_loop_seqk_parallel_kernelI23Flash_bwd_kernel_traitsILi192ELi64ELi64ELi8ELi4ELi2ELi2ELb1ELb1EN7cutlass6half_tE19Flash_kernel_traitsILi192ELi64ELi64ELi8ES3_EELb0ELb0ELb0ELb0ELb0ELb0ELb0EEEvNS_16Flash_bwd_paramsE:
	.zero		1168


//--------------------- .nv.constant0._ZN5flash44flash_bwd_dq_dk_dv_loop_seqk_parallel_kernelI23Flash_bwd_kernel_traitsILi192ELi64ELi64ELi8ELi4ELi2ELi2ELb1ELb1EN7cutlass6half_tE19Flash_kernel_traitsILi192ELi64ELi64ELi8ES3_EELb0ELb0ELb1ELb0ELb0ELb0ELb0EEEvNS_16Flash_bwd_paramsE --------------------------
	.section	.nv.constant0._ZN5flash44flash_bwd_dq_dk_dv_loop_seqk_parallel_kernelI23Flash_bwd_kernel_traitsILi192ELi64ELi64ELi8ELi4ELi2ELi2ELb1ELb1EN7cutlass6half_tE19Flash_kernel_traitsILi192ELi64ELi64ELi8ES3_EELb0ELb0ELb1ELb0ELb0ELb0ELb0EEEvNS_16Flash_bwd_paramsE,"a",@progbits
	.sectionflags	@""
	.align	4
.nv.constant0._ZN5flash44flash_bwd_dq_dk_dv_loop_seqk_parallel_kernelI23Flash_bwd_kernel_traitsILi192ELi64ELi64ELi8ELi4ELi2ELi2ELb1ELb1EN7cutlass6half_tE19Flash_kernel_traitsILi192ELi64ELi64ELi8ES3_EELb0ELb0ELb1ELb0ELb0ELb0ELb0EEEvNS_16Flash_bwd_paramsE:
	.zero		1168


//--------------------- .nv.constant0._ZN5flash44flash_bwd_dq_dk_dv_loop_seqk_parallel_kernelI23Flash_bwd_kernel_traitsILi192ELi64ELi64ELi8ELi4ELi2ELi2ELb1ELb1EN7cutlass6half_tE19Flash_kernel_traitsILi192ELi64ELi64ELi8ES3_EELb0ELb0ELb0ELb0ELb0ELb1ELb0EEEvNS_16Flash_bwd_paramsE --------------------------
	.section	.nv.constant0._ZN5flash44flash_bwd_dq_dk_dv_loop_seqk_parallel_kernelI23Flash_bwd_kernel_traitsILi192ELi64ELi64ELi8ELi4ELi2ELi2ELb1ELb1EN7cutlass6half_tE19Flash_kernel_traitsILi192ELi64ELi64ELi8ES3_EELb0ELb0ELb0ELb0ELb0ELb1ELb0EEEvNS_16Flash_bwd_paramsE,"a",@progbits
	.sectionflags	@""
	.align	4
.nv.constant0._ZN5flash44flash_bwd_dq_dk_dv_loop_seqk_parallel_kernelI23Flash_bwd_kernel_traitsILi192ELi64ELi64ELi8ELi4ELi2ELi2ELb1ELb1EN7cutlass6half_tE19Flash_kernel_traitsILi192ELi64ELi64ELi8ES3_EELb0ELb0ELb0ELb0ELb0ELb1ELb0EEEvNS_16Flash_bwd_paramsE:
	.zero		1168


//--------------------- .nv.constant0._ZN5flash44flash_bwd_dq_dk_dv_loop_seqk_parallel_kernelI23Flash_bwd_kernel_traitsILi192ELi64ELi64ELi8ELi4ELi2ELi2ELb1ELb1EN7cutlass6half_tE19Flash_kernel_traitsILi192ELi64ELi64ELi8ES3_EELb0ELb0ELb0ELb1ELb0ELb0ELb0EEEvNS_16Flash_bwd_paramsE --------------------------
	.section	.nv.constant0._ZN5flash44flash_bwd_dq_dk_dv_loop_seqk_parallel_kernelI23Flash_bwd_kernel_traitsILi192ELi64ELi64ELi8ELi4ELi2ELi2ELb1ELb1EN7cutlass6half_tE19Flash_kernel_traitsILi192ELi64ELi64ELi8ES3_EELb0ELb0ELb0ELb1ELb0ELb0ELb0EEEvNS_16Flash_bwd_paramsE,"a",@progbits
	.sectionflags	@""
	.align	4
.nv.constant0._ZN5flash44flash_bwd_dq_dk_dv_loop_seqk_parallel_kernelI23Flash_bwd_kernel_traitsILi192ELi64ELi64ELi8ELi4ELi2ELi2ELb1ELb1EN7cutlass6half_tE19Flash_kernel_traitsILi192ELi64ELi64ELi8ES3_EELb0ELb0ELb0ELb1ELb0ELb0ELb0EEEvNS_16Flash_bwd_paramsE:
	.zero		1168


//--------------------- .nv.constant0._ZN5flash44flash_bwd_dq_dk_dv_loop_seqk_parallel_kernelI23Flash_bwd_kernel_traitsILi192ELi64ELi64ELi8ELi4ELi2ELi2ELb1ELb1EN7cutlass6half_tE19Flash_kernel_traitsILi192ELi64ELi64ELi8ES3_EELb0ELb0ELb1ELb0ELb0ELb1ELb0EEEvNS_16Flash_bwd_paramsE --------------------------
	.section	.nv.constant0._ZN5flash44flash_bwd_dq_dk_dv_loop_seqk_parallel_kernelI23Flash_bwd_kernel_traitsILi192ELi64ELi64ELi8ELi4ELi2ELi2ELb1ELb1EN7cutlass6half_tE19Flash_kernel_traitsILi192ELi64ELi64ELi8ES3_EELb0ELb0ELb1ELb0ELb0ELb1ELb0EEEvNS_16Flash_bwd_paramsE,"a",@progbits
	.sectionflags	@""
	.align	4
.nv.constant0._ZN5flash44flash_bwd_dq_dk_dv_loop_seqk_parallel_kernelI23Flash_bwd_kernel_traitsILi192ELi64ELi64ELi8ELi4ELi2ELi2ELb1ELb1EN7cutlass6half_tE19Flash_kernel_traitsILi192ELi64ELi64ELi8ES3_EELb0ELb0ELb1ELb0ELb0ELb1ELb0EEEvNS_16Flash_bwd_paramsE:
	.zero		1168


//--------------------- .nv.constant0._ZN5flash44flash_bwd_dq_dk_dv_loop_seqk_parallel_kernelI23Flash_bwd_kernel_traitsILi192ELi64ELi64ELi8ELi4ELi2ELi2ELb1ELb1EN7cutlass6half_tE19Flash_kernel_traitsILi192ELi64ELi64ELi8ES3_EELb0ELb0ELb1ELb1ELb0ELb0ELb0EEEvNS_16Flash_bwd_paramsE --------------------------
	.section	.nv.constant0._ZN5flash44flash_bwd_dq_dk_dv_loop_seqk_parallel_kernelI23Flash_bwd_kernel_traitsILi192ELi64ELi64ELi8ELi4ELi2ELi2ELb1ELb1EN7cutlass6half_tE19Flash_kernel_traitsILi192ELi64ELi64ELi8ES3_EELb0ELb0ELb1ELb1ELb0ELb0ELb0EEEvNS_16Flash_bwd_paramsE,"a",@progbits
	.sectionflags	@""
	.align	4
.nv.constant0._ZN5flash44flash_bwd_dq_dk_dv_loop_seqk_parallel_kernelI23Flash_bwd_kernel_traitsILi192ELi64ELi64ELi8ELi4ELi2ELi2ELb1ELb1EN7cutlass6half_tE19Flash_kernel_traitsILi192ELi64ELi64ELi8ES3_EELb0ELb0ELb1ELb1ELb0ELb0ELb0EEEvNS_16Flash_bwd_paramsE:
	.zero		1168


//--------------------- .nv.constant0._ZN5flash44flash_bwd_dq_dk_dv_loop_seqk_parallel_kernelI23Flash_bwd_kernel_traitsILi192ELi64ELi64ELi8ELi4ELi2ELi2ELb0ELb0EN7cutlass6half_tE19Flash_kernel_traitsILi192ELi64ELi64ELi8ES3_EELb0ELb0ELb0ELb0ELb0ELb0ELb0EEEvNS_16Flash_bwd_paramsE --------------------------
	.section	.nv.constant0._ZN5flash44flash_bwd_dq_dk_dv_loop_seqk_parallel_kernelI23Flash_bwd_kernel_traitsILi192ELi64ELi64ELi8ELi4ELi2ELi2ELb0ELb0EN7cutlass6half_tE19Flash_kernel_traitsILi192ELi64ELi64ELi8ES3_EELb0ELb0ELb0ELb0ELb0ELb0ELb0EEEvNS_16Flash_bwd_paramsE,"a",@progbits
	.sectionflags	@""
	.align	4
.nv.constant0._ZN5flash44flash_bwd_dq_dk_dv_loop_seqk_parallel_kernelI23Flash_bwd_kernel_traitsILi192ELi64ELi64ELi8ELi4ELi2ELi2ELb0ELb0EN7cutlass6half_tE19Flash_kernel_traitsILi192ELi64ELi64ELi8ES3_EELb0ELb0ELb0ELb0ELb0ELb0ELb0EEEvNS_16Flash_bwd_paramsE:
	.zero		1168


//--------------------- .nv.constant0._ZN5flash44flash_bwd_dq_dk_dv_loop_seqk_parallel_kernelI23Flash_bwd_kernel_traitsILi192ELi64ELi64ELi8ELi4ELi2ELi2ELb0ELb0EN7cutlass6half_tE19Flash_kernel_traitsILi192ELi64ELi64ELi8ES3_EELb0ELb0ELb1ELb0ELb0ELb0ELb0EEEvNS_16Flash_bwd_paramsE --------------------------
	.section	.nv.constant0._ZN5flash44flash_bwd_dq_dk_dv_loop_seqk_parallel_kernelI23Flash_bwd_kernel_traitsILi192ELi64ELi64ELi8ELi4ELi2ELi2ELb0ELb0EN7cutlass6half_tE19Flash_kernel_traitsILi192ELi64ELi64ELi8ES3_EELb0ELb0ELb1ELb0ELb0ELb0ELb0EEEvNS_16Flash_bwd_paramsE,"a",@progbits
	.sectionflags	@""
	.align	4
.nv.constant0._ZN5flash44flash_bwd_dq_dk_dv_loop_seqk_parallel_kernelI23Flash_bwd_kernel_traitsILi192ELi64ELi64ELi8ELi4ELi2ELi2ELb0ELb0EN7cutlass6half_tE19Flash_kernel_traitsILi192ELi64ELi64ELi8ES3_EELb0ELb0ELb1ELb0ELb0ELb0ELb0EEEvNS_16Flash_bwd_paramsE:
	.zero		1168


//--------------------- .nv.constant0._ZN5flash44flash_bwd_dq_dk_dv_loop_seqk_parallel_kernelI23Flash_bwd_kernel_traitsILi192ELi64ELi64ELi8ELi4ELi2ELi2ELb0ELb0EN7cutlass6half_tE19Flash_kernel_traitsILi192ELi64ELi64ELi8ES3_EELb0ELb0ELb0ELb0ELb0ELb1ELb0EEEvNS_16Flash_bwd_paramsE --------------------------
	.section	.nv.constant0._ZN5flash44flash_bwd_dq_dk_dv_loop_seqk_parallel_kernelI23Flash_bwd_kernel_traitsILi192ELi64ELi64ELi8ELi4ELi2ELi2ELb0ELb0EN7cutlass6half_tE19Flash_kernel_traitsILi192ELi64ELi64ELi8ES3_EELb0ELb0ELb0ELb0ELb0ELb1ELb0EEEvNS_16Flash_bwd_paramsE,"a",@progbits
	.sectionflags	@""
	.align	4
.nv.constant0._ZN5flash44flash_bwd_dq_dk_dv_loop_seqk_parallel_kernelI23Flash_bwd_kernel_traitsILi192ELi64ELi64ELi8ELi4ELi2ELi2ELb0ELb0EN7cutlass6half_tE19Flash_kernel_traitsILi192ELi64ELi64ELi8ES3_EELb0ELb0ELb0ELb0ELb0ELb1ELb0EEEvNS_16Flash_bwd_paramsE:
	.zero		1168


//--------------------- .nv.constant0._ZN5flash44flash_bwd_dq_dk_dv_loop_seqk_parallel_kernelI23Flash_bwd_kernel_traitsILi192ELi64ELi64ELi8ELi4ELi2ELi2ELb0ELb0EN7cutlass6half_tE19Flash_kernel_traitsILi192ELi64ELi64ELi8ES3_EELb0ELb0ELb0ELb1ELb0ELb0ELb0EEEvNS_16Flash_bwd_paramsE --------------------------
	.section	.nv.constant0._ZN5flash44flash_bwd_dq_dk_dv_loop_seqk_parallel_kernelI23Flash_bwd_kernel_traitsILi192ELi64ELi64ELi8ELi4ELi2ELi2ELb0ELb0EN7cutlass6half_tE19Flash_kernel_traitsILi192ELi64ELi64ELi8ES3_EELb0ELb0ELb0ELb1ELb0ELb0ELb0EEEvNS_16Flash_bwd_paramsE,"a",@progbits
	.sectionflags	@""
	.align	4
.nv.constant0._ZN5flash44flash_bwd_dq_dk_dv_loop_seqk_parallel_kernelI23Flash_bwd_kernel_traitsILi192ELi64ELi64ELi8ELi4ELi2ELi2ELb0ELb0EN7cutlass6half_tE19Flash_kernel_traitsILi192ELi64ELi64ELi8ES3_EELb0ELb0ELb0ELb1ELb0ELb0ELb0EEEvNS_16Flash_bwd_paramsE:
	.zero		1168


//--------------------- .nv.constant0._ZN5flash44flash_bwd_dq_dk_dv_loop_seqk_parallel_kernelI23Flash_bwd_kernel_traitsILi192ELi64ELi64ELi8ELi4ELi2ELi2ELb0ELb0EN7cutlass6half_tE19Flash_kernel_traitsILi192ELi64ELi64ELi8ES3_EELb0ELb0ELb1ELb0ELb0ELb1ELb0EEEvNS_16Flash_bwd_paramsE --------------------------
	.section	.nv.constant0._ZN5flash44flash_bwd_dq_dk_dv_loop_seqk_parallel_kernelI23Flash_bwd_kernel_traitsILi192ELi64ELi64ELi8ELi4ELi2ELi2ELb0ELb0EN7cutlass6half_tE19Flash_kernel_traitsILi192ELi64ELi64ELi8ES3_EELb0ELb0ELb1ELb0ELb0ELb1ELb0EEEvNS_16Flash_bwd_paramsE,"a",@progbits
	.sectionflags	@""
	.align	4
.nv.constant0._ZN5flash44flash_bwd_dq_dk_dv_loop_seqk_parallel_kernelI23Flash_bwd_kernel_traitsILi192ELi64ELi64ELi8ELi4ELi2ELi2ELb0ELb0EN7cutlass6half_tE19Flash_kernel_traitsILi192ELi64ELi64ELi8ES3_EELb0ELb0ELb1ELb0ELb0ELb1ELb0EEEvNS_16Flash_bwd_paramsE:
	.zero		1168


//--------------------- .nv.constant0._ZN5flash44flash_bwd_dq_dk_dv_loop_seqk_parallel_kernelI23Flash_bwd_kernel_traitsILi192ELi64ELi64ELi8ELi4ELi2ELi2ELb0ELb0EN7cutlass6half_tE19Flash_kernel_traitsILi192ELi64ELi64ELi8ES3_EELb0ELb0ELb1ELb1ELb0ELb0ELb0EEEvNS_16Flash_bwd_paramsE --------------------------
	.section	.nv.constant0._ZN5flash44flash_bwd_dq_dk_dv_loop_seqk_parallel_kernelI23Flash_bwd_kernel_traitsILi192ELi64ELi64ELi8ELi4ELi2ELi2ELb0ELb0EN7cutlass6half_tE19Flash_kernel_traitsILi192ELi64ELi64ELi8ES3_EELb0ELb0ELb1ELb1ELb0ELb0ELb0EEEvNS_16Flash_bwd_paramsE,"a",@progbits
	.sectionflags	@""
	.align	4
.nv.constant0._ZN5flash44flash_bwd_dq_dk_dv_loop_seqk_parallel_kernelI23Flash_bwd_kernel_traitsILi192ELi64ELi64ELi8ELi4ELi2ELi2ELb0ELb0EN7cutlass6half_tE19Flash_kernel_traitsILi192ELi64ELi64ELi8ES3_EELb0ELb0ELb1ELb1ELb0ELb0ELb0EEEvNS_16Flash_bwd_paramsE:
	.zero		1168


//--------------------- .nv.constant0._ZN5flash27flash_bwd_convert_dq_kernelI23Flash_bwd_kernel_traitsILi192ELi64ELi64ELi8ELi4ELi2ELi2ELb1ELb1EN7cutlass6half_tE19Flash_kernel_traitsILi192ELi64ELi64ELi8ES3_EEEEvNS_16Flash_bwd_paramsEi --------------------------
	.section	.nv.constant0._ZN5flash27flash_bwd_convert_dq_kernelI23Flash_bwd_kernel_traitsILi192ELi64ELi64ELi8ELi4ELi2ELi2ELb1ELb1EN7cutlass6half_tE19Flash_kernel_traitsILi192ELi64ELi64ELi8ES3_EEEEvNS_16Flash_bwd_paramsEi,"a",@progbits
	.sectionflags	@""
	.align	4
.nv.constant0._ZN5flash27flash_bwd_convert_dq_kernelI23Flash_bwd_kernel_traitsILi192ELi64ELi64ELi8ELi4ELi2ELi2ELb1ELb1EN7cutlass6half_tE19Flash_kernel_traitsILi192ELi64ELi64ELi8ES3_EEEEvNS_16Flash_bwd_paramsEi:
	.zero		1172


//--------------------- .nv.constant0._ZN5flash44flash_bwd_dq_dk_dv_loop_seqk_parallel_kernelI23Flash_bwd_kernel_traitsILi192ELi64ELi64ELi8ELi4ELi2ELi2ELb1ELb1EN7cutlass6half_tE19Flash_kernel_traitsILi192ELi64ELi64ELi8ES3_EELb1ELb0ELb0ELb0ELb0ELb0ELb0EEEvNS_16Flash_bwd_paramsE --------------------------
	.section	.nv.constant0._ZN5flash44flash_bwd_dq_dk_dv_loop_seqk_parallel_kernelI23Flash_bwd_kernel_traitsILi192ELi64ELi64ELi8ELi4ELi2ELi2ELb1ELb1EN7cutlass6half_tE19Flash_kernel_traitsILi192ELi64ELi64ELi8ES3_EELb1ELb0ELb0ELb0ELb0ELb0ELb0EEEvNS_16Flash_bwd_paramsE,"a",@progbits
	.sectionflags	@""
	.align	4
.nv.constant0._ZN5flash44flash_bwd_dq_dk_dv_loop_seqk_parallel_kernelI23Flash_bwd_kernel_traitsILi192ELi64ELi64ELi8ELi4ELi2ELi2ELb1ELb1EN7cutlass6half_tE19Flash_kernel_traitsILi192ELi64ELi64ELi8ES3_EELb1ELb0ELb0ELb0ELb0ELb0ELb0EEEvNS_16Flash_bwd_paramsE:
	.zero		1168


//--------------------- .nv.constant0._ZN5flash44flash_bwd_dq_dk_dv_loop_seqk_parallel_kernelI23Flash_bwd_kernel_traitsILi192ELi64ELi64ELi8ELi4ELi2ELi2ELb1ELb1EN7cutlass6half_tE19Flash_kernel_traitsILi192ELi64ELi64ELi8ES3_EELb0ELb0ELb0ELb0ELb0ELb0ELb1EEEvNS_16Flash_bwd_paramsE --------------------------
	.section	.nv.constant0._ZN5flash44flash_bwd_dq_dk_dv_loop_seqk_parallel_kernelI23Flash_bwd_kernel_traitsILi192ELi64ELi64ELi8ELi4ELi2ELi2ELb1ELb1EN7cutlass6half_tE19Flash_kernel_traitsILi192ELi64ELi64ELi8ES3_EELb0ELb0ELb0ELb0ELb0ELb0ELb1EEEvNS_16Flash_bwd_paramsE,"a",@progbits
	.sectionflags	@""
	.align	4
.nv.constant0._ZN5flash44flash_bwd_dq_dk_dv_loop_seqk_parallel_kernelI23Flash_bwd_kernel_traitsILi192ELi64ELi64ELi8ELi4ELi2ELi2ELb1ELb1EN7cutlass6half_tE19Flash_kernel_traitsILi192ELi64ELi64ELi8ES3_EELb0ELb0ELb0ELb0ELb0ELb0ELb1EEEvNS_16Flash_bwd_paramsE:
	.zero		1168


//--------------------- .nv.constant0._ZN5flash44flash_bwd_dq_dk_dv_loop_seqk_parallel_kernelI23Flash_bwd_kernel_traitsILi192ELi64ELi64ELi8ELi4ELi2ELi2ELb1ELb1EN7cutlass6half_tE19Flash_kernel_traitsILi192ELi64ELi64ELi8ES3_EELb1ELb0ELb1ELb0ELb0ELb0ELb0EEEvNS_16Flash_bwd_paramsE --------------------------
	.section	.nv.constant0._ZN5flash44flash_bwd_dq_dk_dv_loop_seqk_parallel_kernelI23Flash_bwd_kernel_traitsILi192ELi64ELi64ELi8ELi4ELi2ELi2ELb1ELb1EN7cutlass6half_tE19Flash_kernel_traitsILi192ELi64ELi64ELi8ES3_EELb1ELb0ELb1ELb0ELb0ELb0ELb0EEEvNS_16Flash_bwd_paramsE,"a",@progbits
	.sectionflags	@""
	.align	4
.nv.constant0._ZN5flash44flash_bwd_dq_dk_dv_loop_seqk_parallel_kernelI23Flash_bwd_kernel_traitsILi192ELi64ELi64ELi8ELi4ELi2ELi2ELb1ELb1EN7cutlass6half_tE19Flash_kernel_traitsILi192ELi64ELi64ELi8ES3_EELb1ELb0ELb1ELb0ELb0ELb0ELb0EEEvNS_16Flash_bwd_paramsE:
	.zero		1168


//--------------------- .nv.constant0._ZN5flash44flash_bwd_dq_dk_dv_loop_seqk_parallel_kernelI23Flash_bwd_kernel_traitsILi192ELi64ELi64ELi8ELi4ELi2ELi2ELb1ELb1EN7cutlass6half_tE19Flash_kernel_traitsILi192ELi64ELi64ELi8ES3_EELb0ELb0ELb1ELb0ELb0ELb0ELb1EEEvNS_16Flash_bwd_paramsE --------------------------
	.section	.nv.constant0._ZN5flash44flash_bwd_dq_dk_dv_loop_seqk_parallel_kernelI23Flash_bwd_kernel_traitsILi192ELi64ELi64ELi8ELi4ELi2ELi2ELb1ELb1EN7cutlass6half_tE19Flash_kernel_traitsILi192ELi64ELi64ELi8ES3_EELb0ELb0ELb1ELb0ELb0ELb0ELb1EEEvNS_16Flash_bwd_paramsE,"a",@progbits
	.sectionflags	@""
	.align	4
.nv.constant0._ZN5flash44flash_bwd_dq_dk_dv_loop_seqk_parallel_kernelI23Flash_bwd_kernel_traitsILi192ELi64ELi64ELi8ELi4ELi2ELi2ELb1ELb1EN7cutlass6half_tE19Flash_kernel_traitsILi192ELi64ELi64ELi8ES3_EELb0ELb0ELb1ELb0ELb0ELb0ELb1EEEvNS_16Flash_bwd_paramsE:
	.zero		1168


//--------------------- .nv.constant0._ZN5flash44flash_bwd_dq_dk_dv_loop_seqk_parallel_kernelI23Flash_bwd_kernel_traitsILi192ELi64ELi64ELi8ELi4ELi2ELi2ELb1ELb1EN7cutlass6half_tE19Flash_kernel_traitsILi192ELi64ELi64ELi8ES3_EELb1ELb0ELb0ELb0ELb0ELb1ELb0EEEvNS_16Flash_bwd_paramsE --------------------------
	.section	.nv.constant0._ZN5flash44flash_bwd_dq_dk_dv_loop_seqk_parallel_kernelI23Flash_bwd_kernel_traitsILi192ELi64ELi64ELi8ELi4ELi2ELi2ELb1ELb1EN7cutlass6half_tE19Flash_kernel_traitsILi192ELi64ELi64ELi8ES3_EELb1ELb0ELb0ELb0ELb0ELb1ELb0EEEvNS_16Flash_bwd_paramsE,"a",@progbits
	.sectionflags	@""
	.align	4
.nv.constant0._ZN5flash44flash_bwd_dq_dk_dv_loop_seqk_parallel_kernelI23Flash_bwd_kernel_traitsILi192ELi64ELi64ELi8ELi4ELi2ELi2ELb1ELb1EN7cutlass6half_tE19Flash_kernel_traitsILi192ELi64ELi64ELi8ES3_EELb1ELb0ELb0ELb0ELb0ELb1ELb0EEEvNS_16Flash_bwd_paramsE:
	.zero		1168


//--------------------- .nv.constant0._ZN5flash44flash_bwd_dq_dk_dv_loop_seqk_parallel_kernelI23Flash_bwd_kernel_traitsILi192ELi64ELi64ELi8ELi4ELi2ELi2ELb1ELb1EN7cutlass6half_tE19Flash_kernel_traitsILi192ELi64ELi64ELi8ES3_EELb0ELb0ELb0ELb0ELb0ELb1ELb1EEEvNS_16Flash_bwd_paramsE --------------------------
	.section	.nv.constant0._ZN5flash44flash_bwd_dq_dk_dv_loop_seqk_parallel_kernelI23Flash_bwd_kernel_traitsILi192ELi64ELi64ELi8ELi4ELi2ELi2ELb1ELb1EN7cutlass6half_tE19Flash_kernel_traitsILi192ELi64ELi64ELi8ES3_EELb0ELb0ELb0ELb0ELb0ELb1ELb1EEEvNS_16Flash_bwd_paramsE,"a",@progbits
	.sectionflags	@""
	.align	4
.nv.constant0._ZN5flash44flash_bwd_dq_dk_dv_loop_seqk_parallel_kernelI23Flash_bwd_kernel_traitsILi192ELi64ELi64ELi8ELi4ELi2ELi2ELb1ELb1EN7cutlass6half_tE19Flash_kernel_traitsILi192ELi64ELi64ELi8ES3_EELb0ELb0ELb0ELb0ELb0ELb1ELb1EEEvNS_16Flash_bwd_paramsE:
	.zero		1168


//--------------------- .nv.constant0._ZN5flash44flash_bwd_dq_dk_dv_loop_seqk_parallel_kernelI23Flash_bwd_kernel_traitsILi192ELi64ELi64ELi8ELi4ELi2ELi2ELb1ELb1EN7cutlass6half_tE19Flash_kernel_traitsILi192ELi64ELi64ELi8ES3_EELb1ELb0ELb0ELb1ELb0ELb0ELb0EEEvNS_16Flash_bwd_paramsE --------------------------
	.section	.nv.constant0._ZN5flash44flash_bwd_dq_dk_dv_loop_seqk_parallel_kernelI23Flash_bwd_kernel_traitsILi192ELi64ELi64ELi8ELi4ELi2ELi2ELb1ELb1EN7cutlass6half_tE19Flash_kernel_traitsILi192ELi64ELi64ELi8ES3_EELb1ELb0ELb0ELb1ELb0ELb0ELb0EEEvNS_16Flash_bwd_paramsE,"a",@progbits
	.sectionflags	@""
	.align	4
.nv.constant0._ZN5flash44flash_bwd_dq_dk_dv_loop_seqk_parallel_kernelI23Flash_bwd_kernel_traitsILi192ELi64ELi64ELi8ELi4ELi2ELi2ELb1ELb1EN7cutlass6half_tE19Flash_kernel_traitsILi192ELi64ELi64ELi8ES3_EELb1ELb0ELb0ELb1ELb0ELb0ELb0EEEvNS_16Flash_bwd_paramsE:
	.zero		1168


//--------------------- .nv.constant0._ZN5flash44flash_bwd_dq_dk_dv_loop_seqk_parallel_kernelI23Flash_bwd_kernel_traitsILi192ELi64ELi64ELi8ELi4ELi2ELi2ELb1ELb1EN7cutlass6half_tE19Flash_kernel_traitsILi192ELi64ELi64ELi8ES3_EELb0ELb0ELb0ELb1ELb0ELb0ELb1EEEvNS_16Flash_bwd_paramsE --------------------------
	.section	.nv.constant0._ZN5flash44flash_bwd_dq_dk_dv_loop_seqk_parallel_kernelI23Flash_bwd_kernel_traitsILi192ELi64ELi64ELi8ELi4ELi2ELi2ELb1ELb1EN7cutlass6half_tE19Flash_kernel_traitsILi192ELi64ELi64ELi8ES3_EELb0ELb0ELb0ELb1ELb0ELb0ELb1EEEvNS_16Flash_bwd_paramsE,"a",@progbits
	.sectionflags	@""
	.align	4
.nv.constant0._ZN5flash44flash_bwd_dq_dk_dv_loop_seqk_parallel_kernelI23Flash_bwd_kernel_traitsILi192ELi64ELi64ELi8ELi4ELi2ELi2ELb1ELb1EN7cutlass6half_tE19Flash_kernel_traitsILi192ELi64ELi64ELi8ES3_EELb0ELb0ELb0ELb1ELb0ELb0ELb1EEEvNS_16Flash_bwd_paramsE:
	.zero		1168


//--------------------- .nv.constant0._ZN5flash44flash_bwd_dq_dk_dv_loop_seqk_parallel_kernelI23Flash_bwd_kernel_traitsILi192ELi64ELi64ELi8ELi4ELi2ELi2ELb1ELb1EN7cutlass6half_tE19Flash_kernel_traitsILi192ELi64ELi64ELi8ES3_EELb1ELb0ELb1ELb0ELb0ELb1ELb0EEEvNS_16Flash_bwd_paramsE --------------------------
	.section	.nv.constant0._ZN5flash44flash_bwd_dq_dk_dv_loop_seqk_parallel_kernelI23Flash_bwd_kernel_traitsILi192ELi64ELi64ELi8ELi4ELi2ELi2ELb1ELb1EN7cutlass6half_tE19Flash_kernel_traitsILi192ELi64ELi64ELi8ES3_EELb1ELb0ELb1ELb0ELb0ELb1ELb0EEEvNS_16Flash_bwd_paramsE,"a",@progbits
	.sectionflags	@""
	.align	4
.nv.constant0._ZN5flash44flash_bwd_dq_dk_dv_loop_seqk_parallel_kernelI23Flash_bwd_kernel_traitsILi192ELi64ELi64ELi8ELi4ELi2ELi2ELb1ELb1EN7cutlass6half_tE19Flash_kernel_traitsILi192ELi64ELi64ELi8ES3_EELb1ELb0ELb1ELb0ELb0ELb1ELb0EEEvNS_16Flash_bwd_paramsE:
	.zero		1168


//--------------------- .nv.constant0._ZN5flash44flash_bwd_dq_dk_dv_loop_seqk_parallel_kernelI23Flash_bwd_kernel_traitsILi192ELi64ELi64ELi8ELi4ELi2ELi2ELb1ELb1EN7cutlass6half_tE19Flash_kernel_traitsILi192ELi64ELi64ELi8ES3_EELb0ELb0ELb1ELb0ELb0ELb1ELb1EEEvNS_16Flash_bwd_paramsE --------------------------
	.section	.nv.constant0._ZN5flash44flash_bwd_dq_dk_dv_loop_seqk_parallel_kernelI23Flash_bwd_kernel_traitsILi192ELi64ELi64ELi8ELi4ELi2ELi2ELb1ELb1EN7cutlass6half_tE19Flash_kernel_traitsILi192ELi64ELi64ELi8ES3_EELb0ELb0ELb1ELb0ELb0ELb1ELb1EEEvNS_16Flash_bwd_paramsE,"a",@progbits
	.sectionflags	@""
	.align	4
.nv.constant0._ZN5flash44flash_bwd_dq_dk_dv_loop_seqk_parallel_kernelI23Flash_bwd_kernel_traitsILi192ELi64ELi64ELi8ELi4ELi2ELi2ELb1ELb1EN7cutlass6half_tE19Flash_kernel_traitsILi192ELi64ELi64ELi8ES3_EELb0ELb0ELb1ELb0ELb0ELb1ELb1EEEvNS_16Flash_bwd_paramsE:
	.zero		1168


//--------------------- .nv.constant0._ZN5flash44flash_bwd_dq_dk_dv_loop_seqk_parallel_kernelI23Flash_bwd_kernel_traitsILi192ELi64ELi64ELi8ELi4ELi2ELi2ELb1ELb1EN7cutlass6half_tE19Flash_kernel_traitsILi192ELi64ELi64ELi8ES3_EELb1ELb0ELb1ELb1ELb0ELb0ELb0EEEvNS_16Flash_bwd_paramsE --------------------------
	.section	.nv.constant0._ZN5flash44flash_bwd_dq_dk_dv_loop_seqk_parallel_kernelI23Flash_bwd_kernel_traitsILi192ELi64ELi64ELi8ELi4ELi2ELi2ELb1ELb1EN7cutlass6half_tE19Flash_kernel_traitsILi192ELi64ELi64ELi8ES3_EELb1ELb0ELb1ELb1ELb0ELb0ELb0EEEvNS_16Flash_bwd_paramsE,"a",@progbits
	.sectionflags	@""
	.align	4
.nv.constant0._ZN5flash44flash_bwd_dq_dk_dv_loop_seqk_parallel_kernelI23Flash_bwd_kernel_traitsILi192ELi64ELi64ELi8ELi4ELi2ELi2ELb1ELb1EN7cutlass6half_tE19Flash_kernel_traitsILi192ELi64ELi64ELi8ES3_EELb1ELb0ELb1ELb1ELb0ELb0ELb0EEEvNS_16Flash_bwd_paramsE:
	.zero		1168


//--------------------- .nv.constant0._ZN5flash44flash_bwd_dq_dk_dv_loop_seqk_parallel_kernelI23Flash_bwd_kernel_traitsILi192ELi64ELi64ELi8ELi4ELi2ELi2ELb1ELb1EN7cutlass6half_tE19Flash_kernel_traitsILi192ELi64ELi64ELi8ES3_EELb0ELb0ELb1ELb1ELb0ELb0ELb1EEEvNS_16Flash_bwd_paramsE --------------------------
	.section	.nv.constant0._ZN5flash44flash_bwd_dq_dk_dv_loop_seqk_parallel_kernelI23Flash_bwd_kernel_traitsILi192ELi64ELi64ELi8ELi4ELi2ELi2ELb1ELb1EN7cutlass6half_tE19Flash_kernel_traitsILi192ELi64ELi64ELi8ES3_EELb0ELb0ELb1ELb1ELb0ELb0ELb1EEEvNS_16Flash_bwd_paramsE,"a",@progbits
	.sectionflags	@""
	.align	4
.nv.constant0._ZN5flash44flash_bwd_dq_dk_dv_loop_seqk_parallel_kernelI23Flash_bwd_kernel_traitsILi192ELi64ELi64ELi8ELi4ELi2ELi2ELb1ELb1EN7cutlass6half_tE19Flash_kernel_traitsILi192ELi64ELi64ELi8ES3_EELb0ELb0ELb1ELb1ELb0ELb0ELb1EEEvNS_16Flash_bwd_paramsE:
	.zero		1168


//--------------------- .nv.constant0._ZN5flash25flash_bwd_dot_do_o_kernelILb0E23Flash_bwd_kernel_traitsILi192ELi64ELi64ELi8ELi4ELi2ELi2ELb1ELb1EN7cutlass6half_tE19Flash_kernel_traitsILi192ELi64ELi64ELi8ES3_EEEEvNS_16Flash_bwd_paramsE --------------------------
	.section	.nv.constant0._ZN5flash25flash_bwd_dot_do_o_kernelILb0E23Flash_bwd_kernel_traitsILi192ELi64ELi64ELi8ELi4ELi2ELi2ELb1ELb1EN7cutlass6half_tE19Flash_kernel_traitsILi192ELi64ELi64ELi8ES3_EEEEvNS_16Flash_bwd_paramsE,"a",@progbits
	.sectionflags	@""
	.align	4
.nv.constant0._ZN5flash25flash_bwd_dot_do_o_kernelILb0E23Flash_bwd_kernel_traitsILi192ELi64ELi64ELi8ELi4ELi2ELi2ELb1ELb1EN7cutlass6half_tE19Flash_kernel_traitsILi192ELi64ELi64ELi8ES3_EEEEvNS_16Flash_bwd_paramsE:
	.zero		1168


//--------------------- .nv.constant0._ZN5flash25flash_bwd_dot_do_o_kernelILb1E23Flash_bwd_kernel_traitsILi192ELi64ELi64ELi8ELi4ELi2ELi2ELb1ELb1EN7cutlass6half_tE19Flash_kernel_traitsILi192ELi64ELi64ELi8ES3_EEEEvNS_16Flash_bwd_paramsE --------------------------
	.section	.nv.constant0._ZN5flash25flash_bwd_dot_do_o_kernelILb1E23Flash_bwd_kernel_traitsILi192ELi64ELi64ELi8ELi4ELi2ELi2ELb1ELb1EN7cutlass6half_tE19Flash_kernel_traitsILi192ELi64ELi64ELi8ES3_EEEEvNS_16Flash_bwd_paramsE,"a",@progbits
	.sectionflags	@""
	.align	4
.nv.constant0._ZN5flash25flash_bwd_dot_do_o_kernelILb1E23Flash_bwd_kernel_traitsILi192ELi64ELi64ELi8ELi4ELi2ELi2ELb1ELb1EN7cutlass6half_tE19Flash_kernel_traitsILi192ELi64ELi64ELi8ES3_EEEEvNS_16Flash_bwd_paramsE:
	.zero		1168


//--------------------- .nv.constant0._ZN5flash27flash_bwd_convert_dq_kernelI23Flash_bwd_kernel_traitsILi192ELi64ELi64ELi8ELi4ELi2ELi2ELb0ELb0EN7cutlass6half_tE19Flash_kernel_traitsILi192ELi64ELi64ELi8ES3_EEEEvNS_16Flash_bwd_paramsEi --------------------------
	.section	.nv.constant0._ZN5flash27flash_bwd_convert_dq_kernelI23Flash_bwd_kernel_traitsILi192ELi64ELi64ELi8ELi4ELi2ELi2ELb0ELb0EN7cutlass6half_tE19Flash_kernel_traitsILi192ELi64ELi64ELi8ES3_EEEEvNS_16Flash_bwd_paramsEi,"a",@progbits
	.sectionflags	@""
	.align	4
.nv.constant0._ZN5flash27flash_bwd_convert_dq_kernelI23Flash_bwd_kernel_traitsILi192ELi64ELi64ELi8ELi4ELi2ELi2ELb0ELb0EN7cutlass6half_tE19Flash_kernel_traitsILi192ELi64ELi64ELi8ES3_EEEEvNS_16Flash_bwd_paramsEi:
	.zero		1172


//--------------------- .nv.constant0._ZN5flash44flash_bwd_dq_dk_dv_loop_seqk_parallel_kernelI23Flash_bwd_kernel_traitsILi192ELi64ELi64ELi8ELi4ELi2ELi2ELb0ELb0EN7cutlass6half_tE19Flash_kernel_traitsILi192ELi64ELi64ELi8ES3_EELb1ELb0ELb0ELb0ELb0ELb0ELb0EEEvNS_16Flash_bwd_paramsE --------------------------
	.section	.nv.constant0._ZN5flash44flash_bwd_dq_dk_dv_loop_seqk_parallel_kernelI23Flash_bwd_kernel_traitsILi192ELi64ELi64ELi8ELi4ELi2ELi2ELb0ELb0EN7cutlass6half_tE19Flash_kernel_traitsILi192ELi64ELi64ELi8ES3_EELb1ELb0ELb0ELb0ELb0ELb0ELb0EEEvNS_16Flash_bwd_paramsE,"a",@progbits
	.sectionflags	@""
	.align	4
.nv.constant0._ZN5flash44flash_bwd_dq_dk_dv_loop_seqk_parallel_kernelI23Flash_bwd_kernel_traitsILi192ELi64ELi64ELi8ELi4ELi2ELi2ELb0ELb0EN7cutlass6half_tE19Flash_kernel_traitsILi192ELi64ELi64ELi8ES3_EELb1ELb0ELb0ELb0ELb0ELb0ELb0EEEvNS_16Flash_bwd_paramsE:
	.zero		1168


//--------------------- .nv.constant0._ZN5flash44flash_bwd_dq_dk_dv_loop_seqk_parallel_kernelI23Flash_bwd_kernel_traitsILi192ELi64ELi64ELi8ELi4ELi2ELi2ELb0ELb0EN7cutlass6half_tE19Flash_kernel_traitsILi192ELi64ELi64ELi8ES3_EELb0ELb0ELb0ELb0ELb0ELb0ELb1EEEvNS_16Flash_bwd_paramsE --------------------------
	.section	.nv.constant0._ZN5flash44flash_bwd_dq_dk_dv_loop_seqk_parallel_kernelI23Flash_bwd_kernel_traitsILi192ELi64ELi64ELi8ELi4ELi2ELi2ELb0ELb0EN7cutlass6half_tE19Flash_kernel_traitsILi192ELi64ELi64ELi8ES3_EELb0ELb0ELb0ELb0ELb0ELb0ELb1EEEvNS_16Flash_bwd_paramsE,"a",@progbits
	.sectionflags	@""
	.align	4
.nv.constant0._ZN5flash44flash_bwd_dq_dk_dv_loop_seqk_parallel_kernelI23Flash_bwd_kernel_traitsILi192ELi64ELi64ELi8ELi4ELi2ELi2ELb0ELb0EN7cutlass6half_tE19Flash_kernel_traitsILi192ELi64ELi64ELi8ES3_EELb0ELb0ELb0ELb0ELb0ELb0ELb1EEEvNS_16Flash_bwd_paramsE:
	.zero		1168


//--------------------- .nv.constant0._ZN5flash44flash_bwd_dq_dk_dv_loop_seqk_parallel_kernelI23Flash_bwd_kernel_traitsILi192ELi64ELi64ELi8ELi4ELi2ELi2ELb0ELb0EN7cutlass6half_tE19Flash_kernel_traitsILi192ELi64ELi64ELi8ES3_EELb1ELb0ELb1ELb0ELb0ELb0ELb0EEEvNS_16Flash_bwd_paramsE --------------------------
	.section	.nv.constant0._ZN5flash44flash_bwd_dq_dk_dv_loop_seqk_parallel_kernelI23Flash_bwd_kernel_traitsILi192ELi64ELi64ELi8ELi4ELi2ELi2ELb0ELb0EN7cutlass6half_tE19Flash_kernel_traitsILi192ELi64ELi64ELi8ES3_EELb1ELb0ELb1ELb0ELb0ELb0ELb0EEEvNS_16Flash_bwd_paramsE,"a",@progbits
	.sectionflags	@""
	.align	4
.nv.constant0._ZN5flash44flash_bwd_dq_dk_dv_loop_seqk_parallel_kernelI23Flash_bwd_kernel_traitsILi192ELi64ELi64ELi8ELi4ELi2ELi2ELb0ELb0EN7cutlass6half_tE19Flash_kernel_traitsILi192ELi64ELi64ELi8ES3_EELb1ELb0ELb1ELb0ELb0ELb0ELb0EEEvNS_16Flash_bwd_paramsE:
	.zero		1168


//--------------------- .nv.constant0._ZN5flash44flash_bwd_dq_dk_dv_loop_seqk_parallel_kernelI23Flash_bwd_kernel_traitsILi192ELi64ELi64ELi8ELi4ELi2ELi2ELb0ELb0EN7cutlass6half_tE19Flash_kernel_traitsILi192ELi64ELi64ELi8ES3_EELb0ELb0ELb1ELb0ELb0ELb0ELb1EEEvNS_16Flash_bwd_paramsE --------------------------
	.section	.nv.constant0._ZN5flash44flash_bwd_dq_dk_dv_loop_seqk_parallel_kernelI23Flash_bwd_kernel_traitsILi192ELi64ELi64ELi8ELi4ELi2ELi2ELb0ELb0EN7cutlass6half_tE19Flash_kernel_traitsILi192ELi64ELi64ELi8ES3_EELb0ELb0ELb1ELb0ELb0ELb0ELb1EEEvNS_16Flash_bwd_paramsE,"a",@progbits
	.sectionflags	@""
	.align	4
.nv.constant0._ZN5flash44flash_bwd_dq_dk_dv_loop_seqk_parallel_kernelI23Flash_bwd_kernel_traitsILi192ELi64ELi64ELi8ELi4ELi2ELi2ELb0ELb0EN7cutlass6half_tE19Flash_kernel_traitsILi192ELi64ELi64ELi8ES3_EELb0ELb0ELb1ELb0ELb0ELb0ELb1EEEvNS_16Flash_bwd_paramsE:
	.zero		1168


//--------------------- .nv.constant0._ZN5flash44flash_bwd_dq_dk_dv_loop_seqk_parallel_kernelI23Flash_bwd_kernel_traitsILi192ELi64ELi64ELi8ELi4ELi2ELi2ELb0ELb0EN7cutlass6half_tE19Flash_kernel_traitsILi192ELi64ELi64ELi8ES3_EELb1ELb0ELb0ELb0ELb0ELb1ELb0EEEvNS_16Flash_bwd_paramsE --------------------------
	.section	.nv.constant0._ZN5flash44flash_bwd_dq_dk_dv_loop_seqk_parallel_kernelI23Flash_bwd_kernel_traitsILi192ELi64ELi64ELi8ELi4ELi2ELi2ELb0ELb0EN7cutlass6half_tE19Flash_kernel_traitsILi192ELi64ELi64ELi8ES3_EELb1ELb0ELb0ELb0ELb0ELb1ELb0EEEvNS_16Flash_bwd_paramsE,"a",@progbits
	.sectionflags	@""
	.align	4
.nv.constant0._ZN5flash44flash_bwd_dq_dk_dv_loop_seqk_parallel_kernelI23Flash_bwd_kernel_traitsILi192ELi64ELi64ELi8ELi4ELi2ELi2ELb0ELb0EN7cutlass6half_tE19Flash_kernel_traitsILi192ELi64ELi64ELi8ES3_EELb1ELb0ELb0ELb0ELb0ELb1ELb0EEEvNS_16Flash_bwd_paramsE:
	.zero		1168


//--------------------- .nv.constant0._ZN5flash44flash_bwd_dq_dk_dv_loop_seqk_parallel_kernelI23Flash_bwd_kernel_traitsILi192ELi64ELi64ELi8ELi4ELi2ELi2ELb0ELb0EN7cutlass6half_tE19Flash_kernel_traitsILi192ELi64ELi64ELi8ES3_EELb0ELb0ELb0ELb0ELb0ELb1ELb1EEEvNS_16Flash_bwd_paramsE --------------------------
	.section	.nv.constant0._ZN5flash44flash_bwd_dq_dk_dv_loop_seqk_parallel_kernelI23Flash_bwd_kernel_traitsILi192ELi64ELi64ELi8ELi4ELi2ELi2ELb0ELb0EN7cutlass6half_tE19Flash_kernel_traitsILi192ELi64ELi64ELi8ES3_EELb0ELb0ELb0ELb0ELb0ELb1ELb1EEEvNS_16Flash_bwd_paramsE,"a",@progbits
	.sectionflags	@""
	.align	4
.nv.constant0._ZN5flash44flash_bwd_dq_dk_dv_loop_seqk_parallel_kernelI23Flash_bwd_kernel_traitsILi192ELi64ELi64ELi8ELi4ELi2ELi2ELb0ELb0EN7cutlass6half_tE19Flash_kernel_traitsILi192ELi64ELi64ELi8ES3_EELb0ELb0ELb0ELb0ELb0ELb1ELb1EEEvNS_16Flash_bwd_paramsE:
	.zero		1168


//--------------------- .nv.constant0._ZN5flash44flash_bwd_dq_dk_dv_loop_seqk_parallel_kernelI23Flash_bwd_kernel_traitsILi192ELi64ELi64ELi8ELi4ELi2ELi2ELb0ELb0EN7cutlass6half_tE19Flash_kernel_traitsILi192ELi64ELi64ELi8ES3_EELb1ELb0ELb0ELb1ELb0ELb0ELb0EEEvNS_16Flash_bwd_paramsE --------------------------
	.section	.nv.constant0._ZN5flash44flash_bwd_dq_dk_dv_loop_seqk_parallel_kernelI23Flash_bwd_kernel_traitsILi192ELi64ELi64ELi8ELi4ELi2ELi2ELb0ELb0EN7cutlass6half_tE19Flash_kernel_traitsILi192ELi64ELi64ELi8ES3_EELb1ELb0ELb0ELb1ELb0ELb0ELb0EEEvNS_16Flash_bwd_paramsE,"a",@progbits
	.sectionflags	@""
	.align	4
.nv.constant0._ZN5flash44flash_bwd_dq_dk_dv_loop_seqk_parallel_kernelI23Flash_bwd_kernel_traitsILi192ELi64ELi64ELi8ELi4ELi2ELi2ELb0ELb0EN7cutlass6half_tE19Flash_kernel_traitsILi192ELi64ELi64ELi8ES3_EELb1ELb0ELb0ELb1ELb0ELb0ELb0EEEvNS_16Flash_bwd_paramsE:
	.zero		1168


//--------------------- .nv.constant0._ZN5flash44flash_bwd_dq_dk_dv_loop_seqk_parallel_kernelI23Flash_bwd_kernel_traitsILi192ELi64ELi64ELi8ELi4ELi2ELi2ELb0ELb0EN7cutlass6half_tE19Flash_kernel_traitsILi192ELi64ELi64ELi8ES3_EELb0ELb0ELb0ELb1ELb0ELb0ELb1EEEvNS_16Flash_bwd_paramsE --------------------------
	.section	.nv.constant0._ZN5flash44flash_bwd_dq_dk_dv_loop_seqk_parallel_kernelI23Flash_bwd_kernel_traitsILi192ELi64ELi64ELi8ELi4ELi2ELi2ELb0ELb0EN7cutlass6half_tE19Flash_kernel_traitsILi192ELi64ELi64ELi8ES3_EELb0ELb0ELb0ELb1ELb0ELb0ELb1EEEvNS_16Flash_bwd_paramsE,"a",@progbits
	.sectionflags	@""
	.align	4
.nv.constant0._ZN5flash44flash_bwd_dq_dk_dv_loop_seqk_parallel_kernelI23Flash_bwd_kernel_traitsILi192ELi64ELi64ELi8ELi4ELi2ELi2ELb0ELb0EN7cutlass6half_tE19Flash_kernel_traitsILi192ELi64ELi64ELi8ES3_EELb0ELb0ELb0ELb1ELb0ELb0ELb1EEEvNS_16Flash_bwd_paramsE:
	.zero		1168


//--------------------- .nv.constant0._ZN5flash44flash_bwd_dq_dk_dv_loop_seqk_parallel_kernelI23Flash_bwd_kernel_traitsILi192ELi64ELi64ELi8ELi4ELi2ELi2ELb0ELb0EN7cutlass6half_tE19Flash_kernel_traitsILi192ELi64ELi64ELi8ES3_EELb1ELb0ELb1ELb0ELb0ELb1ELb0EEEvNS_16Flash_bwd_paramsE --------------------------
	.section	.nv.constant0._ZN5flash44flash_bwd_dq_dk_dv_loop_seqk_parallel_kernelI23Flash_bwd_kernel_traitsILi192ELi64ELi64ELi8ELi4ELi2ELi2ELb0ELb0EN7cutlass6half_tE19Flash_kernel_traitsILi192ELi64ELi64ELi8ES3_EELb1ELb0ELb1ELb0ELb0ELb1ELb0EEEvNS_16Flash_bwd_paramsE,"a",@progbits
	.sectionflags	@""
	.align	4
.nv.constant0._ZN5flash44flash_bwd_dq_dk_dv_loop_seqk_parallel_kernelI23Flash_bwd_kernel_traitsILi192ELi64ELi64ELi8ELi4ELi2ELi2ELb0ELb0EN7cutlass6half_tE19Flash_kernel_traitsILi192ELi64ELi64ELi8ES3_EELb1ELb0ELb1ELb0ELb0ELb1ELb0EEEvNS_16Flash_bwd_paramsE:
	.zero		1168


//--------------------- .nv.constant0._ZN5flash44flash_bwd_dq_dk_dv_loop_seqk_parallel_kernelI23Flash_bwd_kernel_traitsILi192ELi64ELi64ELi8ELi4ELi2ELi2ELb0ELb0EN7cutlass6half_tE19Flash_kernel_traitsILi192ELi64ELi64ELi8ES3_EELb0ELb0ELb1ELb0ELb0ELb1ELb1EEEvNS_16Flash_bwd_paramsE --------------------------
	.section	.nv.constant0._ZN5flash44flash_bwd_dq_dk_dv_loop_seqk_parallel_kernelI23Flash_bwd_kernel_traitsILi192ELi64ELi64ELi8ELi4ELi2ELi2ELb0ELb0EN7cutlass6half_tE19Flash_kernel_traitsILi192ELi64ELi64ELi8ES3_EELb0ELb0ELb1ELb0ELb0ELb1ELb1EEEvNS_16Flash_bwd_paramsE,"a",@progbits
	.sectionflags	@""
	.align	4
.nv.constant0._ZN5flash44flash_bwd_dq_dk_dv_loop_seqk_parallel_kernelI23Flash_bwd_kernel_traitsILi192ELi64ELi64ELi8ELi4ELi2ELi2ELb0ELb0EN7cutlass6half_tE19Flash_kernel_traitsILi192ELi64ELi64ELi8ES3_EELb0ELb0ELb1ELb0ELb0ELb1ELb1EEEvNS_16Flash_bwd_paramsE:
	.zero		1168


//--------------------- .nv.constant0._ZN5flash44flash_bwd_dq_dk_dv_loop_seqk_parallel_kernelI23Flash_bwd_kernel_traitsILi192ELi64ELi64ELi8ELi4ELi2ELi2ELb0ELb0EN7cutlass6half_tE19Flash_kernel_traitsILi192ELi64ELi64ELi8ES3_EELb1ELb0ELb1ELb1ELb0ELb0ELb0EEEvNS_16Flash_bwd_paramsE --------------------------
	.section	.nv.constant0._ZN5flash44flash_bwd_dq_dk_dv_loop_seqk_parallel_kernelI23Flash_bwd_kernel_traitsILi192ELi64ELi64ELi8ELi4ELi2ELi2ELb0ELb0EN7cutlass6half_tE19Flash_kernel_traitsILi192ELi64ELi64ELi8ES3_EELb1ELb0ELb1ELb1ELb0ELb0ELb0EEEvNS_16Flash_bwd_paramsE,"a",@progbits
	.sectionflags	@""
	.align	4
.nv.constant0._ZN5flash44flash_bwd_dq_dk_dv_loop_seqk_parallel_kernelI23Flash_bwd_kernel_traitsILi192ELi64ELi64ELi8ELi4ELi2ELi2ELb0ELb0EN7cutlass6half_tE19Flash_kernel_traitsILi192ELi64ELi64ELi8ES3_EELb1ELb0ELb1ELb1ELb0ELb0ELb0EEEvNS_16Flash_bwd_paramsE:
	.zero		1168


//--------------------- .nv.constant0._ZN5flash44flash_bwd_dq_dk_dv_loop_seqk_parallel_kernelI23Flash_bwd_kernel_traitsILi192ELi64ELi64ELi8ELi4ELi2ELi2ELb0ELb0EN7cutlass6half_tE19Flash_kernel_traitsILi192ELi64ELi64ELi8ES3_EELb0ELb0ELb1ELb1ELb0ELb0ELb1EEEvNS_16Flash_bwd_paramsE --------------------------
	.section	.nv.constant0._ZN5flash44flash_bwd_dq_dk_dv_loop_seqk_parallel_kernelI23Flash_bwd_kernel_traitsILi192ELi64ELi64ELi8ELi4ELi2ELi2ELb0ELb0EN7cutlass6half_tE19Flash_kernel_traitsILi192ELi64ELi64ELi8ES3_EELb0ELb0ELb1ELb1ELb0ELb0ELb1EEEvNS_16Flash_bwd_paramsE,"a",@progbits
	.sectionflags	@""
	.align	4
.nv.constant0._ZN5flash44flash_bwd_dq_dk_dv_loop_seqk_parallel_kernelI23Flash_bwd_kernel_traitsILi192ELi64ELi64ELi8ELi4ELi2ELi2ELb0ELb0EN7cutlass6half_tE19Flash_kernel_traitsILi192ELi64ELi64ELi8ES3_EELb0ELb0ELb1ELb1ELb0ELb0ELb1EEEvNS_16Flash_bwd_paramsE:
	.zero		1168


//--------------------- .nv.constant0._ZN5flash25flash_bwd_dot_do_o_kernelILb0E23Flash_bwd_kernel_traitsILi192ELi64ELi64ELi8ELi4ELi2ELi2ELb0ELb0EN7cutlass6half_tE19Flash_kernel_traitsILi192ELi64ELi64ELi8ES3_EEEEvNS_16Flash_bwd_paramsE --------------------------
	.section	.nv.constant0._ZN5flash25flash_bwd_dot_do_o_kernelILb0E23Flash_bwd_kernel_traitsILi192ELi64ELi64ELi8ELi4ELi2ELi2ELb0ELb0EN7cutlass6half_tE19Flash_kernel_traitsILi192ELi64ELi64ELi8ES3_EEEEvNS_16Flash_bwd_paramsE,"a",@progbits
	.sectionflags	@""
	.align	4
.nv.constant0._ZN5flash25flash_bwd_dot_do_o_kernelILb0E23Flash_bwd_kernel_traitsILi192ELi64ELi64ELi8ELi4ELi2ELi2ELb0ELb0EN7cutlass6half_tE19Flash_kernel_traitsILi192ELi64ELi64ELi8ES3_EEEEvNS_16Flash_bwd_paramsE:
	.zero		1168


//--------------------- .nv.constant0._ZN5flash25flash_bwd_dot_do_o_kernelILb1E23Flash_bwd_kernel_traitsILi192ELi64ELi64ELi8ELi4ELi2ELi2ELb0ELb0EN7cutlass6half_tE19Flash_kernel_traitsILi192ELi64ELi64ELi8ES3_EEEEvNS_16Flash_bwd_paramsE --------------------------
	.section	.nv.constant0._ZN5flash25flash_bwd_dot_do_o_kernelILb1E23Flash_bwd_kernel_traitsILi192ELi64ELi64ELi8ELi4ELi2ELi2ELb0ELb0EN7cutlass6half_tE19Flash_kernel_traitsILi192ELi64ELi64ELi8ES3_EEEEvNS_16Flash_bwd_paramsE,"a",@progbits
	.sectionflags	@""
	.align	4
.nv.constant0._ZN5flash25flash_bwd_dot_do_o_kernelILb1E23Flash_bwd_kernel_traitsILi192ELi64ELi64ELi8ELi4ELi2ELi2ELb0ELb0EN7cutlass6half_tE19Flash_kernel_traitsILi192ELi64ELi64ELi8ES3_EEEEvNS_16Flash_bwd_paramsE:
	.zero		1168


//--------------------- SYMBOLS --------------------------

	.type		.nv.reservedSmem.offset0,@object
	.size		.nv.reservedSmem.offset0,0x4
